/*
 * SPDX-FileCopyrightText: Copyright (c) 2025 NVIDIA CORPORATION & AFFILIATES. All rights reserved.
 * SPDX-License-Identifier: BSD-3-Clause
 */

#include "group_norm_nhwc_bwd_one_pass_kernel.cuh"
#include "group_norm_nhwc_fwd_one_pass_kernel.cuh"
#include "macros.h"

GN_FWD_BWD_ONE_PASS_DEFINITION(/* CHANNELS_PER_GROUP */ 4, /* THREADS_PER_BLOCK */ 128)


// ===== COMPILED SASS (sm_90) =====

	.target	sm_90

	.elftype	@"ET_EXEC"


//--------------------- .note.nv.tkinfo           --------------------------
	.section	.note.nv.tkinfo,"",@"SHT_NOTE"
	.sectionflags	@"SHF_NOTE_NV_TKINFO"
	.tkinfo
        /*0018*/ 	.word	0x00000002
        /*0030*/ 	.string	""
        /*0030*/ 	.string	"ptxas"
        /*0030*/ 	.string	"Cuda compilation tools, release 13.0, V13.0.88"
        /*0030*/ 	.string	"Build cuda_13.0.r13.0/compiler.36424714_0"
        /*0030*/ 	.string	"-arch sm_90 -m 64 "



//--------------------- .note.nv.cuinfo           --------------------------
	.section	.note.nv.cuinfo,"",@"SHT_NOTE"
	.sectionflags	@"SHF_NOTE_NV_CUINFO"
        /*0018*/ 	.short	0x0002
        /*001a*/ 	.short	0x005a
        /*001c*/ 	.short	0x0082
	.zero		2


//--------------------- .nv.info                  --------------------------
	.section	.nv.info,"",@"SHT_CUDA_INFO"
	.align	4


	//----- nvinfo : EIATTR_REGCOUNT
	.align		4
        /*0000*/ 	.byte	0x04, 0x2f
        /*0002*/ 	.short	(.L_41 - .L_40)
	.align		4
.L_40:
        /*0004*/ 	.word	index@(_Z35group_norm_nhwc_fwd_one_pass_kernelI11Fp32IOFp16WLi512ELi4ELi128EEv26Group_norm_nhwc_fwd_params)
        /*0008*/ 	.word	0x00000030


	//----- nvinfo : EIATTR_FRAME_SIZE
	.align		4
.L_41:
        /*000c*/ 	.byte	0x04, 0x11
        /*000e*/ 	.short	(.L_43 - .L_42)
	.align		4
.L_42:
        /*0010*/ 	.word	index@(_Z35group_norm_nhwc_fwd_one_pass_kernelI11Fp32IOFp16WLi512ELi4ELi128EEv26Group_norm_nhwc_fwd_params)
        /*0014*/ 	.word	0x00000000


	//----- nvinfo : EIATTR_REGCOUNT
	.align		4
.L_43:
        /*0018*/ 	.byte	0x04, 0x2f
        /*001a*/ 	.short	(.L_45 - .L_44)
	.align		4
.L_44:
        /*001c*/ 	.word	index@(_Z35group_norm_nhwc_fwd_one_pass_kernelI11Fp32IOFp16WLi256ELi4ELi128EEv26Group_norm_nhwc_fwd_params)
        /*0020*/ 	.word	0x00000020


	//----- nvinfo : EIATTR_FRAME_SIZE
	.align		4
.L_45:
        /*0024*/ 	.byte	0x04, 0x11
        /*0026*/ 	.short	(.L_47 - .L_46)
	.align		4
.L_46:
        /*0028*/ 	.word	index@(_Z35group_norm_nhwc_fwd_one_pass_kernelI11Fp32IOFp16WLi256ELi4ELi128EEv26Group_norm_nhwc_fwd_params)
        /*002c*/ 	.word	0x00000000


	//----- nvinfo : EIATTR_REGCOUNT
	.align		4
.L_47:
        /*0030*/ 	.byte	0x04, 0x2f
        /*0032*/ 	.short	(.L_49 - .L_48)
	.align		4
.L_48:
        /*0034*/ 	.word	index@(_Z35group_norm_nhwc_fwd_one_pass_kernelI11Fp32IOFp16WLi128ELi4ELi128EEv26Group_norm_nhwc_fwd_params)
        /*0038*/ 	.word	0x00000020


	//----- nvinfo : EIATTR_FRAME_SIZE
	.align		4
.L_49:
        /*003c*/ 	.byte	0x04, 0x11
        /*003e*/ 	.short	(.L_51 - .L_50)
	.align		4
.L_50:
        /*0040*/ 	.word	index@(_Z35group_norm_nhwc_fwd_one_pass_kernelI11Fp32IOFp16WLi128ELi4ELi128EEv26Group_norm_nhwc_fwd_params)
        /*0044*/ 	.word	0x00000000


	//----- nvinfo : EIATTR_REGCOUNT
	.align		4
.L_51:
        /*0048*/ 	.byte	0x04, 0x2f
        /*004a*/ 	.short	(.L_53 - .L_52)
	.align		4
.L_52:
        /*004c*/ 	.word	index@(_Z35group_norm_nhwc_fwd_one_pass_kernelI11Fp32IOFp16WLi64ELi4ELi128EEv26Group_norm_nhwc_fwd_params)
        /*0050*/ 	.word	0x00000020


	//----- nvinfo : EIATTR_FRAME_SIZE
	.align		4
.L_53:
        /*0054*/ 	.byte	0x04, 0x11
        /*0056*/ 	.short	(.L_55 - .L_54)
	.align		4
.L_54:
        /*0058*/ 	.word	index@(_Z35group_norm_nhwc_fwd_one_pass_kernelI11Fp32IOFp16WLi64ELi4ELi128EEv26Group_norm_nhwc_fwd_params)
        /*005c*/ 	.word	0x00000000


	//----- nvinfo : EIATTR_REGCOUNT
	.align		4
.L_55:
        /*0060*/ 	.byte	0x04, 0x2f
        /*0062*/ 	.short	(.L_57 - .L_56)
	.align		4
.L_56:
        /*0064*/ 	.word	index@(_Z35group_norm_nhwc_fwd_one_pass_kernelI11Fp32IOBf16WLi512ELi4ELi128EEv26Group_norm_nhwc_fwd_params)
        /*0068*/ 	.word	0x00000030


	//----- nvinfo : EIATTR_FRAME_SIZE
	.align		4
.L_57:
        /*006c*/ 	.byte	0x04, 0x11
        /*006e*/ 	.short	(.L_59 - .L_58)
	.align		4
.L_58:
        /*0070*/ 	.word	index@(_Z35group_norm_nhwc_fwd_one_pass_kernelI11Fp32IOBf16WLi512ELi4ELi128EEv26Group_norm_nhwc_fwd_params)
        /*0074*/ 	.word	0x00000000


	//----- nvinfo : EIATTR_REGCOUNT
	.align		4
.L_59:
        /*0078*/ 	.byte	0x04, 0x2f
        /*007a*/ 	.short	(.L_61 - .L_60)
	.align		4
.L_60:
        /*007c*/ 	.word	index@(_Z35group_norm_nhwc_fwd_one_pass_kernelI11Fp32IOBf16WLi256ELi4ELi128EEv26Group_norm_nhwc_fwd_params)
        /*0080*/ 	.word	0x00000020


	//----- nvinfo : EIATTR_FRAME_SIZE
	.align		4
.L_61:
        /*0084*/ 	.byte	0x04, 0x11
        /*0086*/ 	.short	(.L_63 - .L_62)
	.align		4
.L_62:
        /*0088*/ 	.word	index@(_Z35group_norm_nhwc_fwd_one_pass_kernelI11Fp32IOBf16WLi256ELi4ELi128EEv26Group_norm_nhwc_fwd_params)
        /*008c*/ 	.word	0x00000000


	//----- nvinfo : EIATTR_REGCOUNT
	.align		4
.L_63:
        /*0090*/ 	.byte	0x04, 0x2f
        /*0092*/ 	.short	(.L_65 - .L_64)
	.align		4
.L_64:
        /*0094*/ 	.word	index@(_Z35group_norm_nhwc_fwd_one_pass_kernelI11Fp32IOBf16WLi128ELi4ELi128EEv26Group_norm_nhwc_fwd_params)
        /*0098*/ 	.word	0x00000020


	//----- nvinfo : EIATTR_FRAME_SIZE
	.align		4
.L_65:
        /*009c*/ 	.byte	0x04, 0x11
        /*009e*/ 	.short	(.L_67 - .L_66)
	.align		4
.L_66:
        /*00a0*/ 	.word	index@(_Z35group_norm_nhwc_fwd_one_pass_kernelI11Fp32IOBf16WLi128ELi4ELi128EEv26Group_norm_nhwc_fwd_params)
        /*00a4*/ 	.word	0x00000000


	//----- nvinfo : EIATTR_REGCOUNT
	.align		4
.L_67:
        /*00a8*/ 	.byte	0x04, 0x2f
        /*00aa*/ 	.short	(.L_69 - .L_68)
	.align		4
.L_68:
        /*00ac*/ 	.word	index@(_Z35group_norm_nhwc_fwd_one_pass_kernelI11Fp32IOBf16WLi64ELi4ELi128EEv26Group_norm_nhwc_fwd_params)
        /*00b0*/ 	.word	0x00000020


	//----- nvinfo : EIATTR_FRAME_SIZE
	.align		4
.L_69:
        /*00b4*/ 	.byte	0x04, 0x11
        /*00b6*/ 	.short	(.L_71 - .L_70)
	.align		4
.L_70:
        /*00b8*/ 	.word	index@(_Z35group_norm_nhwc_fwd_one_pass_kernelI11Fp32IOBf16WLi64ELi4ELi128EEv26Group_norm_nhwc_fwd_params)
        /*00bc*/ 	.word	0x00000000


	//----- nvinfo : EIATTR_REGCOUNT
	.align		4
.L_71:
        /*00c0*/ 	.byte	0x04, 0x2f
        /*00c2*/ 	.short	(.L_73 - .L_72)
	.align		4
.L_72:
        /*00c4*/ 	.word	index@(_Z35group_norm_nhwc_fwd_one_pass_kernelI11Fp32IOFp32WLi512ELi4ELi128EEv26Group_norm_nhwc_fwd_params)
        /*00c8*/ 	.word	0x00000030


	//----- nvinfo : EIATTR_FRAME_SIZE
	.align		4
.L_73:
        /*00cc*/ 	.byte	0x04, 0x11
        /*00ce*/ 	.short	(.L_75 - .L_74)
	.align		4
.L_74:
        /*00d0*/ 	.word	index@(_Z35group_norm_nhwc_fwd_one_pass_kernelI11Fp32IOFp32WLi512ELi4ELi128EEv26Group_norm_nhwc_fwd_params)
        /*00d4*/ 	.word	0x00000000


	//----- nvinfo : EIATTR_REGCOUNT
	.align		4
.L_75:
        /*00d8*/ 	.byte	0x04, 0x2f
        /*00da*/ 	.short	(.L_77 - .L_76)
	.align		4
.L_76:
        /*00dc*/ 	.word	index@(_Z35group_norm_nhwc_fwd_one_pass_kernelI11Fp32IOFp32WLi256ELi4ELi128EEv26Group_norm_nhwc_fwd_params)
        /*00e0*/ 	.word	0x00000020


	//----- nvinfo : EIATTR_FRAME_SIZE
	.align		4
.L_77:
        /*00e4*/ 	.byte	0x04, 0x11
        /*00e6*/ 	.short	(.L_79 - .L_78)
	.align		4
.L_78:
        /*00e8*/ 	.word	index@(_Z35group_norm_nhwc_fwd_one_pass_kernelI11Fp32IOFp32WLi256ELi4ELi128EEv26Group_norm_nhwc_fwd_params)
        /*00ec*/ 	.word	0x00000000


	//----- nvinfo : EIATTR_REGCOUNT
	.align		4
.L_79:
        /*00f0*/ 	.byte	0x04, 0x2f
        /*00f2*/ 	.short	(.L_81 - .L_80)
	.align		4
.L_80:
        /*00f4*/ 	.word	index@(_Z35group_norm_nhwc_fwd_one_pass_kernelI11Fp32IOFp32WLi128ELi4ELi128EEv26Group_norm_nhwc_fwd_params)
        /*00f8*/ 	.word	0x00000020


	//----- nvinfo : EIATTR_FRAME_SIZE
	.align		4
.L_81:
        /*00fc*/ 	.byte	0x04, 0x11
        /*00fe*/ 	.short	(.L_83 - .L_82)
	.align		4
.L_82:
        /*0100*/ 	.word	index@(_Z35group_norm_nhwc_fwd_one_pass_kernelI11Fp32IOFp32WLi128ELi4ELi128EEv26Group_norm_nhwc_fwd_params)
        /*0104*/ 	.word	0x00000000


	//----- nvinfo : EIATTR_REGCOUNT
	.align		4
.L_83:
        /*0108*/ 	.byte	0x04, 0x2f
        /*010a*/ 	.short	(.L_85 - .L_84)
	.align		4
.L_84:
        /*010c*/ 	.word	index@(_Z35group_norm_nhwc_fwd_one_pass_kernelI11Fp32IOFp32WLi64ELi4ELi128EEv26Group_norm_nhwc_fwd_params)
        /*0110*/ 	.word	0x00000020


	//----- nvinfo : EIATTR_FRAME_SIZE
	.align		4
.L_85:
        /*0114*/ 	.byte	0x04, 0x11
        /*0116*/ 	.short	(.L_87 - .L_86)
	.align		4
.L_86:
        /*0118*/ 	.word	index@(_Z35group_norm_nhwc_fwd_one_pass_kernelI11Fp32IOFp32WLi64ELi4ELi128EEv26Group_norm_nhwc_fwd_params)
        /*011c*/ 	.word	0x00000000


	//----- nvinfo : EIATTR_REGCOUNT
	.align		4
.L_87:
        /*0120*/ 	.byte	0x04, 0x2f
        /*0122*/ 	.short	(.L_89 - .L_88)
	.align		4
.L_88:
        /*0124*/ 	.word	index@(_Z35group_norm_nhwc_fwd_one_pass_kernelI11Fp16IOFp16WLi512ELi4ELi128EEv26Group_norm_nhwc_fwd_params)
        /*0128*/ 	.word	0x00000028


	//----- nvinfo : EIATTR_FRAME_SIZE
	.align		4
.L_89:
        /*012c*/ 	.byte	0x04, 0x11
        /*012e*/ 	.short	(.L_91 - .L_90)
	.align		4
.L_90:
        /*0130*/ 	.word	index@(_Z35group_norm_nhwc_fwd_one_pass_kernelI11Fp16IOFp16WLi512ELi4ELi128EEv26Group_norm_nhwc_fwd_params)
        /*0134*/ 	.word	0x00000000


	//----- nvinfo : EIATTR_REGCOUNT
	.align		4
.L_91:
        /*0138*/ 	.byte	0x04, 0x2f
        /*013a*/ 	.short	(.L_93 - .L_92)
	.align		4
.L_92:
        /*013c*/ 	.word	index@(_Z35group_norm_nhwc_fwd_one_pass_kernelI11Fp16IOFp16WLi256ELi4ELi128EEv26Group_norm_nhwc_fwd_params)
        /*0140*/ 	.word	0x00000025


	//----- nvinfo : EIATTR_FRAME_SIZE
	.align		4
.L_93:
        /*0144*/ 	.byte	0x04, 0x11
        /*0146*/ 	.short	(.L_95 - .L_94)
	.align		4
.L_94:
        /*0148*/ 	.word	index@(_Z35group_norm_nhwc_fwd_one_pass_kernelI11Fp16IOFp16WLi256ELi4ELi128EEv26Group_norm_nhwc_fwd_params)
        /*014c*/ 	.word	0x00000000


	//----- nvinfo : EIATTR_REGCOUNT
	.align		4
.L_95:
        /*0150*/ 	.byte	0x04, 0x2f
        /*0152*/ 	.short	(.L_97 - .L_96)
	.align		4
.L_96:
        /*0154*/ 	.word	index@(_Z35group_norm_nhwc_fwd_one_pass_kernelI11Fp16IOFp16WLi128ELi4ELi128EEv26Group_norm_nhwc_fwd_params)
        /*0158*/ 	.word	0x00000022


	//----- nvinfo : EIATTR_FRAME_SIZE
	.align		4
.L_97:
        /*015c*/ 	.byte	0x04, 0x11
        /*015e*/ 	.short	(.L_99 - .L_98)
	.align		4
.L_98:
        /*0160*/ 	.word	index@(_Z35group_norm_nhwc_fwd_one_pass_kernelI11Fp16IOFp16WLi128ELi4ELi128EEv26Group_norm_nhwc_fwd_params)
        /*0164*/ 	.word	0x00000000


	//----- nvinfo : EIATTR_REGCOUNT
	.align		4
.L_99:
        /*0168*/ 	.byte	0x04, 0x2f
        /*016a*/ 	.short	(.L_101 - .L_100)
	.align		4
.L_100:
        /*016c*/ 	.word	index@(_Z35group_norm_nhwc_fwd_one_pass_kernelI11Fp16IOFp16WLi64ELi4ELi128EEv26Group_norm_nhwc_fwd_params)
        /*0170*/ 	.word	0x00000020


	//----- nvinfo : EIATTR_FRAME_SIZE
	.align		4
.L_101:
        /*0174*/ 	.byte	0x04, 0x11
        /*0176*/ 	.short	(.L_103 - .L_102)
	.align		4
.L_102:
        /*0178*/ 	.word	index@(_Z35group_norm_nhwc_fwd_one_pass_kernelI11Fp16IOFp16WLi64ELi4ELi128EEv26Group_norm_nhwc_fwd_params)
        /*017c*/ 	.word	0x00000000


	//----- nvinfo : EIATTR_REGCOUNT
	.align		4
.L_103:
        /*0180*/ 	.byte	0x04, 0x2f
        /*0182*/ 	.short	(.L_105 - .L_104)
	.align		4
.L_104:
        /*0184*/ 	.word	index@(_Z35group_norm_nhwc_fwd_one_pass_kernelI11Fp16IOBf16WLi512ELi4ELi128EEv26Group_norm_nhwc_fwd_params)
        /*0188*/ 	.word	0x00000028


	//----- nvinfo : EIATTR_FRAME_SIZE
	.align		4
.L_105:
        /*018c*/ 	.byte	0x04, 0x11
        /*018e*/ 	.short	(.L_107 - .L_106)
	.align		4
.L_106:
        /*0190*/ 	.word	index@(_Z35group_norm_nhwc_fwd_one_pass_kernelI11Fp16IOBf16WLi512ELi4ELi128EEv26Group_norm_nhwc_fwd_params)
        /*0194*/ 	.word	0x00000000


	//----- nvinfo : EIATTR_REGCOUNT
	.align		4
.L_107:
        /*0198*/ 	.byte	0x04, 0x2f
        /*019a*/ 	.short	(.L_109 - .L_108)
	.align		4
.L_108:
        /*019c*/ 	.word	index@(_Z35group_norm_nhwc_fwd_one_pass_kernelI11Fp16IOBf16WLi256ELi4ELi128EEv26Group_norm_nhwc_fwd_params)
        /*01a0*/ 	.word	0x00000025


	//----- nvinfo : EIATTR_FRAME_SIZE
	.align		4
.L_109:
        /*01a4*/ 	.byte	0x04, 0x11
        /*01a6*/ 	.short	(.L_111 - .L_110)
	.align		4
.L_110:
        /*01a8*/ 	.word	index@(_Z35group_norm_nhwc_fwd_one_pass_kernelI11Fp16IOBf16WLi256ELi4ELi128EEv26Group_norm_nhwc_fwd_params)
        /*01ac*/ 	.word	0x00000000


	//----- nvinfo : EIATTR_REGCOUNT
	.align		4
.L_111:
        /*01b0*/ 	.byte	0x04, 0x2f
        /*01b2*/ 	.short	(.L_113 - .L_112)
	.align		4
.L_112:
        /*01b4*/ 	.word	index@(_Z35group_norm_nhwc_fwd_one_pass_kernelI11Fp16IOBf16WLi128ELi4ELi128EEv26Group_norm_nhwc_fwd_params)
        /*01b8*/ 	.word	0x00000022


	//----- nvinfo : EIATTR_FRAME_SIZE
	.align		4
.L_113:
        /*01bc*/ 	.byte	0x04, 0x11
        /*01be*/ 	.short	(.L_115 - .L_114)
	.align		4
.L_114:
        /*01c0*/ 	.word	index@(_Z35group_norm_nhwc_fwd_one_pass_kernelI11Fp16IOBf16WLi128ELi4ELi128EEv26Group_norm_nhwc_fwd_params)
        /*01c4*/ 	.word	0x00000000


	//----- nvinfo : EIATTR_REGCOUNT
	.align		4
.L_115:
        /*01c8*/ 	.byte	0x04, 0x2f
        /*01ca*/ 	.short	(.L_117 - .L_116)
	.align		4
.L_116:
        /*01cc*/ 	.word	index@(_Z35group_norm_nhwc_fwd_one_pass_kernelI11Fp16IOBf16WLi64ELi4ELi128EEv26Group_norm_nhwc_fwd_params)
        /*01d0*/ 	.word	0x00000020


	//----- nvinfo : EIATTR_FRAME_SIZE
	.align		4
.L_117:
        /*01d4*/ 	.byte	0x04, 0x11
        /*01d6*/ 	.short	(.L_119 - .L_118)
	.align		4
.L_118:
        /*01d8*/ 	.word	index@(_Z35group_norm_nhwc_fwd_one_pass_kernelI11Fp16IOBf16WLi64ELi4ELi128EEv26Group_norm_nhwc_fwd_params)
        /*01dc*/ 	.word	0x00000000


	//----- nvinfo : EIATTR_REGCOUNT
	.align		4
.L_119:
        /*01e0*/ 	.byte	0x04, 0x2f
        /*01e2*/ 	.short	(.L_121 - .L_120)
	.align		4
.L_120:
        /*01e4*/ 	.word	index@(_Z35group_norm_nhwc_fwd_one_pass_kernelI11Fp16IOFp32WLi512ELi4ELi128EEv26Group_norm_nhwc_fwd_params)
        /*01e8*/ 	.word	0x00000028


	//----- nvinfo : EIATTR_FRAME_SIZE
	.align		4
.L_121:
        /*01ec*/ 	.byte	0x04, 0x11
        /*01ee*/ 	.short	(.L_123 - .L_122)
	.align		4
.L_122:
        /*01f0*/ 	.word	index@(_Z35group_norm_nhwc_fwd_one_pass_kernelI11Fp16IOFp32WLi512ELi4ELi128EEv26Group_norm_nhwc_fwd_params)
        /*01f4*/ 	.word	0x00000000


	//----- nvinfo : EIATTR_REGCOUNT
	.align		4
.L_123:
        /*01f8*/ 	.byte	0x04, 0x2f
        /*01fa*/ 	.short	(.L_125 - .L_124)
	.align		4
.L_124:
        /*01fc*/ 	.word	index@(_Z35group_norm_nhwc_fwd_one_pass_kernelI11Fp16IOFp32WLi256ELi4ELi128EEv26Group_norm_nhwc_fwd_params)
        /*0200*/ 	.word	0x00000026


	//----- nvinfo : EIATTR_FRAME_SIZE
	.align		4
.L_125:
        /*0204*/ 	.byte	0x04, 0x11
        /*0206*/ 	.short	(.L_127 - .L_126)
	.align		4
.L_126:
        /*0208*/ 	.word	index@(_Z35group_norm_nhwc_fwd_one_pass_kernelI11Fp16IOFp32WLi256ELi4ELi128EEv26Group_norm_nhwc_fwd_params)
        /*020c*/ 	.word	0x00000000


	//----- nvinfo : EIATTR_REGCOUNT
	.align		4
.L_127:
        /*0210*/ 	.byte	0x04, 0x2f
        /*0212*/ 	.short	(.L_129 - .L_128)
	.align		4
.L_128:
        /*0214*/ 	.word	index@(_Z35group_norm_nhwc_fwd_one_pass_kernelI11Fp16IOFp32WLi128ELi4ELi128EEv26Group_norm_nhwc_fwd_params)
        /*0218*/ 	.word	0x00000020


	//----- nvinfo : EIATTR_FRAME_SIZE
	.align		4
.L_129:
        /*021c*/ 	.byte	0x04, 0x11
        /*021e*/ 	.short	(.L_131 - .L_130)
	.align		4
.L_130:
        /*0220*/ 	.word	index@(_Z35group_norm_nhwc_fwd_one_pass_kernelI11Fp16IOFp32WLi128ELi4ELi128EEv26Group_norm_nhwc_fwd_params)
        /*0224*/ 	.word	0x00000000


	//----- nvinfo : EIATTR_REGCOUNT
	.align		4
.L_131:
        /*0228*/ 	.byte	0x04, 0x2f
        /*022a*/ 	.short	(.L_133 - .L_132)
	.align		4
.L_132:
        /*022c*/ 	.word	index@(_Z35group_norm_nhwc_fwd_one_pass_kernelI11Fp16IOFp32WLi64ELi4ELi128EEv26Group_norm_nhwc_fwd_params)
        /*0230*/ 	.word	0x00000020


	//----- nvinfo : EIATTR_FRAME_SIZE
	.align		4
.L_133:
        /*0234*/ 	.byte	0x04, 0x11
        /*0236*/ 	.short	(.L_135 - .L_134)
	.align		4
.L_134:
        /*0238*/ 	.word	index@(_Z35group_norm_nhwc_fwd_one_pass_kernelI11Fp16IOFp32WLi64ELi4ELi128EEv26Group_norm_nhwc_fwd_params)
        /*023c*/ 	.word	0x00000000


	//----- nvinfo : EIATTR_REGCOUNT
	.align		4
.L_135:
        /*0240*/ 	.byte	0x04, 0x2f
        /*0242*/ 	.short	(.L_137 - .L_136)
	.align		4
.L_136:
        /*0244*/ 	.word	index@(_Z35group_norm_nhwc_fwd_one_pass_kernelI11Bf16IOFp16WLi512ELi4ELi128EEv26Group_norm_nhwc_fwd_params)
        /*0248*/ 	.word	0x00000030


	//----- nvinfo : EIATTR_FRAME_SIZE
	.align		4
.L_137:
        /*024c*/ 	.byte	0x04, 0x11
        /*024e*/ 	.short	(.L_139 - .L_138)
	.align		4
.L_138:
        /*0250*/ 	.word	index@(_Z35group_norm_nhwc_fwd_one_pass_kernelI11Bf16IOFp16WLi512ELi4ELi128EEv26Group_norm_nhwc_fwd_params)
        /*0254*/ 	.word	0x00000000


	//----- nvinfo : EIATTR_REGCOUNT
	.align		4
.L_139:
        /*0258*/ 	.byte	0x04, 0x2f
        /*025a*/ 	.short	(.L_141 - .L_140)
	.align		4
.L_140:
        /*025c*/ 	.word	index@(_Z35group_norm_nhwc_fwd_one_pass_kernelI11Bf16IOFp16WLi256ELi4ELi128EEv26Group_norm_nhwc_fwd_params)
        /*0260*/ 	.word	0x00000022


	//----- nvinfo : EIATTR_FRAME_SIZE
	.align		4
.L_141:
        /*0264*/ 	.byte	0x04, 0x11
        /*0266*/ 	.short	(.L_143 - .L_142)
	.align		4
.L_142:
        /*0268*/ 	.word	index@(_Z35group_norm_nhwc_fwd_one_pass_kernelI11Bf16IOFp16WLi256ELi4ELi128EEv26Group_norm_nhwc_fwd_params)
        /*026c*/ 	.word	0x00000000


	//----- nvinfo : EIATTR_REGCOUNT
	.align		4
.L_143:
        /*0270*/ 	.byte	0x04, 0x2f
        /*0272*/ 	.short	(.L_145 - .L_144)
	.align		4
.L_144:
        /*0274*/ 	.word	index@(_Z35group_norm_nhwc_fwd_one_pass_kernelI11Bf16IOFp16WLi128ELi4ELi128EEv26Group_norm_nhwc_fwd_params)
        /*0278*/ 	.word	0x00000022


	//----- nvinfo : EIATTR_FRAME_SIZE
	.align		4
.L_145:
        /*027c*/ 	.byte	0x04, 0x11
        /*027e*/ 	.short	(.L_147 - .L_146)
	.align		4
.L_146:
        /*0280*/ 	.word	index@(_Z35group_norm_nhwc_fwd_one_pass_kernelI11Bf16IOFp16WLi128ELi4ELi128EEv26Group_norm_nhwc_fwd_params)
        /*0284*/ 	.word	0x00000000


	//----- nvinfo : EIATTR_REGCOUNT
	.align		4
.L_147:
        /*0288*/ 	.byte	0x04, 0x2f
        /*028a*/ 	.short	(.L_149 - .L_148)
	.align		4
.L_148:
        /*028c*/ 	.word	index@(_Z35group_norm_nhwc_fwd_one_pass_kernelI11Bf16IOFp16WLi64ELi4ELi128EEv26Group_norm_nhwc_fwd_params)
        /*0290*/ 	.word	0x00000020


	//----- nvinfo : EIATTR_FRAME_SIZE
	.align		4
.L_149:
        /*0294*/ 	.byte	0x04, 0x11
        /*0296*/ 	.short	(.L_151 - .L_150)
	.align		4
.L_150:
        /*0298*/ 	.word	index@(_Z35group_norm_nhwc_fwd_one_pass_kernelI11Bf16IOFp16WLi64ELi4ELi128EEv26Group_norm_nhwc_fwd_params)
        /*029c*/ 	.word	0x00000000


	//----- nvinfo : EIATTR_REGCOUNT
	.align		4
.L_151:
        /*02a0*/ 	.byte	0x04, 0x2f
        /*02a2*/ 	.short	(.L_153 - .L_152)
	.align		4
.L_152:
        /*02a4*/ 	.word	index@(_Z35group_norm_nhwc_fwd_one_pass_kernelI11Bf16IOBf16WLi512ELi4ELi128EEv26Group_norm_nhwc_fwd_params)
        /*02a8*/ 	.word	0x00000030


	//----- nvinfo : EIATTR_FRAME_SIZE
	.align		4
.L_153:
        /*02ac*/ 	.byte	0x04, 0x11
        /*02ae*/ 	.short	(.L_155 - .L_154)
	.align		4
.L_154:
        /*02b0*/ 	.word	index@(_Z35group_norm_nhwc_fwd_one_pass_kernelI11Bf16IOBf16WLi512ELi4ELi128EEv26Group_norm_nhwc_fwd_params)
        /*02b4*/ 	.word	0x00000000


	//----- nvinfo : EIATTR_REGCOUNT
	.align		4
.L_155:
        /*02b8*/ 	.byte	0x04, 0x2f
        /*02ba*/ 	.short	(.L_157 - .L_156)
	.align		4
.L_156:
        /*02bc*/ 	.word	index@(_Z35group_norm_nhwc_fwd_one_pass_kernelI11Bf16IOBf16WLi256ELi4ELi128EEv26Group_norm_nhwc_fwd_params)
        /*02c0*/ 	.word	0x00000022


	//----- nvinfo : EIATTR_FRAME_SIZE
	.align		4
.L_157:
        /*02c4*/ 	.byte	0x04, 0x11
        /*02c6*/ 	.short	(.L_159 - .L_158)
	.align		4
.L_158:
        /*02c8*/ 	.word	index@(_Z35group_norm_nhwc_fwd_one_pass_kernelI11Bf16IOBf16WLi256ELi4ELi128EEv26Group_norm_nhwc_fwd_params)
        /*02cc*/ 	.word	0x00000000


	//----- nvinfo : EIATTR_REGCOUNT
	.align		4
.L_159:
        /*02d0*/ 	.byte	0x04, 0x2f
        /*02d2*/ 	.short	(.L_161 - .L_160)
	.align		4
.L_160:
        /*02d4*/ 	.word	index@(_Z35group_norm_nhwc_fwd_one_pass_kernelI11Bf16IOBf16WLi128ELi4ELi128EEv26Group_norm_nhwc_fwd_params)
        /*02d8*/ 	.word	0x00000022


	//----- nvinfo : EIATTR_FRAME_SIZE
	.align		4
.L_161:
        /*02dc*/ 	.byte	0x04, 0x11
        /*02de*/ 	.short	(.L_163 - .L_162)
	.align		4
.L_162:
        /*02e0*/ 	.word	index@(_Z35group_norm_nhwc_fwd_one_pass_kernelI11Bf16IOBf16WLi128ELi4ELi128EEv26Group_norm_nhwc_fwd_params)
        /*02e4*/ 	.word	0x00000000


	//----- nvinfo : EIATTR_REGCOUNT
	.align		4
.L_163:
        /*02e8*/ 	.byte	0x04, 0x2f
        /*02ea*/ 	.short	(.L_165 - .L_164)
	.align		4
.L_164:
        /*02ec*/ 	.word	index@(_Z35group_norm_nhwc_fwd_one_pass_kernelI11Bf16IOBf16WLi64ELi4ELi128EEv26Group_norm_nhwc_fwd_params)
        /*02f0*/ 	.word	0x00000020


	//----- nvinfo : EIATTR_FRAME_SIZE
	.align		4
.L_165:
        /*02f4*/ 	.byte	0x04, 0x11
        /*02f6*/ 	.short	(.L_167 - .L_166)
	.align		4
.L_166:
        /*02f8*/ 	.word	index@(_Z35group_norm_nhwc_fwd_one_pass_kernelI11Bf16IOBf16WLi64ELi4ELi128EEv26Group_norm_nhwc_fwd_params)
        /*02fc*/ 	.word	0x00000000


	//----- nvinfo : EIATTR_REGCOUNT
	.align		4
.L_167:
        /*0300*/ 	.byte	0x04, 0x2f
        /*0302*/ 	.short	(.L_169 - .L_168)
	.align		4
.L_168:
        /*0304*/ 	.word	index@(_Z35group_norm_nhwc_fwd_one_pass_kernelI11Bf16IOFp32WLi512ELi4ELi128EEv26Group_norm_nhwc_fwd_params)
        /*0308*/ 	.word	0x00000028


	//----- nvinfo : EIATTR_FRAME_SIZE
	.align		4
.L_169:
        /*030c*/ 	.byte	0x04, 0x11
        /*030e*/ 	.short	(.L_171 - .L_170)
	.align		4
.L_170:
        /*0310*/ 	.word	index@(_Z35group_norm_nhwc_fwd_one_pass_kernelI11Bf16IOFp32WLi512ELi4ELi128EEv26Group_norm_nhwc_fwd_params)
        /*0314*/ 	.word	0x00000000


	//----- nvinfo : EIATTR_REGCOUNT
	.align		4
.L_171:
        /*0318*/ 	.byte	0x04, 0x2f
        /*031a*/ 	.short	(.L_173 - .L_172)
	.align		4
.L_172:
        /*031c*/ 	.word	index@(_Z35group_norm_nhwc_fwd_one_pass_kernelI11Bf16IOFp32WLi256ELi4ELi128EEv26Group_norm_nhwc_fwd_params)
        /*0320*/ 	.word	0x00000022


	//----- nvinfo : EIATTR_FRAME_SIZE
	.align		4
.L_173:
        /*0324*/ 	.byte	0x04, 0x11
        /*0326*/ 	.short	(.L_175 - .L_174)
	.align		4
.L_174:
        /*0328*/ 	.word	index@(_Z35group_norm_nhwc_fwd_one_pass_kernelI11Bf16IOFp32WLi256ELi4ELi128EEv26Group_norm_nhwc_fwd_params)
        /*032c*/ 	.word	0x00000000


	//----- nvinfo : EIATTR_REGCOUNT
	.align		4
.L_175:
        /*0330*/ 	.byte	0x04, 0x2f
        /*0332*/ 	.short	(.L_177 - .L_176)
	.align		4
.L_176:
        /*0334*/ 	.word	index@(_Z35group_norm_nhwc_fwd_one_pass_kernelI11Bf16IOFp32WLi128ELi4ELi128EEv26Group_norm_nhwc_fwd_params)
        /*0338*/ 	.word	0x00000020


	//----- nvinfo : EIATTR_FRAME_SIZE
	.align		4
.L_177:
        /*033c*/ 	.byte	0x04, 0x11
        /*033e*/ 	.short	(.L_179 - .L_178)
	.align		4
.L_178:
        /*0340*/ 	.word	index@(_Z35group_norm_nhwc_fwd_one_pass_kernelI11Bf16IOFp32WLi128ELi4ELi128EEv26Group_norm_nhwc_fwd_params)
        /*0344*/ 	.word	0x00000000


	//----- nvinfo : EIATTR_REGCOUNT
	.align		4
.L_179:
        /*0348*/ 	.byte	0x04, 0x2f
        /*034a*/ 	.short	(.L_181 - .L_180)
	.align		4
.L_180:
        /*034c*/ 	.word	index@(_Z35group_norm_nhwc_fwd_one_pass_kernelI11Bf16IOFp32WLi64ELi4ELi128EEv26Group_norm_nhwc_fwd_params)
        /*0350*/ 	.word	0x00000020


	//----- nvinfo : EIATTR_FRAME_SIZE
	.align		4
.L_181:
        /*0354*/ 	.byte	0x04, 0x11
        /*0356*/ 	.short	(.L_183 - .L_182)
	.align		4
.L_182:
        /*0358*/ 	.word	index@(_Z35group_norm_nhwc_fwd_one_pass_kernelI11Bf16IOFp32WLi64ELi4ELi128EEv26Group_norm_nhwc_fwd_params)
        /*035c*/ 	.word	0x00000000


	//----- nvinfo : EIATTR_REGCOUNT
	.align		4
.L_183:
        /*0360*/ 	.byte	0x04, 0x2f
        /*0362*/ 	.short	(.L_185 - .L_184)
	.align		4
.L_184:
        /*0364*/ 	.word	index@(_Z35group_norm_nhwc_bwd_one_pass_kernelI11Fp32IOFp16WLi512ELi4ELi128EEv26Group_norm_nhwc_bwd_params)
        /*0368*/ 	.word	0x00000048


	//----- nvinfo : EIATTR_FRAME_SIZE
	.align		4
.L_185:
        /*036c*/ 	.byte	0x04, 0x11
        /*036e*/ 	.short	(.L_187 - .L_186)
	.align		4
.L_186:
        /*0370*/ 	.word	index@(_Z35group_norm_nhwc_bwd_one_pass_kernelI11Fp32IOFp16WLi512ELi4ELi128EEv26Group_norm_nhwc_bwd_params)
        /*0374*/ 	.word	0x00000000


	//----- nvinfo : EIATTR_REGCOUNT
	.align		4
.L_187:
        /*0378*/ 	.byte	0x04, 0x2f
        /*037a*/ 	.short	(.L_189 - .L_188)
	.align		4
.L_188:
        /*037c*/ 	.word	index@(_Z35group_norm_nhwc_bwd_one_pass_kernelI11Fp32IOFp16WLi256ELi4ELi128EEv26Group_norm_nhwc_bwd_params)
        /*0380*/ 	.word	0x00000038


	//----- nvinfo : EIATTR_FRAME_SIZE
	.align		4
.L_189:
        /*0384*/ 	.byte	0x04, 0x11
        /*0386*/ 	.short	(.L_191 - .L_190)
	.align		4
.L_190:
        /*0388*/ 	.word	index@(_Z35group_norm_nhwc_bwd_one_pass_kernelI11Fp32IOFp16WLi256ELi4ELi128EEv26Group_norm_nhwc_bwd_params)
        /*038c*/ 	.word	0x00000000


	//----- nvinfo : EIATTR_REGCOUNT
	.align		4
.L_191:
        /*0390*/ 	.byte	0x04, 0x2f
        /*0392*/ 	.short	(.L_193 - .L_192)
	.align		4
.L_192:
        /*0394*/ 	.word	index@(_Z35group_norm_nhwc_bwd_one_pass_kernelI11Fp32IOFp16WLi128ELi4ELi128EEv26Group_norm_nhwc_bwd_params)
        /*0398*/ 	.word	0x00000038


	//----- nvinfo : EIATTR_FRAME_SIZE
	.align		4
.L_193:
        /*039c*/ 	.byte	0x04, 0x11
        /*039e*/ 	.short	(.L_195 - .L_194)
	.align		4
.L_194:
        /*03a0*/ 	.word	index@(_Z35group_norm_nhwc_bwd_one_pass_kernelI11Fp32IOFp16WLi128ELi4ELi128EEv26Group_norm_nhwc_bwd_params)
        /*03a4*/ 	.word	0x00000000


	//----- nvinfo : EIATTR_REGCOUNT
	.align		4
.L_195:
        /*03a8*/ 	.byte	0x04, 0x2f
        /*03aa*/ 	.short	(.L_197 - .L_196)
	.align		4
.L_196:
        /*03ac*/ 	.word	index@(_Z35group_norm_nhwc_bwd_one_pass_kernelI11Fp32IOFp16WLi64ELi4ELi128EEv26Group_norm_nhwc_bwd_params)
        /*03b0*/ 	.word	0x0000002f


	//----- nvinfo : EIATTR_FRAME_SIZE
	.align		4
.L_197:
        /*03b4*/ 	.byte	0x04, 0x11
        /*03b6*/ 	.short	(.L_199 - .L_198)
	.align		4
.L_198:
        /*03b8*/ 	.word	index@(_Z35group_norm_nhwc_bwd_one_pass_kernelI11Fp32IOFp16WLi64ELi4ELi128EEv26Group_norm_nhwc_bwd_params)
        /*03bc*/ 	.word	0x00000000


	//----- nvinfo : EIATTR_REGCOUNT
	.align		4
.L_199:
        /*03c0*/ 	.byte	0x04, 0x2f
        /*03c2*/ 	.short	(.L_201 - .L_200)
	.align		4
.L_200:
        /*03c4*/ 	.word	index@(_Z35group_norm_nhwc_bwd_one_pass_kernelI11Fp32IOBf16WLi512ELi4ELi128EEv26Group_norm_nhwc_bwd_params)
        /*03c8*/ 	.word	0x00000048


	//----- nvinfo : EIATTR_FRAME_SIZE
	.align		4
.L_201:
        /*03cc*/ 	.byte	0x04, 0x11
        /*03ce*/ 	.short	(.L_203 - .L_202)
	.align		4
.L_202:
        /*03d0*/ 	.word	index@(_Z35group_norm_nhwc_bwd_one_pass_kernelI11Fp32IOBf16WLi512ELi4ELi128EEv26Group_norm_nhwc_bwd_params)
        /*03d4*/ 	.word	0x00000000


	//----- nvinfo : EIATTR_REGCOUNT
	.align		4
.L_203:
        /*03d8*/ 	.byte	0x04, 0x2f
        /*03da*/ 	.short	(.L_205 - .L_204)
	.align		4
.L_204:
        /*03dc*/ 	.word	index@(_Z35group_norm_nhwc_bwd_one_pass_kernelI11Fp32IOBf16WLi256ELi4ELi128EEv26Group_norm_nhwc_bwd_params)
        /*03e0*/ 	.word	0x00000038


	//----- nvinfo : EIATTR_FRAME_SIZE
	.align		4
.L_205:
        /*03e4*/ 	.byte	0x04, 0x11
        /*03e6*/ 	.short	(.L_207 - .L_206)
	.align		4
.L_206:
        /*03e8*/ 	.word	index@(_Z35group_norm_nhwc_bwd_one_pass_kernelI11Fp32IOBf16WLi256ELi4ELi128EEv26Group_norm_nhwc_bwd_params)
        /*03ec*/ 	.word	0x00000000


	//----- nvinfo : EIATTR_REGCOUNT
	.align		4
.L_207:
        /*03f0*/ 	.byte	0x04, 0x2f
        /*03f2*/ 	.short	(.L_209 - .L_208)
	.align		4
.L_208:
        /*03f4*/ 	.word	index@(_Z35group_norm_nhwc_bwd_one_pass_kernelI11Fp32IOBf16WLi128ELi4ELi128EEv26Group_norm_nhwc_bwd_params)
        /*03f8*/ 	.word	0x00000038


	//----- nvinfo : EIATTR_FRAME_SIZE
	.align		4
.L_209:
        /*03fc*/ 	.byte	0x04, 0x11
        /*03fe*/ 	.short	(.L_211 - .L_210)
	.align		4
.L_210:
        /*0400*/ 	.word	index@(_Z35group_norm_nhwc_bwd_one_pass_kernelI11Fp32IOBf16WLi128ELi4ELi128EEv26Group_norm_nhwc_bwd_params)
        /*0404*/ 	.word	0x00000000


	//----- nvinfo : EIATTR_REGCOUNT
	.align		4
.L_211:
        /*0408*/ 	.byte	0x04, 0x2f
        /*040a*/ 	.short	(.L_213 - .L_212)
	.align		4
.L_212:
        /*040c*/ 	.word	index@(_Z35group_norm_nhwc_bwd_one_pass_kernelI11Fp32IOBf16WLi64ELi4ELi128EEv26Group_norm_nhwc_bwd_params)
        /*0410*/ 	.word	0x0000002f


	//----- nvinfo : EIATTR_FRAME_SIZE
	.align		4
.L_213:
        /*0414*/ 	.byte	0x04, 0x11
        /*0416*/ 	.short	(.L_215 - .L_214)
	.align		4
.L_214:
        /*0418*/ 	.word	index@(_Z35group_norm_nhwc_bwd_one_pass_kernelI11Fp32IOBf16WLi64ELi4ELi128EEv26Group_norm_nhwc_bwd_params)
        /*041c*/ 	.word	0x00000000


	//----- nvinfo : EIATTR_REGCOUNT
	.align		4
.L_215:
        /*0420*/ 	.byte	0x04, 0x2f
        /*0422*/ 	.short	(.L_217 - .L_216)
	.align		4
.L_216:
        /*0424*/ 	.word	index@(_Z35group_norm_nhwc_bwd_one_pass_kernelI11Fp32IOFp32WLi512ELi4ELi128EEv26Group_norm_nhwc_bwd_params)
        /*0428*/ 	.word	0x00000048


	//----- nvinfo : EIATTR_FRAME_SIZE
	.align		4
.L_217:
        /*042c*/ 	.byte	0x04, 0x11
        /*042e*/ 	.short	(.L_219 - .L_218)
	.align		4
.L_218:
        /*0430*/ 	.word	index@(_Z35group_norm_nhwc_bwd_one_pass_kernelI11Fp32IOFp32WLi512ELi4ELi128EEv26Group_norm_nhwc_bwd_params)
        /*0434*/ 	.word	0x00000000


	//----- nvinfo : EIATTR_REGCOUNT
	.align		4
.L_219:
        /*0438*/ 	.byte	0x04, 0x2f
        /*043a*/ 	.short	(.L_221 - .L_220)
	.align		4
.L_220:
        /*043c*/ 	.word	index@(_Z35group_norm_nhwc_bwd_one_pass_kernelI11Fp32IOFp32WLi256ELi4ELi128EEv26Group_norm_nhwc_bwd_params)
        /*0440*/ 	.word	0x00000038


	//----- nvinfo : EIATTR_FRAME_SIZE
	.align		4
.L_221:
        /*0444*/ 	.byte	0x04, 0x11
        /*0446*/ 	.short	(.L_223 - .L_222)
	.align		4
.L_222:
        /*0448*/ 	.word	index@(_Z35group_norm_nhwc_bwd_one_pass_kernelI11Fp32IOFp32WLi256ELi4ELi128EEv26Group_norm_nhwc_bwd_params)
        /*044c*/ 	.word	0x00000000


	//----- nvinfo : EIATTR_REGCOUNT
	.align		4
.L_223:
        /*0450*/ 	.byte	0x04, 0x2f
        /*0452*/ 	.short	(.L_225 - .L_224)
	.align		4
.L_224:
        /*0454*/ 	.word	index@(_Z35group_norm_nhwc_bwd_one_pass_kernelI11Fp32IOFp32WLi128ELi4ELi128EEv26Group_norm_nhwc_bwd_params)
        /*0458*/ 	.word	0x00000038


	//----- nvinfo : EIATTR_FRAME_SIZE
	.align		4
.L_225:
        /*045c*/ 	.byte	0x04, 0x11
        /*045e*/ 	.short	(.L_227 - .L_226)
	.align		4
.L_226:
        /*0460*/ 	.word	index@(_Z35group_norm_nhwc_bwd_one_pass_kernelI11Fp32IOFp32WLi128ELi4ELi128EEv26Group_norm_nhwc_bwd_params)
        /*0464*/ 	.word	0x00000000


	//----- nvinfo : EIATTR_REGCOUNT
	.align		4
.L_227:
        /*0468*/ 	.byte	0x04, 0x2f
        /*046a*/ 	.short	(.L_229 - .L_228)
	.align		4
.L_228:
        /*046c*/ 	.word	index@(_Z35group_norm_nhwc_bwd_one_pass_kernelI11Fp32IOFp32WLi64ELi4ELi128EEv26Group_norm_nhwc_bwd_params)
        /*0470*/ 	.word	0x00000030


	//----- nvinfo : EIATTR_FRAME_SIZE
	.align		4
.L_229:
        /*0474*/ 	.byte	0x04, 0x11
        /*0476*/ 	.short	(.L_231 - .L_230)
	.align		4
.L_230:
        /*0478*/ 	.word	index@(_Z35group_norm_nhwc_bwd_one_pass_kernelI11Fp32IOFp32WLi64ELi4ELi128EEv26Group_norm_nhwc_bwd_params)
        /*047c*/ 	.word	0x00000000


	//----- nvinfo : EIATTR_REGCOUNT
	.align		4
.L_231:
        /*0480*/ 	.byte	0x04, 0x2f
        /*0482*/ 	.short	(.L_233 - .L_232)
	.align		4
.L_232:
        /*0484*/ 	.word	index@(_Z35group_norm_nhwc_bwd_one_pass_kernelI11Fp16IOFp16WLi512ELi4ELi128EEv26Group_norm_nhwc_bwd_params)
        /*0488*/ 	.word	0x00000040


	//----- nvinfo : EIATTR_FRAME_SIZE
	.align		4
.L_233:
        /*048c*/ 	.byte	0x04, 0x11
        /*048e*/ 	.short	(.L_235 - .L_234)
	.align		4
.L_234:
        /*0490*/ 	.word	index@(_Z35group_norm_nhwc_bwd_one_pass_kernelI11Fp16IOFp16WLi512ELi4ELi128EEv26Group_norm_nhwc_bwd_params)
        /*0494*/ 	.word	0x00000000


	//----- nvinfo : EIATTR_REGCOUNT
	.align		4
.L_235:
        /*0498*/ 	.byte	0x04, 0x2f
        /*049a*/ 	.short	(.L_237 - .L_236)
	.align		4
.L_236:
        /*049c*/ 	.word	index@(_Z35group_norm_nhwc_bwd_one_pass_kernelI11Fp16IOFp16WLi256ELi4ELi128EEv26Group_norm_nhwc_bwd_params)
        /*04a0*/ 	.word	0x00000030


	//----- nvinfo : EIATTR_FRAME_SIZE
	.align		4
.L_237:
        /*04a4*/ 	.byte	0x04, 0x11
        /*04a6*/ 	.short	(.L_239 - .L_238)
	.align		4
.L_238:
        /*04a8*/ 	.word	index@(_Z35group_norm_nhwc_bwd_one_pass_kernelI11Fp16IOFp16WLi256ELi4ELi128EEv26Group_norm_nhwc_bwd_params)
        /*04ac*/ 	.word	0x00000000


	//----- nvinfo : EIATTR_REGCOUNT
	.align		4
.L_239:
        /*04b0*/ 	.byte	0x04, 0x2f
        /*04b2*/ 	.short	(.L_241 - .L_240)
	.align		4
.L_240:
        /*04b4*/ 	.word	index@(_Z35group_norm_nhwc_bwd_one_pass_kernelI11Fp16IOFp16WLi128ELi4ELi128EEv26Group_norm_nhwc_bwd_params)
        /*04b8*/ 	.word	0x00000030


	//----- nvinfo : EIATTR_FRAME_SIZE
	.align		4
.L_241:
        /*04bc*/ 	.byte	0x04, 0x11
        /*04be*/ 	.short	(.L_243 - .L_242)
	.align		4
.L_242:
        /*04c0*/ 	.word	index@(_Z35group_norm_nhwc_bwd_one_pass_kernelI11Fp16IOFp16WLi128ELi4ELi128EEv26Group_norm_nhwc_bwd_params)
        /*04c4*/ 	.word	0x00000000


	//----- nvinfo : EIATTR_REGCOUNT
	.align		4
.L_243:
        /*04c8*/ 	.byte	0x04, 0x2f
        /*04ca*/ 	.short	(.L_245 - .L_244)
	.align		4
.L_244:
        /*04cc*/ 	.word	index@(_Z35group_norm_nhwc_bwd_one_pass_kernelI11Fp16IOFp16WLi64ELi4ELi128EEv26Group_norm_nhwc_bwd_params)
        /*04d0*/ 	.word	0x00000030


	//----- nvinfo : EIATTR_FRAME_SIZE
	.align		4
.L_245:
        /*04d4*/ 	.byte	0x04, 0x11
        /*04d6*/ 	.short	(.L_247 - .L_246)
	.align		4
.L_246:
        /*04d8*/ 	.word	index@(_Z35group_norm_nhwc_bwd_one_pass_kernelI11Fp16IOFp16WLi64ELi4ELi128EEv26Group_norm_nhwc_bwd_params)
        /*04dc*/ 	.word	0x00000000


	//----- nvinfo : EIATTR_REGCOUNT
	.align		4
.L_247:
        /*04e0*/ 	.byte	0x04, 0x2f
        /*04e2*/ 	.short	(.L_249 - .L_248)
	.align		4
.L_248:
        /*04e4*/ 	.word	index@(_Z35group_norm_nhwc_bwd_one_pass_kernelI11Fp16IOBf16WLi512ELi4ELi128EEv26Group_norm_nhwc_bwd_params)
        /*04e8*/ 	.word	0x00000040


	//----- nvinfo : EIATTR_FRAME_SIZE
	.align		4
.L_249:
        /*04ec*/ 	.byte	0x04, 0x11
        /*04ee*/ 	.short	(.L_251 - .L_250)
	.align		4
.L_250:
        /*04f0*/ 	.word	index@(_Z35group_norm_nhwc_bwd_one_pass_kernelI11Fp16IOBf16WLi512ELi4ELi128EEv26Group_norm_nhwc_bwd_params)
        /*04f4*/ 	.word	0x00000000


	//----- nvinfo : EIATTR_REGCOUNT
	.align		4
.L_251:
        /*04f8*/ 	.byte	0x04, 0x2f
        /*04fa*/ 	.short	(.L_253 - .L_252)
	.align		4
.L_252:
        /*04fc*/ 	.word	index@(_Z35group_norm_nhwc_bwd_one_pass_kernelI11Fp16IOBf16WLi256ELi4ELi128EEv26Group_norm_nhwc_bwd_params)
        /*0500*/ 	.word	0x00000030


	//----- nvinfo : EIATTR_FRAME_SIZE
	.align		4
.L_253:
        /*0504*/ 	.byte	0x04, 0x11
        /*0506*/ 	.short	(.L_255 - .L_254)
	.align		4
.L_254:
        /*0508*/ 	.word	index@(_Z35group_norm_nhwc_bwd_one_pass_kernelI11Fp16IOBf16WLi256ELi4ELi128EEv26Group_norm_nhwc_bwd_params)
        /*050c*/ 	.word	0x00000000


	//----- nvinfo : EIATTR_REGCOUNT
	.align		4
.L_255:
        /*0510*/ 	.byte	0x04, 0x2f
        /*0512*/ 	.short	(.L_257 - .L_256)
	.align		4
.L_256:
        /*0514*/ 	.word	index@(_Z35group_norm_nhwc_bwd_one_pass_kernelI11Fp16IOBf16WLi128ELi4ELi128EEv26Group_norm_nhwc_bwd_params)
        /*0518*/ 	.word	0x00000030


	//----- nvinfo : EIATTR_FRAME_SIZE
	.align		4
.L_257:
        /*051c*/ 	.byte	0x04, 0x11
        /*051e*/ 	.short	(.L_259 - .L_258)
	.align		4
.L_258:
        /*0520*/ 	.word	index@(_Z35group_norm_nhwc_bwd_one_pass_kernelI11Fp16IOBf16WLi128ELi4ELi128EEv26Group_norm_nhwc_bwd_params)
        /*0524*/ 	.word	0x00000000


	//----- nvinfo : EIATTR_REGCOUNT
	.align		4
.L_259:
        /*0528*/ 	.byte	0x04, 0x2f
        /*052a*/ 	.short	(.L_261 - .L_260)
	.align		4
.L_260:
        /*052c*/ 	.word	index@(_Z35group_norm_nhwc_bwd_one_pass_kernelI11Fp16IOBf16WLi64ELi4ELi128EEv26Group_norm_nhwc_bwd_params)
        /*0530*/ 	.word	0x00000030


	//----- nvinfo : EIATTR_FRAME_SIZE
	.align		4
.L_261:
        /*0534*/ 	.byte	0x04, 0x11
        /*0536*/ 	.short	(.L_263 - .L_262)
	.align		4
.L_262:
        /*0538*/ 	.word	index@(_Z35group_norm_nhwc_bwd_one_pass_kernelI11Fp16IOBf16WLi64ELi4ELi128EEv26Group_norm_nhwc_bwd_params)
        /*053c*/ 	.word	0x00000000


	//----- nvinfo : EIATTR_REGCOUNT
	.align		4
.L_263:
        /*0540*/ 	.byte	0x04, 0x2f
        /*0542*/ 	.short	(.L_265 - .L_264)
	.align		4
.L_264:
        /*0544*/ 	.word	index@(_Z35group_norm_nhwc_bwd_one_pass_kernelI11Fp16IOFp32WLi512ELi4ELi128EEv26Group_norm_nhwc_bwd_params)
        /*0548*/ 	.word	0x00000040


	//----- nvinfo : EIATTR_FRAME_SIZE
	.align		4
.L_265:
        /*054c*/ 	.byte	0x04, 0x11
        /*054e*/ 	.short	(.L_267 - .L_266)
	.align		4
.L_266:
        /*0550*/ 	.word	index@(_Z35group_norm_nhwc_bwd_one_pass_kernelI11Fp16IOFp32WLi512ELi4ELi128EEv26Group_norm_nhwc_bwd_params)
        /*0554*/ 	.word	0x00000000


	//----- nvinfo : EIATTR_REGCOUNT
	.align		4
.L_267:
        /*0558*/ 	.byte	0x04, 0x2f
        /*055a*/ 	.short	(.L_269 - .L_268)
	.align		4
.L_268:
        /*055c*/ 	.word	index@(_Z35group_norm_nhwc_bwd_one_pass_kernelI11Fp16IOFp32WLi256ELi4ELi128EEv26Group_norm_nhwc_bwd_params)
        /*0560*/ 	.word	0x00000030


	//----- nvinfo : EIATTR_FRAME_SIZE
	.align		4
.L_269:
        /*0564*/ 	.byte	0x04, 0x11
        /*0566*/ 	.short	(.L_271 - .L_270)
	.align		4
.L_270:
        /*0568*/ 	.word	index@(_Z35group_norm_nhwc_bwd_one_pass_kernelI11Fp16IOFp32WLi256ELi4ELi128EEv26Group_norm_nhwc_bwd_params)
        /*056c*/ 	.word	0x00000000


	//----- nvinfo : EIATTR_REGCOUNT
	.align		4
.L_271:
        /*0570*/ 	.byte	0x04, 0x2f
        /*0572*/ 	.short	(.L_273 - .L_272)
	.align		4
.L_272:
        /*0574*/ 	.word	index@(_Z35group_norm_nhwc_bwd_one_pass_kernelI11Fp16IOFp32WLi128ELi4ELi128EEv26Group_norm_nhwc_bwd_params)
        /*0578*/ 	.word	0x00000030


	//----- nvinfo : EIATTR_FRAME_SIZE
	.align		4
.L_273:
        /*057c*/ 	.byte	0x04, 0x11
        /*057e*/ 	.short	(.L_275 - .L_274)
	.align		4
.L_274:
        /*0580*/ 	.word	index@(_Z35group_norm_nhwc_bwd_one_pass_kernelI11Fp16IOFp32WLi128ELi4ELi128EEv26Group_norm_nhwc_bwd_params)
        /*0584*/ 	.word	0x00000000


	//----- nvinfo : EIATTR_REGCOUNT
	.align		4
.L_275:
        /*0588*/ 	.byte	0x04, 0x2f
        /*058a*/ 	.short	(.L_277 - .L_276)
	.align		4
.L_276:
        /*058c*/ 	.word	index@(_Z35group_norm_nhwc_bwd_one_pass_kernelI11Fp16IOFp32WLi64ELi4ELi128EEv26Group_norm_nhwc_bwd_params)
        /*0590*/ 	.word	0x00000030


	//----- nvinfo : EIATTR_FRAME_SIZE
	.align		4
.L_277:
        /*0594*/ 	.byte	0x04, 0x11
        /*0596*/ 	.short	(.L_279 - .L_278)
	.align		4
.L_278:
        /*0598*/ 	.word	index@(_Z35group_norm_nhwc_bwd_one_pass_kernelI11Fp16IOFp32WLi64ELi4ELi128EEv26Group_norm_nhwc_bwd_params)
        /*059c*/ 	.word	0x00000000


	//----- nvinfo : EIATTR_REGCOUNT
	.align		4
.L_279:
        /*05a0*/ 	.byte	0x04, 0x2f
        /*05a2*/ 	.short	(.L_281 - .L_280)
	.align		4
.L_280:
        /*05a4*/ 	.word	index@(_Z35group_norm_nhwc_bwd_one_pass_kernelI11Bf16IOFp16WLi512ELi4ELi128EEv26Group_norm_nhwc_bwd_params)
        /*05a8*/ 	.word	0x00000048


	//----- nvinfo : EIATTR_FRAME_SIZE
	.align		4
.L_281:
        /*05ac*/ 	.byte	0x04, 0x11
        /*05ae*/ 	.short	(.L_283 - .L_282)
	.align		4
.L_282:
        /*05b0*/ 	.word	index@(_Z35group_norm_nhwc_bwd_one_pass_kernelI11Bf16IOFp16WLi512ELi4ELi128EEv26Group_norm_nhwc_bwd_params)
        /*05b4*/ 	.word	0x00000000


	//----- nvinfo : EIATTR_REGCOUNT
	.align		4
.L_283:
        /*05b8*/ 	.byte	0x04, 0x2f
        /*05ba*/ 	.short	(.L_285 - .L_284)
	.align		4
.L_284:
        /*05bc*/ 	.word	index@(_Z35group_norm_nhwc_bwd_one_pass_kernelI11Bf16IOFp16WLi256ELi4ELi128EEv26Group_norm_nhwc_bwd_params)
        /*05c0*/ 	.word	0x00000038


	//----- nvinfo : EIATTR_FRAME_SIZE
	.align		4
.L_285:
        /*05c4*/ 	.byte	0x04, 0x11
        /*05c6*/ 	.short	(.L_287 - .L_286)
	.align		4
.L_286:
        /*05c8*/ 	.word	index@(_Z35group_norm_nhwc_bwd_one_pass_kernelI11Bf16IOFp16WLi256ELi4ELi128EEv26Group_norm_nhwc_bwd_params)
        /*05cc*/ 	.word	0x00000000


	//----- nvinfo : EIATTR_REGCOUNT
	.align		4
.L_287:
        /*05d0*/ 	.byte	0x04, 0x2f
        /*05d2*/ 	.short	(.L_289 - .L_288)
	.align		4
.L_288:
        /*05d4*/ 	.word	index@(_Z35group_norm_nhwc_bwd_one_pass_kernelI11Bf16IOFp16WLi128ELi4ELi128EEv26Group_norm_nhwc_bwd_params)
        /*05d8*/ 	.word	0x00000038


	//----- nvinfo : EIATTR_FRAME_SIZE
	.align		4
.L_289:
        /*05dc*/ 	.byte	0x04, 0x11
        /*05de*/ 	.short	(.L_291 - .L_290)
	.align		4
.L_290:
        /*05e0*/ 	.word	index@(_Z35group_norm_nhwc_bwd_one_pass_kernelI11Bf16IOFp16WLi128ELi4ELi128EEv26Group_norm_nhwc_bwd_params)
        /*05e4*/ 	.word	0x00000000


	//----- nvinfo : EIATTR_REGCOUNT
	.align		4
.L_291:
        /*05e8*/ 	.byte	0x04, 0x2f
        /*05ea*/ 	.short	(.L_293 - .L_292)
	.align		4
.L_292:
        /*05ec*/ 	.word	index@(_Z35group_norm_nhwc_bwd_one_pass_kernelI11Bf16IOFp16WLi64ELi4ELi128EEv26Group_norm_nhwc_bwd_params)
        /*05f0*/ 	.word	0x0000002f


	//----- nvinfo : EIATTR_FRAME_SIZE
	.align		4
.L_293:
        /*05f4*/ 	.byte	0x04, 0x11
        /*05f6*/ 	.short	(.L_295 - .L_294)
	.align		4
.L_294:
        /*05f8*/ 	.word	index@(_Z35group_norm_nhwc_bwd_one_pass_kernelI11Bf16IOFp16WLi64ELi4ELi128EEv26Group_norm_nhwc_bwd_params)
        /*05fc*/ 	.word	0x00000000


	//----- nvinfo : EIATTR_REGCOUNT
	.align		4
.L_295:
        /*0600*/ 	.byte	0x04, 0x2f
        /*0602*/ 	.short	(.L_297 - .L_296)
	.align		4
.L_296:
        /*0604*/ 	.word	index@(_Z35group_norm_nhwc_bwd_one_pass_kernelI11Bf16IOBf16WLi512ELi4ELi128EEv26Group_norm_nhwc_bwd_params)
        /*0608*/ 	.word	0x00000048


	//----- nvinfo : EIATTR_FRAME_SIZE
	.align		4
.L_297:
        /*060c*/ 	.byte	0x04, 0x11
        /*060e*/ 	.short	(.L_299 - .L_298)
	.align		4
.L_298:
        /*0610*/ 	.word	index@(_Z35group_norm_nhwc_bwd_one_pass_kernelI11Bf16IOBf16WLi512ELi4ELi128EEv26Group_norm_nhwc_bwd_params)
        /*0614*/ 	.word	0x00000000


	//----- nvinfo : EIATTR_REGCOUNT
	.align		4
.L_299:
        /*0618*/ 	.byte	0x04, 0x2f
        /*061a*/ 	.short	(.L_301 - .L_300)
	.align		4
.L_300:
        /*061c*/ 	.word	index@(_Z35group_norm_nhwc_bwd_one_pass_kernelI11Bf16IOBf16WLi256ELi4ELi128EEv26Group_norm_nhwc_bwd_params)
        /*0620*/ 	.word	0x00000038


	//----- nvinfo : EIATTR_FRAME_SIZE
	.align		4
.L_301:
        /*0624*/ 	.byte	0x04, 0x11
        /*0626*/ 	.short	(.L_303 - .L_302)
	.align		4
.L_302:
        /*0628*/ 	.word	index@(_Z35group_norm_nhwc_bwd_one_pass_kernelI11Bf16IOBf16WLi256ELi4ELi128EEv26Group_norm_nhwc_bwd_params)
        /*062c*/ 	.word	0x00000000


	//----- nvinfo : EIATTR_REGCOUNT
	.align		4
.L_303:
        /*0630*/ 	.byte	0x04, 0x2f
        /*0632*/ 	.short	(.L_305 - .L_304)
	.align		4
.L_304:
        /*0634*/ 	.word	index@(_Z35group_norm_nhwc_bwd_one_pass_kernelI11Bf16IOBf16WLi128ELi4ELi128EEv26Group_norm_nhwc_bwd_params)
        /*0638*/ 	.word	0x00000038


	//----- nvinfo : EIATTR_FRAME_SIZE
	.align		4
.L_305:
        /*063c*/ 	.byte	0x04, 0x11
        /*063e*/ 	.short	(.L_307 - .L_306)
	.align		4
.L_306:
        /*0640*/ 	.word	index@(_Z35group_norm_nhwc_bwd_one_pass_kernelI11Bf16IOBf16WLi128ELi4ELi128EEv26Group_norm_nhwc_bwd_params)
        /*0644*/ 	.word	0x00000000


	//----- nvinfo : EIATTR_REGCOUNT
	.align		4
.L_307:
        /*0648*/ 	.byte	0x04, 0x2f
        /*064a*/ 	.short	(.L_309 - .L_308)
	.align		4
.L_308:
        /*064c*/ 	.word	index@(_Z35group_norm_nhwc_bwd_one_pass_kernelI11Bf16IOBf16WLi64ELi4ELi128EEv26Group_norm_nhwc_bwd_params)
        /*0650*/ 	.word	0x0000002f


	//----- nvinfo : EIATTR_FRAME_SIZE
	.align		4
.L_309:
        /*0654*/ 	.byte	0x04, 0x11
        /*0656*/ 	.short	(.L_311 - .L_310)
	.align		4
.L_310:
        /*0658*/ 	.word	index@(_Z35group_norm_nhwc_bwd_one_pass_kernelI11Bf16IOBf16WLi64ELi4ELi128EEv26Group_norm_nhwc_bwd_params)
        /*065c*/ 	.word	0x00000000


	//----- nvinfo : EIATTR_REGCOUNT
	.align		4
.L_311:
        /*0660*/ 	.byte	0x04, 0x2f
        /*0662*/ 	.short	(.L_313 - .L_312)
	.align		4
.L_312:
        /*0664*/ 	.word	index@(_Z35group_norm_nhwc_bwd_one_pass_kernelI11Bf16IOFp32WLi512ELi4ELi128EEv26Group_norm_nhwc_bwd_params)
        /*0668*/ 	.word	0x00000048


	//----- nvinfo : EIATTR_FRAME_SIZE
	.align		4
.L_313:
        /*066c*/ 	.byte	0x04, 0x11
        /*066e*/ 	.short	(.L_315 - .L_314)
	.align		4
.L_314:
        /*0670*/ 	.word	index@(_Z35group_norm_nhwc_bwd_one_pass_kernelI11Bf16IOFp32WLi512ELi4ELi128EEv26Group_norm_nhwc_bwd_params)
        /*0674*/ 	.word	0x00000000


	//----- nvinfo : EIATTR_REGCOUNT
	.align		4
.L_315:
        /*0678*/ 	.byte	0x04, 0x2f
        /*067a*/ 	.short	(.L_317 - .L_316)
	.align		4
.L_316:
        /*067c*/ 	.word	index@(_Z35group_norm_nhwc_bwd_one_pass_kernelI11Bf16IOFp32WLi256ELi4ELi128EEv26Group_norm_nhwc_bwd_params)
        /*0680*/ 	.word	0x00000038


	//----- nvinfo : EIATTR_FRAME_SIZE
	.align		4
.L_317:
        /*0684*/ 	.byte	0x04, 0x11
        /*0686*/ 	.short	(.L_319 - .L_318)
	.align		4
.L_318:
        /*0688*/ 	.word	index@(_Z35group_norm_nhwc_bwd_one_pass_kernelI11Bf16IOFp32WLi256ELi4ELi128EEv26Group_norm_nhwc_bwd_params)
        /*068c*/ 	.word	0x00000000


	//----- nvinfo : EIATTR_REGCOUNT
	.align		4
.L_319:
        /*0690*/ 	.byte	0x04, 0x2f
        /*0692*/ 	.short	(.L_321 - .L_320)
	.align		4
.L_320:
        /*0694*/ 	.word	index@(_Z35group_norm_nhwc_bwd_one_pass_kernelI11Bf16IOFp32WLi128ELi4ELi128EEv26Group_norm_nhwc_bwd_params)
        /*0698*/ 	.word	0x00000038


	//----- nvinfo : EIATTR_FRAME_SIZE
	.align		4
.L_321:
        /*069c*/ 	.byte	0x04, 0x11
        /*069e*/ 	.short	(.L_323 - .L_322)
	.align		4
.L_322:
        /*06a0*/ 	.word	index@(_Z35group_norm_nhwc_bwd_one_pass_kernelI11Bf16IOFp32WLi128ELi4ELi128EEv26Group_norm_nhwc_bwd_params)
        /*06a4*/ 	.word	0x00000000


	//----- nvinfo : EIATTR_REGCOUNT
	.align		4
.L_323:
        /*06a8*/ 	.byte	0x04, 0x2f
        /*06aa*/ 	.short	(.L_325 - .L_324)
	.align		4
.L_324:
        /*06ac*/ 	.word	index@(_Z35group_norm_nhwc_bwd_one_pass_kernelI11Bf16IOFp32WLi64ELi4ELi128EEv26Group_norm_nhwc_bwd_params)
        /*06b0*/ 	.word	0x0000002f


	//----- nvinfo : EIATTR_FRAME_SIZE
	.align		4
.L_325:
        /*06b4*/ 	.byte	0x04, 0x11
        /*06b6*/ 	.short	(.L_327 - .L_326)
	.align		4
.L_326:
        /*06b8*/ 	.word	index@(_Z35group_norm_nhwc_bwd_one_pass_kernelI11Bf16IOFp32WLi64ELi4ELi128EEv26Group_norm_nhwc_bwd_params)
        /*06bc*/ 	.word	0x00000000


	//----- nvinfo : EIATTR_REGCOUNT
	.align		4
.L_327:
        /*06c0*/ 	.byte	0x04, 0x2f
        /*06c2*/ 	.short	(.L_329 - .L_328)
	.align		4
.L_328:
        /*06c4*/ 	.word	index@(_ZN3cub17CUB_300001_SM_9006detail11EmptyKernelIvEEvv)
        /*06c8*/ 	.word	0x00000004


	//----- nvinfo : EIATTR_FRAME_SIZE
	.align		4
.L_329:
        /*06cc*/ 	.byte	0x04, 0x11
        /*06ce*/ 	.short	(.L_331 - .L_330)
	.align		4
.L_330:
        /*06d0*/ 	.word	index@(_ZN3cub17CUB_300001_SM_9006detail11EmptyKernelIvEEvv)
        /*06d4*/ 	.word	0x00000000


	//----- nvinfo : EIATTR_MIN_STACK_SIZE
	.align		4
.L_331:
        /*06d8*/ 	.byte	0x04, 0x12
        /*06da*/ 	.short	(.L_333 - .L_332)
	.align		4
.L_332:
        /*06dc*/ 	.word	index@(_ZN3cub17CUB_300001_SM_9006detail11EmptyKernelIvEEvv)
        /*06e0*/ 	.word	0x00000000


	//----- nvinfo : EIATTR_MIN_STACK_SIZE
	.align		4
.L_333:
        /*06e4*/ 	.byte	0x04, 0x12
        /*06e6*/ 	.short	(.L_335 - .L_334)
	.align		4
.L_334:
        /*06e8*/ 	.word	index@(_Z35group_norm_nhwc_bwd_one_pass_kernelI11Bf16IOFp32WLi64ELi4ELi128EEv26Group_norm_nhwc_bwd_params)
        /*06ec*/ 	.word	0x00000000


	//----- nvinfo : EIATTR_MIN_STACK_SIZE
	.align		4
.L_335:
        /*06f0*/ 	.byte	0x04, 0x12
        /*06f2*/ 	.short	(.L_337 - .L_336)
	.align		4
.L_336:
        /*06f4*/ 	.word	index@(_Z35group_norm_nhwc_bwd_one_pass_kernelI11Bf16IOFp32WLi128ELi4ELi128EEv26Group_norm_nhwc_bwd_params)
        /*06f8*/ 	.word	0x00000000


	//----- nvinfo : EIATTR_MIN_STACK_SIZE
	.align		4
.L_337:
        /*06fc*/ 	.byte	0x04, 0x12
        /*06fe*/ 	.short	(.L_339 - .L_338)
	.align		4
.L_338:
        /*0700*/ 	.word	index@(_Z35group_norm_nhwc_bwd_one_pass_kernelI11Bf16IOFp32WLi256ELi4ELi128EEv26Group_norm_nhwc_bwd_params)
        /*0704*/ 	.word	0x00000000


	//----- nvinfo : EIATTR_MIN_STACK_SIZE
	.align		4
.L_339:
        /*0708*/ 	.byte	0x04, 0x12
        /*070a*/ 	.short	(.L_341 - .L_340)
	.align		4
.L_340:
        /*070c*/ 	.word	index@(_Z35group_norm_nhwc_bwd_one_pass_kernelI11Bf16IOFp32WLi512ELi4ELi128EEv26Group_norm_nhwc_bwd_params)
        /*0710*/ 	.word	0x00000000


	//----- nvinfo : EIATTR_MIN_STACK_SIZE
	.align		4
.L_341:
        /*0714*/ 	.byte	0x04, 0x12
        /*0716*/ 	.short	(.L_343 - .L_342)
	.align		4
.L_342:
        /*0718*/ 	.word	index@(_Z35group_norm_nhwc_bwd_one_pass_kernelI11Bf16IOBf16WLi64ELi4ELi128EEv26Group_norm_nhwc_bwd_params)
        /*071c*/ 	.word	0x00000000


	//----- nvinfo : EIATTR_MIN_STACK_SIZE
	.align		4
.L_343:
        /*0720*/ 	.byte	0x04, 0x12
        /*0722*/ 	.short	(.L_345 - .L_344)
	.align		4
.L_344:
        /*0724*/ 	.word	index@(_Z35group_norm_nhwc_bwd_one_pass_kernelI11Bf16IOBf16WLi128ELi4ELi128EEv26Group_norm_nhwc_bwd_params)
        /*0728*/ 	.word	0x00000000


	//----- nvinfo : EIATTR_MIN_STACK_SIZE
	.align		4
.L_345:
        /*072c*/ 	.byte	0x04, 0x12
        /*072e*/ 	.short	(.L_347 - .L_346)
	.align		4
.L_346:
        /*0730*/ 	.word	index@(_Z35group_norm_nhwc_bwd_one_pass_kernelI11Bf16IOBf16WLi256ELi4ELi128EEv26Group_norm_nhwc_bwd_params)
        /*0734*/ 	.word	0x00000000


	//----- nvinfo : EIATTR_MIN_STACK_SIZE
	.align		4
.L_347:
        /*0738*/ 	.byte	0x04, 0x12
        /*073a*/ 	.short	(.L_349 - .L_348)
	.align		4
.L_348:
        /*073c*/ 	.word	index@(_Z35group_norm_nhwc_bwd_one_pass_kernelI11Bf16IOBf16WLi512ELi4ELi128EEv26Group_norm_nhwc_bwd_params)
        /*0740*/ 	.word	0x00000000


	//----- nvinfo : EIATTR_MIN_STACK_SIZE
	.align		4
.L_349:
        /*0744*/ 	.byte	0x04, 0x12
        /*0746*/ 	.short	(.L_351 - .L_350)
	.align		4
.L_350:
        /*0748*/ 	.word	index@(_Z35group_norm_nhwc_bwd_one_pass_kernelI11Bf16IOFp16WLi64ELi4ELi128EEv26Group_norm_nhwc_bwd_params)
        /*074c*/ 	.word	0x00000000


	//----- nvinfo : EIATTR_MIN_STACK_SIZE
	.align		4
.L_351:
        /*0750*/ 	.byte	0x04, 0x12
        /*0752*/ 	.short	(.L_353 - .L_352)
	.align		4
.L_352:
        /*0754*/ 	.word	index@(_Z35group_norm_nhwc_bwd_one_pass_kernelI11Bf16IOFp16WLi128ELi4ELi128EEv26Group_norm_nhwc_bwd_params)
        /*0758*/ 	.word	0x00000000


	//----- nvinfo : EIATTR_MIN_STACK_SIZE
	.align		4
.L_353:
        /*075c*/ 	.byte	0x04, 0x12
        /*075e*/ 	.short	(.L_355 - .L_354)
	.align		4
.L_354:
        /*0760*/ 	.word	index@(_Z35group_norm_nhwc_bwd_one_pass_kernelI11Bf16IOFp16WLi256ELi4ELi128EEv26Group_norm_nhwc_bwd_params)
        /*0764*/ 	.word	0x00000000


	//----- nvinfo : EIATTR_MIN_STACK_SIZE
	.align		4
.L_355:
        /*0768*/ 	.byte	0x04, 0x12
        /*076a*/ 	.short	(.L_357 - .L_356)
	.align		4
.L_356:
        /*076c*/ 	.word	index@(_Z35group_norm_nhwc_bwd_one_pass_kernelI11Bf16IOFp16WLi512ELi4ELi128EEv26Group_norm_nhwc_bwd_params)
        /*0770*/ 	.word	0x00000000


	//----- nvinfo : EIATTR_MIN_STACK_SIZE
	.align		4
.L_357:
        /*0774*/ 	.byte	0x04, 0x12
        /*0776*/ 	.short	(.L_359 - .L_358)
	.align		4
.L_358:
        /*0778*/ 	.word	index@(_Z35group_norm_nhwc_bwd_one_pass_kernelI11Fp16IOFp32WLi64ELi4ELi128EEv26Group_norm_nhwc_bwd_params)
        /*077c*/ 	.word	0x00000000


	//----- nvinfo : EIATTR_MIN_STACK_SIZE
	.align		4
.L_359:
        /*0780*/ 	.byte	0x04, 0x12
        /*0782*/ 	.short	(.L_361 - .L_360)
	.align		4
.L_360:
        /*0784*/ 	.word	index@(_Z35group_norm_nhwc_bwd_one_pass_kernelI11Fp16IOFp32WLi128ELi4ELi128EEv26Group_norm_nhwc_bwd_params)
        /*0788*/ 	.word	0x00000000


	//----- nvinfo : EIATTR_MIN_STACK_SIZE
	.align		4
.L_361:
        /*078c*/ 	.byte	0x04, 0x12
        /*078e*/ 	.short	(.L_363 - .L_362)
	.align		4
.L_362:
        /*0790*/ 	.word	index@(_Z35group_norm_nhwc_bwd_one_pass_kernelI11Fp16IOFp32WLi256ELi4ELi128EEv26Group_norm_nhwc_bwd_params)
        /*0794*/ 	.word	0x00000000


	//----- nvinfo : EIATTR_MIN_STACK_SIZE
	.align		4
.L_363:
        /*0798*/ 	.byte	0x04, 0x12
        /*079a*/ 	.short	(.L_365 - .L_364)
	.align		4
.L_364:
        /*079c*/ 	.word	index@(_Z35group_norm_nhwc_bwd_one_pass_kernelI11Fp16IOFp32WLi512ELi4ELi128EEv26Group_norm_nhwc_bwd_params)
        /*07a0*/ 	.word	0x00000000


	//----- nvinfo : EIATTR_MIN_STACK_SIZE
	.align		4
.L_365:
        /*07a4*/ 	.byte	0x04, 0x12
        /*07a6*/ 	.short	(.L_367 - .L_366)
	.align		4
.L_366:
        /*07a8*/ 	.word	index@(_Z35group_norm_nhwc_bwd_one_pass_kernelI11Fp16IOBf16WLi64ELi4ELi128EEv26Group_norm_nhwc_bwd_params)
        /*07ac*/ 	.word	0x00000000


	//----- nvinfo : EIATTR_MIN_STACK_SIZE
	.align		4
.L_367:
        /*07b0*/ 	.byte	0x04, 0x12
        /*07b2*/ 	.short	(.L_369 - .L_368)
	.align		4
.L_368:
        /*07b4*/ 	.word	index@(_Z35group_norm_nhwc_bwd_one_pass_kernelI11Fp16IOBf16WLi128ELi4ELi128EEv26Group_norm_nhwc_bwd_params)
        /*07b8*/ 	.word	0x00000000


	//----- nvinfo : EIATTR_MIN_STACK_SIZE
	.align		4
.L_369:
        /*07bc*/ 	.byte	0x04, 0x12
        /*07be*/ 	.short	(.L_371 - .L_370)
	.align		4
.L_370:
        /*07c0*/ 	.word	index@(_Z35group_norm_nhwc_bwd_one_pass_kernelI11Fp16IOBf16WLi256ELi4ELi128EEv26Group_norm_nhwc_bwd_params)
        /*07c4*/ 	.word	0x00000000


	//----- nvinfo : EIATTR_MIN_STACK_SIZE
	.align		4
.L_371:
        /*07c8*/ 	.byte	0x04, 0x12
        /*07ca*/ 	.short	(.L_373 - .L_372)
	.align		4
.L_372:
        /*07cc*/ 	.word	index@(_Z35group_norm_nhwc_bwd_one_pass_kernelI11Fp16IOBf16WLi512ELi4ELi128EEv26Group_norm_nhwc_bwd_params)
        /*07d0*/ 	.word	0x00000000


	//----- nvinfo : EIATTR_MIN_STACK_SIZE
	.align		4
.L_373:
        /*07d4*/ 	.byte	0x04, 0x12
        /*07d6*/ 	.short	(.L_375 - .L_374)
	.align		4
.L_374:
        /*07d8*/ 	.word	index@(_Z35group_norm_nhwc_bwd_one_pass_kernelI11Fp16IOFp16WLi64ELi4ELi128EEv26Group_norm_nhwc_bwd_params)
        /*07dc*/ 	.word	0x00000000


	//----- nvinfo : EIATTR_MIN_STACK_SIZE
	.align		4
.L_375:
        /*07e0*/ 	.byte	0x04, 0x12
        /*07e2*/ 	.short	(.L_377 - .L_376)
	.align		4
.L_376:
        /*07e4*/ 	.word	index@(_Z35group_norm_nhwc_bwd_one_pass_kernelI11Fp16IOFp16WLi128ELi4ELi128EEv26Group_norm_nhwc_bwd_params)
        /*07e8*/ 	.word	0x00000000


	//----- nvinfo : EIATTR_MIN_STACK_SIZE
	.align		4
.L_377:
        /*07ec*/ 	.byte	0x04, 0x12
        /*07ee*/ 	.short	(.L_379 - .L_378)
	.align		4
.L_378:
        /*07f0*/ 	.word	index@(_Z35group_norm_nhwc_bwd_one_pass_kernelI11Fp16IOFp16WLi256ELi4ELi128EEv26Group_norm_nhwc_bwd_params)
        /*07f4*/ 	.word	0x00000000


	//----- nvinfo : EIATTR_MIN_STACK_SIZE
	.align		4
.L_379:
        /*07f8*/ 	.byte	0x04, 0x12
        /*07fa*/ 	.short	(.L_381 - .L_380)
	.align		4
.L_380:
        /*07fc*/ 	.word	index@(_Z35group_norm_nhwc_bwd_one_pass_kernelI11Fp16IOFp16WLi512ELi4ELi128EEv26Group_norm_nhwc_bwd_params)
        /*0800*/ 	.word	0x00000000


	//----- nvinfo : EIATTR_MIN_STACK_SIZE
	.align		4
.L_381:
        /*0804*/ 	.byte	0x04, 0x12
        /*0806*/ 	.short	(.L_383 - .L_382)
	.align		4
.L_382:
        /*0808*/ 	.word	index@(_Z35group_norm_nhwc_bwd_one_pass_kernelI11Fp32IOFp32WLi64ELi4ELi128EEv26Group_norm_nhwc_bwd_params)
        /*080c*/ 	.word	0x00000000


	//----- nvinfo : EIATTR_MIN_STACK_SIZE
	.align		4
.L_383:
        /*0810*/ 	.byte	0x04, 0x12
        /*0812*/ 	.short	(.L_385 - .L_384)
	.align		4
.L_384:
        /*0814*/ 	.word	index@(_Z35group_norm_nhwc_bwd_one_pass_kernelI11Fp32IOFp32WLi128ELi4ELi128EEv26Group_norm_nhwc_bwd_params)
        /*0818*/ 	.word	0x00000000


	//----- nvinfo : EIATTR_MIN_STACK_SIZE
	.align		4
.L_385:
        /*081c*/ 	.byte	0x04, 0x12
        /*081e*/ 	.short	(.L_387 - .L_386)
	.align		4
.L_386:
        /*0820*/ 	.word	index@(_Z35group_norm_nhwc_bwd_one_pass_kernelI11Fp32IOFp32WLi256ELi4ELi128EEv26Group_norm_nhwc_bwd_params)
        /*0824*/ 	.word	0x00000000


	//----- nvinfo : EIATTR_MIN_STACK_SIZE
	.align		4
.L_387:
        /*0828*/ 	.byte	0x04, 0x12
        /*082a*/ 	.short	(.L_389 - .L_388)
	.align		4
.L_388:
        /*082c*/ 	.word	index@(_Z35group_norm_nhwc_bwd_one_pass_kernelI11Fp32IOFp32WLi512ELi4ELi128EEv26Group_norm_nhwc_bwd_params)
        /*0830*/ 	.word	0x00000000


	//----- nvinfo : EIATTR_MIN_STACK_SIZE
	.align		4
.L_389:
        /*0834*/ 	.byte	0x04, 0x12
        /*0836*/ 	.short	(.L_391 - .L_390)
	.align		4
.L_390:
        /*0838*/ 	.word	index@(_Z35group_norm_nhwc_bwd_one_pass_kernelI11Fp32IOBf16WLi64ELi4ELi128EEv26Group_norm_nhwc_bwd_params)
        /*083c*/ 	.word	0x00000000


	//----- nvinfo : EIATTR_MIN_STACK_SIZE
	.align		4
.L_391:
        /*0840*/ 	.byte	0x04, 0x12
        /*0842*/ 	.short	(.L_393 - .L_392)
	.align		4
.L_392:
        /*0844*/ 	.word	index@(_Z35group_norm_nhwc_bwd_one_pass_kernelI11Fp32IOBf16WLi128ELi4ELi128EEv26Group_norm_nhwc_bwd_params)
        /*0848*/ 	.word	0x00000000


	//----- nvinfo : EIATTR_MIN_STACK_SIZE
	.align		4
.L_393:
        /*084c*/ 	.byte	0x04, 0x12
        /*084e*/ 	.short	(.L_395 - .L_394)
	.align		4
.L_394:
        /*0850*/ 	.word	index@(_Z35group_norm_nhwc_bwd_one_pass_kernelI11Fp32IOBf16WLi256ELi4ELi128EEv26Group_norm_nhwc_bwd_params)
        /*0854*/ 	.word	0x00000000


	//----- nvinfo : EIATTR_MIN_STACK_SIZE
	.align		4
.L_395:
        /*0858*/ 	.byte	0x04, 0x12
        /*085a*/ 	.short	(.L_397 - .L_396)
	.align		4
.L_396:
        /*085c*/ 	.word	index@(_Z35group_norm_nhwc_bwd_one_pass_kernelI11Fp32IOBf16WLi512ELi4ELi128EEv26Group_norm_nhwc_bwd_params)
        /*0860*/ 	.word	0x00000000


	//----- nvinfo : EIATTR_MIN_STACK_SIZE
	.align		4
.L_397:
        /*0864*/ 	.byte	0x04, 0x12
        /*0866*/ 	.short	(.L_399 - .L_398)
	.align		4
.L_398:
        /*0868*/ 	.word	index@(_Z35group_norm_nhwc_bwd_one_pass_kernelI11Fp32IOFp16WLi64ELi4ELi128EEv26Group_norm_nhwc_bwd_params)
        /*086c*/ 	.word	0x00000000


	//----- nvinfo : EIATTR_MIN_STACK_SIZE
	.align		4
.L_399:
        /*0870*/ 	.byte	0x04, 0x12
        /*0872*/ 	.short	(.L_401 - .L_400)
	.align		4
.L_400:
        /*0874*/ 	.word	index@(_Z35group_norm_nhwc_bwd_one_pass_kernelI11Fp32IOFp16WLi128ELi4ELi128EEv26Group_norm_nhwc_bwd_params)
        /*0878*/ 	.word	0x00000000


	//----- nvinfo : EIATTR_MIN_STACK_SIZE
	.align		4
.L_401:
        /*087c*/ 	.byte	0x04, 0x12
        /*087e*/ 	.short	(.L_403 - .L_402)
	.align		4
.L_402:
        /*0880*/ 	.word	index@(_Z35group_norm_nhwc_bwd_one_pass_kernelI11Fp32IOFp16WLi256ELi4ELi128EEv26Group_norm_nhwc_bwd_params)
        /*0884*/ 	.word	0x00000000


	//----- nvinfo : EIATTR_MIN_STACK_SIZE
	.align		4
.L_403:
        /*0888*/ 	.byte	0x04, 0x12
        /*088a*/ 	.short	(.L_405 - .L_404)
	.align		4
.L_404:
        /*088c*/ 	.word	index@(_Z35group_norm_nhwc_bwd_one_pass_kernelI11Fp32IOFp16WLi512ELi4ELi128EEv26Group_norm_nhwc_bwd_params)
        /*0890*/ 	.word	0x00000000


	//----- nvinfo : EIATTR_MIN_STACK_SIZE
	.align		4
.L_405:
        /*0894*/ 	.byte	0x04, 0x12
        /*0896*/ 	.short	(.L_407 - .L_406)
	.align		4
.L_406:
        /*0898*/ 	.word	index@(_Z35group_norm_nhwc_fwd_one_pass_kernelI11Bf16IOFp32WLi64ELi4ELi128EEv26Group_norm_nhwc_fwd_params)
        /*089c*/ 	.word	0x00000000


	//----- nvinfo : EIATTR_MIN_STACK_SIZE
	.align		4
.L_407:
        /*08a0*/ 	.byte	0x04, 0x12
        /*08a2*/ 	.short	(.L_409 - .L_408)
	.align		4
.L_408:
        /*08a4*/ 	.word	index@(_Z35group_norm_nhwc_fwd_one_pass_kernelI11Bf16IOFp32WLi128ELi4ELi128EEv26Group_norm_nhwc_fwd_params)
        /*08a8*/ 	.word	0x00000000


	//----- nvinfo : EIATTR_MIN_STACK_SIZE
	.align		4
.L_409:
        /*08ac*/ 	.byte	0x04, 0x12
        /*08ae*/ 	.short	(.L_411 - .L_410)
	.align		4
.L_410:
        /*08b0*/ 	.word	index@(_Z35group_norm_nhwc_fwd_one_pass_kernelI11Bf16IOFp32WLi256ELi4ELi128EEv26Group_norm_nhwc_fwd_params)
        /*08b4*/ 	.word	0x00000000


	//----- nvinfo : EIATTR_MIN_STACK_SIZE
	.align		4
.L_411:
        /*08b8*/ 	.byte	0x04, 0x12
        /*08ba*/ 	.short	(.L_413 - .L_412)
	.align		4
.L_412:
        /*08bc*/ 	.word	index@(_Z35group_norm_nhwc_fwd_one_pass_kernelI11Bf16IOFp32WLi512ELi4ELi128EEv26Group_norm_nhwc_fwd_params)
        /*08c0*/ 	.word	0x00000000


	//----- nvinfo : EIATTR_MIN_STACK_SIZE
	.align		4
.L_413:
        /*08c4*/ 	.byte	0x04, 0x12
        /*08c6*/ 	.short	(.L_415 - .L_414)
	.align		4
.L_414:
        /*08c8*/ 	.word	index@(_Z35group_norm_nhwc_fwd_one_pass_kernelI11Bf16IOBf16WLi64ELi4ELi128EEv26Group_norm_nhwc_fwd_params)
        /*08cc*/ 	.word	0x00000000


	//----- nvinfo : EIATTR_MIN_STACK_SIZE
	.align		4
.L_415:
        /*08d0*/ 	.byte	0x04, 0x12
        /*08d2*/ 	.short	(.L_417 - .L_416)
	.align		4
.L_416:
        /*08d4*/ 	.word	index@(_Z35group_norm_nhwc_fwd_one_pass_kernelI11Bf16IOBf16WLi128ELi4ELi128EEv26Group_norm_nhwc_fwd_params)
        /*08d8*/ 	.word	0x00000000


	//----- nvinfo : EIATTR_MIN_STACK_SIZE
	.align		4
.L_417:
        /*08dc*/ 	.byte	0x04, 0x12
        /*08de*/ 	.short	(.L_419 - .L_418)
	.align		4
.L_418:
        /*08e0*/ 	.word	index@(_Z35group_norm_nhwc_fwd_one_pass_kernelI11Bf16IOBf16WLi256ELi4ELi128EEv26Group_norm_nhwc_fwd_params)
        /*08e4*/ 	.word	0x00000000


	//----- nvinfo : EIATTR_MIN_STACK_SIZE
	.align		4
.L_419:
        /*08e8*/ 	.byte	0x04, 0x12
        /*08ea*/ 	.short	(.L_421 - .L_420)
	.align		4
.L_420:
        /*08ec*/ 	.word	index@(_Z35group_norm_nhwc_fwd_one_pass_kernelI11Bf16IOBf16WLi512ELi4ELi128EEv26Group_norm_nhwc_fwd_params)
        /*08f0*/ 	.word	0x00000000


	//----- nvinfo : EIATTR_MIN_STACK_SIZE
	.align		4
.L_421:
        /*08f4*/ 	.byte	0x04, 0x12
        /*08f6*/ 	.short	(.L_423 - .L_422)
	.align		4
.L_422:
        /*08f8*/ 	.word	index@(_Z35group_norm_nhwc_fwd_one_pass_kernelI11Bf16IOFp16WLi64ELi4ELi128EEv26Group_norm_nhwc_fwd_params)
        /*08fc*/ 	.word	0x00000000


	//----- nvinfo : EIATTR_MIN_STACK_SIZE
	.align		4
.L_423:
        /*0900*/ 	.byte	0x04, 0x12
        /*0902*/ 	.short	(.L_425 - .L_424)
	.align		4
.L_424:
        /*0904*/ 	.word	index@(_Z35group_norm_nhwc_fwd_one_pass_kernelI11Bf16IOFp16WLi128ELi4ELi128EEv26Group_norm_nhwc_fwd_params)
        /*0908*/ 	.word	0x00000000


	//----- nvinfo : EIATTR_MIN_STACK_SIZE
	.align		4
.L_425:
        /*090c*/ 	.byte	0x04, 0x12
        /*090e*/ 	.short	(.L_427 - .L_426)
	.align		4
.L_426:
        /*0910*/ 	.word	index@(_Z35group_norm_nhwc_fwd_one_pass_kernelI11Bf16IOFp16WLi256ELi4ELi128EEv26Group_norm_nhwc_fwd_params)
        /*0914*/ 	.word	0x00000000


	//----- nvinfo : EIATTR_MIN_STACK_SIZE
	.align		4
.L_427:
        /*0918*/ 	.byte	0x04, 0x12
        /*091a*/ 	.short	(.L_429 - .L_428)
	.align		4
.L_428:
        /*091c*/ 	.word	index@(_Z35group_norm_nhwc_fwd_one_pass_kernelI11Bf16IOFp16WLi512ELi4ELi128EEv26Group_norm_nhwc_fwd_params)
        /*0920*/ 	.word	0x00000000


	//----- nvinfo : EIATTR_MIN_STACK_SIZE
	.align		4
.L_429:
        /*0924*/ 	.byte	0x04, 0x12
        /*0926*/ 	.short	(.L_431 - .L_430)
	.align		4
.L_430:
        /*0928*/ 	.word	index@(_Z35group_norm_nhwc_fwd_one_pass_kernelI11Fp16IOFp32WLi64ELi4ELi128EEv26Group_norm_nhwc_fwd_params)
        /*092c*/ 	.word	0x00000000


	//----- nvinfo : EIATTR_MIN_STACK_SIZE
	.align		4
.L_431:
        /*0930*/ 	.byte	0x04, 0x12
        /*0932*/ 	.short	(.L_433 - .L_432)
	.align		4
.L_432:
        /*0934*/ 	.word	index@(_Z35group_norm_nhwc_fwd_one_pass_kernelI11Fp16IOFp32WLi128ELi4ELi128EEv26Group_norm_nhwc_fwd_params)
        /*0938*/ 	.word	0x00000000


	//----- nvinfo : EIATTR_MIN_STACK_SIZE
	.align		4
.L_433:
        /*093c*/ 	.byte	0x04, 0x12
        /*093e*/ 	.short	(.L_435 - .L_434)
	.align		4
.L_434:
        /*0940*/ 	.word	index@(_Z35group_norm_nhwc_fwd_one_pass_kernelI11Fp16IOFp32WLi256ELi4ELi128EEv26Group_norm_nhwc_fwd_params)
        /*0944*/ 	.word	0x00000000


	//----- nvinfo : EIATTR_MIN_STACK_SIZE
	.align		4
.L_435:
        /*0948*/ 	.byte	0x04, 0x12
        /*094a*/ 	.short	(.L_437 - .L_436)
	.align		4
.L_436:
        /*094c*/ 	.word	index@(_Z35group_norm_nhwc_fwd_one_pass_kernelI11Fp16IOFp32WLi512ELi4ELi128EEv26Group_norm_nhwc_fwd_params)
        /*0950*/ 	.word	0x00000000


	//----- nvinfo : EIATTR_MIN_STACK_SIZE
	.align		4
.L_437:
        /*0954*/ 	.byte	0x04, 0x12
        /*0956*/ 	.short	(.L_439 - .L_438)
	.align		4
.L_438:
        /*0958*/ 	.word	index@(_Z35group_norm_nhwc_fwd_one_pass_kernelI11Fp16IOBf16WLi64ELi4ELi128EEv26Group_norm_nhwc_fwd_params)
        /*095c*/ 	.word	0x00000000


	//----- nvinfo : EIATTR_MIN_STACK_SIZE
	.align		4
.L_439:
        /*0960*/ 	.byte	0x04, 0x12
        /*0962*/ 	.short	(.L_441 - .L_440)
	.align		4
.L_440:
        /*0964*/ 	.word	index@(_Z35group_norm_nhwc_fwd_one_pass_kernelI11Fp16IOBf16WLi128ELi4ELi128EEv26Group_norm_nhwc_fwd_params)
        /*0968*/ 	.word	0x00000000


	//----- nvinfo : EIATTR_MIN_STACK_SIZE
	.align		4
.L_441:
        /*096c*/ 	.byte	0x04, 0x12
        /*096e*/ 	.short	(.L_443 - .L_442)
	.align		4
.L_442:
        /*0970*/ 	.word	index@(_Z35group_norm_nhwc_fwd_one_pass_kernelI11Fp16IOBf16WLi256ELi4ELi128EEv26Group_norm_nhwc_fwd_params)
        /*0974*/ 	.word	0x00000000


	//----- nvinfo : EIATTR_MIN_STACK_SIZE
	.align		4
.L_443:
        /*0978*/ 	.byte	0x04, 0x12
        /*097a*/ 	.short	(.L_445 - .L_444)
	.align		4
.L_444:
        /*097c*/ 	.word	index@(_Z35group_norm_nhwc_fwd_one_pass_kernelI11Fp16IOBf16WLi512ELi4ELi128EEv26Group_norm_nhwc_fwd_params)
        /*0980*/ 	.word	0x00000000


	//----- nvinfo : EIATTR_MIN_STACK_SIZE
	.align		4
.L_445:
        /*0984*/ 	.byte	0x04, 0x12
        /*0986*/ 	.short	(.L_447 - .L_446)
	.align		4
.L_446:
        /*0988*/ 	.word	index@(_Z35group_norm_nhwc_fwd_one_pass_kernelI11Fp16IOFp16WLi64ELi4ELi128EEv26Group_norm_nhwc_fwd_params)
        /*098c*/ 	.word	0x00000000


	//----- nvinfo : EIATTR_MIN_STACK_SIZE
	.align		4
.L_447:
        /*0990*/ 	.byte	0x04, 0x12
        /*0992*/ 	.short	(.L_449 - .L_448)
	.align		4
.L_448:
        /*0994*/ 	.word	index@(_Z35group_norm_nhwc_fwd_one_pass_kernelI11Fp16IOFp16WLi128ELi4ELi128EEv26Group_norm_nhwc_fwd_params)
        /*0998*/ 	.word	0x00000000


	//----- nvinfo : EIATTR_MIN_STACK_SIZE
	.align		4
.L_449:
        /*099c*/ 	.byte	0x04, 0x12
        /*099e*/ 	.short	(.L_451 - .L_450)
	.align		4
.L_450:
        /*09a0*/ 	.word	index@(_Z35group_norm_nhwc_fwd_one_pass_kernelI11Fp16IOFp16WLi256ELi4ELi128EEv26Group_norm_nhwc_fwd_params)
        /*09a4*/ 	.word	0x00000000


	//----- nvinfo : EIATTR_MIN_STACK_SIZE
	.align		4
.L_451:
        /*09a8*/ 	.byte	0x04, 0x12
        /*09aa*/ 	.short	(.L_453 - .L_452)
	.align		4
.L_452:
        /*09ac*/ 	.word	index@(_Z35group_norm_nhwc_fwd_one_pass_kernelI11Fp16IOFp16WLi512ELi4ELi128EEv26Group_norm_nhwc_fwd_params)
        /*09b0*/ 	.word	0x00000000


	//----- nvinfo : EIATTR_MIN_STACK_SIZE
	.align		4
.L_453:
        /*09b4*/ 	.byte	0x04, 0x12
        /*09b6*/ 	.short	(.L_455 - .L_454)
	.align		4
.L_454:
        /*09b8*/ 	.word	index@(_Z35group_norm_nhwc_fwd_one_pass_kernelI11Fp32IOFp32WLi64ELi4ELi128EEv26Group_norm_nhwc_fwd_params)
        /*09bc*/ 	.word	0x00000000


	//----- nvinfo : EIATTR_MIN_STACK_SIZE
	.align		4
.L_455:
        /*09c0*/ 	.byte	0x04, 0x12
        /*09c2*/ 	.short	(.L_457 - .L_456)
	.align		4
.L_456:
        /*09c4*/ 	.word	index@(_Z35group_norm_nhwc_fwd_one_pass_kernelI11Fp32IOFp32WLi128ELi4ELi128EEv26Group_norm_nhwc_fwd_params)
        /*09c8*/ 	.word	0x00000000


	//----- nvinfo : EIATTR_MIN_STACK_SIZE
	.align		4
.L_457:
        /*09cc*/ 	.byte	0x04, 0x12
        /*09ce*/ 	.short	(.L_459 - .L_458)
	.align		4
.L_458:
        /*09d0*/ 	.word	index@(_Z35group_norm_nhwc_fwd_one_pass_kernelI11Fp32IOFp32WLi256ELi4ELi128EEv26Group_norm_nhwc_fwd_params)
        /*09d4*/ 	.word	0x00000000


	//----- nvinfo : EIATTR_MIN_STACK_SIZE
	.align		4
.L_459:
        /*09d8*/ 	.byte	0x04, 0x12
        /*09da*/ 	.short	(.L_461 - .L_460)
	.align		4
.L_460:
        /*09dc*/ 	.word	index@(_Z35group_norm_nhwc_fwd_one_pass_kernelI11Fp32IOFp32WLi512ELi4ELi128EEv26Group_norm_nhwc_fwd_params)
        /*09e0*/ 	.word	0x00000000


	//----- nvinfo : EIATTR_MIN_STACK_SIZE
	.align		4
.L_461:
        /*09e4*/ 	.byte	0x04, 0x12
        /*09e6*/ 	.short	(.L_463 - .L_462)
	.align		4
.L_462:
        /*09e8*/ 	.word	index@(_Z35group_norm_nhwc_fwd_one_pass_kernelI11Fp32IOBf16WLi64ELi4ELi128EEv26Group_norm_nhwc_fwd_params)
        /*09ec*/ 	.word	0x00000000


	//----- nvinfo : EIATTR_MIN_STACK_SIZE
	.align		4
.L_463:
        /*09f0*/ 	.byte	0x04, 0x12
        /*09f2*/ 	.short	(.L_465 - .L_464)
	.align		4
.L_464:
        /*09f4*/ 	.word	index@(_Z35group_norm_nhwc_fwd_one_pass_kernelI11Fp32IOBf16WLi128ELi4ELi128EEv26Group_norm_nhwc_fwd_params)
        /*09f8*/ 	.word	0x00000000


	//----- nvinfo : EIATTR_MIN_STACK_SIZE
	.align		4
.L_465:
        /*09fc*/ 	.byte	0x04, 0x12
        /*09fe*/ 	.short	(.L_467 - .L_466)
	.align		4
.L_466:
        /*0a00*/ 	.word	index@(_Z35group_norm_nhwc_fwd_one_pass_kernelI11Fp32IOBf16WLi256ELi4ELi128EEv26Group_norm_nhwc_fwd_params)
        /*0a04*/ 	.word	0x00000000


	//----- nvinfo : EIATTR_MIN_STACK_SIZE
	.align		4
.L_467:
        /*0a08*/ 	.byte	0x04, 0x12
        /*0a0a*/ 	.short	(.L_469 - .L_468)
	.align		4
.L_468:
        /*0a0c*/ 	.word	index@(_Z35group_norm_nhwc_fwd_one_pass_kernelI11Fp32IOBf16WLi512ELi4ELi128EEv26Group_norm_nhwc_fwd_params)
        /*0a10*/ 	.word	0x00000000


	//----- nvinfo : EIATTR_MIN_STACK_SIZE
	.align		4
.L_469:
        /*0a14*/ 	.byte	0x04, 0x12
        /*0a16*/ 	.short	(.L_471 - .L_470)
	.align		4
.L_470:
        /*0a18*/ 	.word	index@(_Z35group_norm_nhwc_fwd_one_pass_kernelI11Fp32IOFp16WLi64ELi4ELi128EEv26Group_norm_nhwc_fwd_params)
        /*0a1c*/ 	.word	0x00000000


	//----- nvinfo : EIATTR_MIN_STACK_SIZE
	.align		4
.L_471:
        /*0a20*/ 	.byte	0x04, 0x12
        /*0a22*/ 	.short	(.L_473 - .L_472)
	.align		4
.L_472:
        /*0a24*/ 	.word	index@(_Z35group_norm_nhwc_fwd_one_pass_kernelI11Fp32IOFp16WLi128ELi4ELi128EEv26Group_norm_nhwc_fwd_params)
        /*0a28*/ 	.word	0x00000000


	//----- nvinfo : EIATTR_MIN_STACK_SIZE
	.align		4
.L_473:
        /*0a2c*/ 	.byte	0x04, 0x12
        /*0a2e*/ 	.short	(.L_475 - .L_474)
	.align		4
.L_474:
        /*0a30*/ 	.word	index@(_Z35group_norm_nhwc_fwd_one_pass_kernelI11Fp32IOFp16WLi256ELi4ELi128EEv26Group_norm_nhwc_fwd_params)
        /*0a34*/ 	.word	0x00000000


	//----- nvinfo : EIATTR_MIN_STACK_SIZE
	.align		4
.L_475:
        /*0a38*/ 	.byte	0x04, 0x12
        /*0a3a*/ 	.short	(.L_477 - .L_476)
	.align		4
.L_476:
        /*0a3c*/ 	.word	index@(_Z35group_norm_nhwc_fwd_one_pass_kernelI11Fp32IOFp16WLi512ELi4ELi128EEv26Group_norm_nhwc_fwd_params)
        /*0a40*/ 	.word	0x00000000
.L_477:


//--------------------- .nv.compat                --------------------------
	.section	.nv.compat,"",@"SHT_CUDA_COMPAT_INFO"
	.align	4
        /*0000*/ 	.byte	0x02, 0x09, 0x00, 0x00, 0x02, 0x02, 0x01, 0x00, 0x02, 0x05, 0x05, 0x00, 0x03, 0x07, 0x01, 0x01
        /*0010*/ 	.byte	0x02, 0x03, 0x00, 0x00, 0x02, 0x06, 0x01, 0x00, 0x04, 0x0b, 0x08, 0x00, 0x00, 0x00, 0x00, 0x00
        /*0020*/ 	.byte	0x00, 0x00, 0x00, 0x00


//--------------------- .nv.info._ZN3cub17CUB_300001_SM_9006detail11EmptyKernelIvEEvv --------------------------
	.section	.nv.info._ZN3cub17CUB_300001_SM_9006detail11EmptyKernelIvEEvv,"",@"SHT_CUDA_INFO"
	.sectionflags	@""
	.align	4


	//----- nvinfo : EIATTR_CUDA_API_VERSION
	.align		4
        /*0000*/ 	.byte	0x04, 0x37
        /*0002*/ 	.short	(.L_479 - .L_478)
.L_478:
        /*0004*/ 	.word	0x00000082


	//----- nvinfo : EIATTR_SPARSE_MMA_MASK
	.align		4
.L_479:
        /*0008*/ 	.byte	0x03, 0x50
        /*000a*/ 	.short	0x0000


	//----- nvinfo : EIATTR_MAXREG_COUNT
	.align		4
        /*000c*/ 	.byte	0x03, 0x1b
        /*000e*/ 	.short	0x00ff


	//----- nvinfo : EIATTR_MERCURY_ISA_VERSION
	.align		4
        /*0010*/ 	.byte	0x03, 0x5f
        /*0012*/ 	.short	0x0101


	//----- nvinfo : EIATTR_EXIT_INSTR_OFFSETS
	.align		4
        /*0014*/ 	.byte	0x04, 0x1c
        /*0016*/ 	.short	(.L_481 - .L_480)


	//   ....[0]....
.L_480:
        /*0018*/ 	.word	0x00000010


	//----- nvinfo : EIATTR_SW_WAR
	.align		4
.L_481:
        /*001c*/ 	.byte	0x04, 0x36
        /*001e*/ 	.short	(.L_483 - .L_482)
.L_482:
        /*0020*/ 	.word	0x00000008
.L_483:


//--------------------- .nv.info._Z35group_norm_nhwc_bwd_one_pass_kernelI11Bf16IOFp32WLi64ELi4ELi128EEv26Group_norm_nhwc_bwd_params --------------------------
	.section	.nv.info._Z35group_norm_nhwc_bwd_one_pass_kernelI11Bf16IOFp32WLi64ELi4ELi128EEv26Group_norm_nhwc_bwd_params,"",@"SHT_CUDA_INFO"
	.sectionflags	@""
	.align	4


	//----- nvinfo : EIATTR_CUDA_API_VERSION
	.align		4
        /*0000*/ 	.byte	0x04, 0x37
        /*0002*/ 	.short	(.L_485 - .L_484)
.L_484:
        /*0004*/ 	.word	0x00000082


	//----- nvinfo : EIATTR_KPARAM_INFO
	.align		4
.L_485:
        /*0008*/ 	.byte	0x04, 0x17
        /*000a*/ 	.short	(.L_487 - .L_486)
.L_486:
        /*000c*/ 	.word	0x00000000
        /*0010*/ 	.short	0x0000
        /*0012*/ 	.short	0x0000
        /*0014*/ 	.byte	0x00, 0xf0, 0xe1, 0x02


	//----- nvinfo : EIATTR_SPARSE_MMA_MASK
	.align		4
.L_487:
        /*0018*/ 	.byte	0x03, 0x50
        /*001a*/ 	.short	0x0000


	//----- nvinfo : EIATTR_MAXREG_COUNT
	.align		4
        /*001c*/ 	.byte	0x03, 0x1b
        /*001e*/ 	.short	0x00ff


	//----- nvinfo : EIATTR_NUM_BARRIERS
	.align		4
        /*0020*/ 	.byte	0x02, 0x4c
        /*0022*/ 	.byte	0x01
	.zero		1


	//----- nvinfo : EIATTR_MERCURY_ISA_VERSION
	.align		4
        /*0024*/ 	.byte	0x03, 0x5f
        /*0026*/ 	.short	0x0101


	//----- nvinfo : EIATTR_INT_WARP_WIDE_INSTR_OFFSETS
	.align		4
        /*0028*/ 	.byte	0x04, 0x31
        /*002a*/ 	.short	(.L_489 - .L_488)


	//   ....[0]....
.L_488:
        /*002c*/ 	.word	0x000024a0


	//   ....[1]....
        /*0030*/ 	.word	0x00003b30


	//----- nvinfo : EIATTR_COOP_GROUP_MASK_REGIDS
	.align		4
.L_489:
        /*0034*/ 	.byte	0x04, 0x29
        /*0036*/ 	.short	(.L_491 - .L_490)


	//   ....[0]....
.L_490:
        /*0038*/ 	.word	0xffffffff


	//   ....[1]....
        /*003c*/ 	.word	0xffffffff


	//   ....[2]....
        /*0040*/ 	.word	0xffffffff


	//   ....[3]....
        /*0044*/ 	.word	0xffffffff


	//   ....[4]....
        /*0048*/ 	.word	0xffffffff


	//   ....[5]....
        /*004c*/ 	.word	0xffffffff


	//   ....[6]....
        /*0050*/ 	.word	0xffffffff


	//   ....[7]....
        /*0054*/ 	.word	0xffffffff


	//   ....[8]....
        /*0058*/ 	.word	0xffffffff


	//   ....[9]....
        /*005c*/ 	.word	0xffffffff


	//----- nvinfo : EIATTR_COOP_GROUP_INSTR_OFFSETS
	.align		4
.L_491:
        /*0060*/ 	.byte	0x04, 0x28
        /*0062*/ 	.short	(.L_493 - .L_492)


	//   ....[0]....
.L_492:
        /*0064*/ 	.word	0x00000bd0


	//   ....[1]....
        /*0068*/ 	.word	0x00000be0


	//   ....[2]....
        /*006c*/ 	.word	0x00000c10


	//   ....[3]....
        /*0070*/ 	.word	0x00000c30


	//   ....[4]....
        /*0074*/ 	.word	0x00000c60


	//   ....[5]....
        /*0078*/ 	.word	0x00000c80


	//   ....[6]....
        /*007c*/ 	.word	0x00000cb0


	//   ....[7]....
        /*0080*/ 	.word	0x00000cd0


	//   ....[8]....
        /*0084*/ 	.word	0x00000d00


	//   ....[9]....
        /*0088*/ 	.word	0x00000d20


	//----- nvinfo : EIATTR_EXIT_INSTR_OFFSETS
	.align		4
.L_493:
        /*008c*/ 	.byte	0x04, 0x1c
        /*008e*/ 	.short	(.L_495 - .L_494)


	//   ....[0]....
.L_494:
        /*0090*/ 	.word	0x00003bc0


	//   ....[1]....
        /*0094*/ 	.word	0x00003d00


	//   ....[2]....
        /*0098*/ 	.word	0x00003f40


	//----- nvinfo : EIATTR_MAX_THREADS
	.align		4
.L_495:
        /*009c*/ 	.byte	0x04, 0x05
        /*009e*/ 	.short	(.L_497 - .L_496)
.L_496:
        /*00a0*/ 	.word	0x00000080
        /*00a4*/ 	.word	0x00000001
        /*00a8*/ 	.word	0x00000001


	//----- nvinfo : EIATTR_CRS_STACK_SIZE
	.align		4
.L_497:
        /*00ac*/ 	.byte	0x04, 0x1e
        /*00ae*/ 	.short	(.L_499 - .L_498)
.L_498:
        /*00b0*/ 	.word	0x00000000


	//----- nvinfo : EIATTR_CBANK_PARAM_SIZE
	.align		4
.L_499:
        /*00b4*/ 	.byte	0x03, 0x19
        /*00b6*/ 	.short	0x00b8


	//----- nvinfo : EIATTR_PARAM_CBANK
	.align		4
        /*00b8*/ 	.byte	0x04, 0x0a
        /*00ba*/ 	.short	(.L_501 - .L_500)
	.align		4
.L_500:
        /*00bc*/ 	.word	index@(.nv.constant0._Z35group_norm_nhwc_bwd_one_pass_kernelI11Bf16IOFp32WLi64ELi4ELi128EEv26Group_norm_nhwc_bwd_params)
        /*00c0*/ 	.short	0x0210
        /*00c2*/ 	.short	0x00b8


	//----- nvinfo : EIATTR_SW_WAR
	.align		4
.L_501:
        /*00c4*/ 	.byte	0x04, 0x36
        /*00c6*/ 	.short	(.L_503 - .L_502)
.L_502:
        /*00c8*/ 	.word	0x00000008
.L_503:


//--------------------- .nv.info._Z35group_norm_nhwc_bwd_one_pass_kernelI11Bf16IOFp32WLi128ELi4ELi128EEv26Group_norm_nhwc_bwd_params --------------------------
	.section	.nv.info._Z35group_norm_nhwc_bwd_one_pass_kernelI11Bf16IOFp32WLi128ELi4ELi128EEv26Group_norm_nhwc_bwd_params,"",@"SHT_CUDA_INFO"
	.sectionflags	@""
	.align	4


	//----- nvinfo : EIATTR_CUDA_API_VERSION
	.align		4
        /*0000*/ 	.byte	0x04, 0x37
        /*0002*/ 	.short	(.L_505 - .L_504)
.L_504:
        /*0004*/ 	.word	0x00000082


	//----- nvinfo : EIATTR_KPARAM_INFO
	.align		4
.L_505:
        /*0008*/ 	.byte	0x04, 0x17
        /*000a*/ 	.short	(.L_507 - .L_506)
.L_506:
        /*000c*/ 	.word	0x00000000
        /*0010*/ 	.short	0x0000
        /*0012*/ 	.short	0x0000
        /*0014*/ 	.byte	0x00, 0xf0, 0xe1, 0x02


	//----- nvinfo : EIATTR_SPARSE_MMA_MASK
	.align		4
.L_507:
        /*0018*/ 	.byte	0x03, 0x50
        /*001a*/ 	.short	0x0000


	//----- nvinfo : EIATTR_MAXREG_COUNT
	.align		4
        /*001c*/ 	.byte	0x03, 0x1b
        /*001e*/ 	.short	0x00ff


	//----- nvinfo : EIATTR_NUM_BARRIERS
	.align		4
        /*0020*/ 	.byte	0x02, 0x4c
        /*0022*/ 	.byte	0x01
	.zero		1


	//----- nvinfo : EIATTR_MERCURY_ISA_VERSION
	.align		4
        /*0024*/ 	.byte	0x03, 0x5f
        /*0026*/ 	.short	0x0101


	//----- nvinfo : EIATTR_INT_WARP_WIDE_INSTR_OFFSETS
	.align		4
        /*0028*/ 	.byte	0x04, 0x31
        /*002a*/ 	.short	(.L_509 - .L_508)


	//   ....[0]....
.L_508:
        /*002c*/ 	.word	0x000028d0


	//   ....[1]....
        /*0030*/ 	.word	0x000042d0


	//----- nvinfo : EIATTR_COOP_GROUP_MASK_REGIDS
	.align		4
.L_509:
        /*0034*/ 	.byte	0x04, 0x29
        /*0036*/ 	.short	(.L_511 - .L_510)


	//   ....[0]....
.L_510:
        /*0038*/ 	.word	0xffffffff


	//   ....[1]....
        /*003c*/ 	.word	0xffffffff


	//   ....[2]....
        /*0040*/ 	.word	0xffffffff


	//   ....[3]....
        /*0044*/ 	.word	0xffffffff


	//   ....[4]....
        /*0048*/ 	.word	0xffffffff


	//   ....[5]....
        /*004c*/ 	.word	0xffffffff


	//   ....[6]....
        /*0050*/ 	.word	0xffffffff


	//   ....[7]....
        /*0054*/ 	.word	0xffffffff


	//   ....[8]....
        /*0058*/ 	.word	0xffffffff


	//   ....[9]....
        /*005c*/ 	.word	0xffffffff


	//----- nvinfo : EIATTR_COOP_GROUP_INSTR_OFFSETS
	.align		4
.L_511:
        /*0060*/ 	.byte	0x04, 0x28
        /*0062*/ 	.short	(.L_513 - .L_512)


	//   ....[0]....
.L_512:
        /*0064*/ 	.word	0x00000f70


	//   ....[1]....
        /*0068*/ 	.word	0x00000fb0


	//   ....[2]....
        /*006c*/ 	.word	0x00001060


	//   ....[3]....
        /*0070*/ 	.word	0x00001080


	//   ....[4]....
        /*0074*/ 	.word	0x000010c0


	//   ....[5]....
        /*0078*/ 	.word	0x000010e0


	//   ....[6]....
        /*007c*/ 	.word	0x00001110


	//   ....[7]....
        /*0080*/ 	.word	0x00001130


	//   ....[8]....
        /*0084*/ 	.word	0x00001160


	//   ....[9]....
        /*0088*/ 	.word	0x00001180


	//----- nvinfo : EIATTR_EXIT_INSTR_OFFSETS
	.align		4
.L_513:
        /*008c*/ 	.byte	0x04, 0x1c
        /*008e*/ 	.short	(.L_515 - .L_514)


	//   ....[0]....
.L_514:
        /*0090*/ 	.word	0x00004360


	//   ....[1]....
        /*0094*/ 	.word	0x000044a0


	//   ....[2]....
        /*0098*/ 	.word	0x000046e0


	//----- nvinfo : EIATTR_MAX_THREADS
	.align		4
.L_515:
        /*009c*/ 	.byte	0x04, 0x05
        /*009e*/ 	.short	(.L_517 - .L_516)
.L_516:
        /*00a0*/ 	.word	0x00000080
        /*00a4*/ 	.word	0x00000001
        /*00a8*/ 	.word	0x00000001


	//----- nvinfo : EIATTR_CRS_STACK_SIZE
	.align		4
.L_517:
        /*00ac*/ 	.byte	0x04, 0x1e
        /*00ae*/ 	.short	(.L_519 - .L_518)
.L_518:
        /*00b0*/ 	.word	0x00000000


	//----- nvinfo : EIATTR_CBANK_PARAM_SIZE
	.align		4
.L_519:
        /*00b4*/ 	.byte	0x03, 0x19
        /*00b6*/ 	.short	0x00b8


	//----- nvinfo : EIATTR_PARAM_CBANK
	.align		4
        /*00b8*/ 	.byte	0x04, 0x0a
        /*00ba*/ 	.short	(.L_521 - .L_520)
	.align		4
.L_520:
        /*00bc*/ 	.word	index@(.nv.constant0._Z35group_norm_nhwc_bwd_one_pass_kernelI11Bf16IOFp32WLi128ELi4ELi128EEv26Group_norm_nhwc_bwd_params)
        /*00c0*/ 	.short	0x0210
        /*00c2*/ 	.short	0x00b8


	//----- nvinfo : EIATTR_SW_WAR
	.align		4
.L_521:
        /*00c4*/ 	.byte	0x04, 0x36
        /*00c6*/ 	.short	(.L_523 - .L_522)
.L_522:
        /*00c8*/ 	.word	0x00000008
.L_523:


//--------------------- .nv.info._Z35group_norm_nhwc_bwd_one_pass_kernelI11Bf16IOFp32WLi256ELi4ELi128EEv26Group_norm_nhwc_bwd_params --------------------------
	.section	.nv.info._Z35group_norm_nhwc_bwd_one_pass_kernelI11Bf16IOFp32WLi256ELi4ELi128EEv26Group_norm_nhwc_bwd_params,"",@"SHT_CUDA_INFO"
	.sectionflags	@""
	.align	4


	//----- nvinfo : EIATTR_CUDA_API_VERSION
	.align		4
        /*0000*/ 	.byte	0x04, 0x37
        /*0002*/ 	.short	(.L_525 - .L_524)
.L_524:
        /*0004*/ 	.word	0x00000082


	//----- nvinfo : EIATTR_KPARAM_INFO
	.align		4
.L_525:
        /*0008*/ 	.byte	0x04, 0x17
        /*000a*/ 	.short	(.L_527 - .L_526)
.L_526:
        /*000c*/ 	.word	0x00000000
        /*0010*/ 	.short	0x0000
        /*0012*/ 	.short	0x0000
        /*0014*/ 	.byte	0x00, 0xf0, 0xe1, 0x02


	//----- nvinfo : EIATTR_SPARSE_MMA_MASK
	.align		4
.L_527:
        /*0018*/ 	.byte	0x03, 0x50
        /*001a*/ 	.short	0x0000


	//----- nvinfo : EIATTR_MAXREG_COUNT
	.align		4
        /*001c*/ 	.byte	0x03, 0x1b
        /*001e*/ 	.short	0x00ff


	//----- nvinfo : EIATTR_NUM_BARRIERS
	.align		4
        /*0020*/ 	.byte	0x02, 0x4c
        /*0022*/ 	.byte	0x01
	.zero		1


	//----- nvinfo : EIATTR_MERCURY_ISA_VERSION
	.align		4
        /*0024*/ 	.byte	0x03, 0x5f
        /*0026*/ 	.short	0x0101


	//----- nvinfo : EIATTR_INT_WARP_WIDE_INSTR_OFFSETS
	.align		4
        /*0028*/ 	.byte	0x04, 0x31
        /*002a*/ 	.short	(.L_529 - .L_528)


	//   ....[0]....
.L_528:
        /*002c*/ 	.word	0x00003110


	//   ....[1]....
        /*0030*/ 	.word	0x000051f0


	//----- nvinfo : EIATTR_COOP_GROUP_MASK_REGIDS
	.align		4
.L_529:
        /*0034*/ 	.byte	0x04, 0x29
        /*0036*/ 	.short	(.L_531 - .L_530)


	//   ....[0]....
.L_530:
        /*0038*/ 	.word	0xffffffff


	//   ....[1]....
        /*003c*/ 	.word	0xffffffff


	//   ....[2]....
        /*0040*/ 	.word	0xffffffff


	//   ....[3]....
        /*0044*/ 	.word	0xffffffff


	//   ....[4]....
        /*0048*/ 	.word	0xffffffff


	//   ....[5]....
        /*004c*/ 	.word	0xffffffff


	//   ....[6]....
        /*0050*/ 	.word	0xffffffff


	//   ....[7]....
        /*0054*/ 	.word	0xffffffff


	//   ....[8]....
        /*0058*/ 	.word	0xffffffff


	//   ....[9]....
        /*005c*/ 	.word	0xffffffff


	//----- nvinfo : EIATTR_COOP_GROUP_INSTR_OFFSETS
	.align		4
.L_531:
        /*0060*/ 	.byte	0x04, 0x28
        /*0062*/ 	.short	(.L_533 - .L_532)


	//   ....[0]....
.L_532:
        /*0064*/ 	.word	0x000016f0


	//   ....[1]....
        /*0068*/ 	.word	0x00001730


	//   ....[2]....
        /*006c*/ 	.word	0x00001860


	//   ....[3]....
        /*0070*/ 	.word	0x00001880


	//   ....[4]....
        /*0074*/ 	.word	0x000018c0


	//   ....[5]....
        /*0078*/ 	.word	0x000018e0


	//   ....[6]....
        /*007c*/ 	.word	0x00001910


	//   ....[7]....
        /*0080*/ 	.word	0x00001930


	//   ....[8]....
        /*0084*/ 	.word	0x00001970


	//   ....[9]....
        /*0088*/ 	.word	0x00001980


	//----- nvinfo : EIATTR_EXIT_INSTR_OFFSETS
	.align		4
.L_533:
        /*008c*/ 	.byte	0x04, 0x1c
        /*008e*/ 	.short	(.L_535 - .L_534)


	//   ....[0]....
.L_534:
        /*0090*/ 	.word	0x00005280


	//   ....[1]....
        /*0094*/ 	.word	0x000053c0


	//   ....[2]....
        /*0098*/ 	.word	0x00005600


	//----- nvinfo : EIATTR_MAX_THREADS
	.align		4
.L_535:
        /*009c*/ 	.byte	0x04, 0x05
        /*009e*/ 	.short	(.L_537 - .L_536)
.L_536:
        /*00a0*/ 	.word	0x00000080
        /*00a4*/ 	.word	0x00000001
        /*00a8*/ 	.word	0x00000001


	//----- nvinfo : EIATTR_CRS_STACK_SIZE
	.align		4
.L_537:
        /*00ac*/ 	.byte	0x04, 0x1e
        /*00ae*/ 	.short	(.L_539 - .L_538)
.L_538:
        /*00b0*/ 	.word	0x00000000


	//----- nvinfo : EIATTR_CBANK_PARAM_SIZE
	.align		4
.L_539:
        /*00b4*/ 	.byte	0x03, 0x19
        /*00b6*/ 	.short	0x00b8


	//----- nvinfo : EIATTR_PARAM_CBANK
	.align		4
        /*00b8*/ 	.byte	0x04, 0x0a
        /*00ba*/ 	.short	(.L_541 - .L_540)
	.align		4
.L_540:
        /*00bc*/ 	.word	index@(.nv.constant0._Z35group_norm_nhwc_bwd_one_pass_kernelI11Bf16IOFp32WLi256ELi4ELi128EEv26Group_norm_nhwc_bwd_params)
        /*00c0*/ 	.short	0x0210
        /*00c2*/ 	.short	0x00b8


	//----- nvinfo : EIATTR_SW_WAR
	.align		4
.L_541:
        /*00c4*/ 	.byte	0x04, 0x36
        /*00c6*/ 	.short	(.L_543 - .L_542)
.L_542:
        /*00c8*/ 	.word	0x00000008
.L_543:


//--------------------- .nv.info._Z35group_norm_nhwc_bwd_one_pass_kernelI11Bf16IOFp32WLi512ELi4ELi128EEv26Group_norm_nhwc_bwd_params --------------------------
	.section	.nv.info._Z35group_norm_nhwc_bwd_one_pass_kernelI11Bf16IOFp32WLi512ELi4ELi128EEv26Group_norm_nhwc_bwd_params,"",@"SHT_CUDA_INFO"
	.sectionflags	@""
	.align	4


	//----- nvinfo : EIATTR_CUDA_API_VERSION
	.align		4
        /*0000*/ 	.byte	0x04, 0x37
        /*0002*/ 	.short	(.L_545 - .L_544)
.L_544:
        /*0004*/ 	.word	0x00000082


	//----- nvinfo : EIATTR_KPARAM_INFO
	.align		4
.L_545:
        /*0008*/ 	.byte	0x04, 0x17
        /*000a*/ 	.short	(.L_547 - .L_546)
.L_546:
        /*000c*/ 	.word	0x00000000
        /*0010*/ 	.short	0x0000
        /*0012*/ 	.short	0x0000
        /*0014*/ 	.byte	0x00, 0xf0, 0xe1, 0x02


	//----- nvinfo : EIATTR_SPARSE_MMA_MASK
	.align		4
.L_547:
        /*0018*/ 	.byte	0x03, 0x50
        /*001a*/ 	.short	0x0000


	//----- nvinfo : EIATTR_MAXREG_COUNT
	.align		4
        /*001c*/ 	.byte	0x03, 0x1b
        /*001e*/ 	.short	0x00ff


	//----- nvinfo : EIATTR_NUM_BARRIERS
	.align		4
        /*0020*/ 	.byte	0x02, 0x4c
        /*0022*/ 	.byte	0x01
	.zero		1


	//----- nvinfo : EIATTR_MERCURY_ISA_VERSION
	.align		4
        /*0024*/ 	.byte	0x03, 0x5f
        /*0026*/ 	.short	0x0101


	//----- nvinfo : EIATTR_INT_WARP_WIDE_INSTR_OFFSETS
	.align		4
        /*0028*/ 	.byte	0x04, 0x31
        /*002a*/ 	.short	(.L_549 - .L_548)


	//   ....[0]....
.L_548:
        /*002c*/ 	.word	0x000040b0


	//   ....[1]....
        /*0030*/ 	.word	0x00006eb0


	//----- nvinfo : EIATTR_COOP_GROUP_MASK_REGIDS
	.align		4
.L_549:
        /*0034*/ 	.byte	0x04, 0x29
        /*0036*/ 	.short	(.L_551 - .L_550)


	//   ....[0]....
.L_550:
        /*0038*/ 	.word	0xffffffff


	//   ....[1]....
        /*003c*/ 	.word	0xffffffff


	//   ....[2]....
        /*0040*/ 	.word	0xffffffff


	//   ....[3]....
        /*0044*/ 	.word	0xffffffff


	//   ....[4]....
        /*0048*/ 	.word	0xffffffff


	//   ....[5]....
        /*004c*/ 	.word	0xffffffff


	//   ....[6]....
        /*0050*/ 	.word	0xffffffff


	//   ....[7]....
        /*0054*/ 	.word	0xffffffff


	//   ....[8]....
        /*0058*/ 	.word	0xffffffff


	//   ....[9]....
        /*005c*/ 	.word	0xffffffff


	//----- nvinfo : EIATTR_COOP_GROUP_INSTR_OFFSETS
	.align		4
.L_551:
        /*0060*/ 	.byte	0x04, 0x28
        /*0062*/ 	.short	(.L_553 - .L_552)


	//   ....[0]....
.L_552:
        /*0064*/ 	.word	0x000026b0


	//   ....[1]....
        /*0068*/ 	.word	0x000026f0


	//   ....[2]....
        /*006c*/ 	.word	0x000027f0


	//   ....[3]....
        /*0070*/ 	.word	0x00002810


	//   ....[4]....
        /*0074*/ 	.word	0x00002840


	//   ....[5]....
        /*0078*/ 	.word	0x00002860


	//   ....[6]....
        /*007c*/ 	.word	0x00002890


	//   ....[7]....
        /*0080*/ 	.word	0x000028b0


	//   ....[8]....
        /*0084*/ 	.word	0x000028e0


	//   ....[9]....
        /*0088*/ 	.word	0x00002900


	//----- nvinfo : EIATTR_EXIT_INSTR_OFFSETS
	.align		4
.L_553:
        /*008c*/ 	.byte	0x04, 0x1c
        /*008e*/ 	.short	(.L_555 - .L_554)


	//   ....[0]....
.L_554:
        /*0090*/ 	.word	0x00006f40


	//   ....[1]....
        /*0094*/ 	.word	0x00007080


	//   ....[2]....
        /*0098*/ 	.word	0x000072c0


	//----- nvinfo : EIATTR_MAX_THREADS
	.align		4
.L_555:
        /*009c*/ 	.byte	0x04, 0x05
        /*009e*/ 	.short	(.L_557 - .L_556)
.L_556:
        /*00a0*/ 	.word	0x00000080
        /*00a4*/ 	.word	0x00000001
        /*00a8*/ 	.word	0x00000001


	//----- nvinfo : EIATTR_CRS_STACK_SIZE
	.align		4
.L_557:
        /*00ac*/ 	.byte	0x04, 0x1e
        /*00ae*/ 	.short	(.L_559 - .L_558)
.L_558:
        /*00b0*/ 	.word	0x00000000


	//----- nvinfo : EIATTR_CBANK_PARAM_SIZE
	.align		4
.L_559:
        /*00b4*/ 	.byte	0x03, 0x19
        /*00b6*/ 	.short	0x00b8


	//----- nvinfo : EIATTR_PARAM_CBANK
	.align		4
        /*00b8*/ 	.byte	0x04, 0x0a
        /*00ba*/ 	.short	(.L_561 - .L_560)
	.align		4
.L_560:
        /*00bc*/ 	.word	index@(.nv.constant0._Z35group_norm_nhwc_bwd_one_pass_kernelI11Bf16IOFp32WLi512ELi4ELi128EEv26Group_norm_nhwc_bwd_params)
        /*00c0*/ 	.short	0x0210
        /*00c2*/ 	.short	0x00b8


	//----- nvinfo : EIATTR_SW_WAR
	.align		4
.L_561:
        /*00c4*/ 	.byte	0x04, 0x36
        /*00c6*/ 	.short	(.L_563 - .L_562)
.L_562:
        /*00c8*/ 	.word	0x00000008
.L_563:


//--------------------- .nv.info._Z35group_norm_nhwc_bwd_one_pass_kernelI11Bf16IOBf16WLi64ELi4ELi128EEv26Group_norm_nhwc_bwd_params --------------------------
	.section	.nv.info._Z35group_norm_nhwc_bwd_one_pass_kernelI11Bf16IOBf16WLi64ELi4ELi128EEv26Group_norm_nhwc_bwd_params,"",@"SHT_CUDA_INFO"
	.sectionflags	@""
	.align	4


	//----- nvinfo : EIATTR_CUDA_API_VERSION
	.align		4
        /*0000*/ 	.byte	0x04, 0x37
        /*0002*/ 	.short	(.L_565 - .L_564)
.L_564:
        /*0004*/ 	.word	0x00000082


	//----- nvinfo : EIATTR_KPARAM_INFO
	.align		4
.L_565:
        /*0008*/ 	.byte	0x04, 0x17
        /*000a*/ 	.short	(.L_567 - .L_566)
.L_566:
        /*000c*/ 	.word	0x00000000
        /*0010*/ 	.short	0x0000
        /*0012*/ 	.short	0x0000
        /*0014*/ 	.byte	0x00, 0xf0, 0xe1, 0x02


	//----- nvinfo : EIATTR_SPARSE_MMA_MASK
	.align		4
.L_567:
        /*0018*/ 	.byte	0x03, 0x50
        /*001a*/ 	.short	0x0000


	//----- nvinfo : EIATTR_MAXREG_COUNT
	.align		4
        /*001c*/ 	.byte	0x03, 0x1b
        /*001e*/ 	.short	0x00ff


	//----- nvinfo : EIATTR_NUM_BARRIERS
	.align		4
        /*0020*/ 	.byte	0x02, 0x4c
        /*0022*/ 	.byte	0x01
	.zero		1


	//----- nvinfo : EIATTR_MERCURY_ISA_VERSION
	.align		4
        /*0024*/ 	.byte	0x03, 0x5f
        /*0026*/ 	.short	0x0101


	//----- nvinfo : EIATTR_INT_WARP_WIDE_INSTR_OFFSETS
	.align		4
        /*0028*/ 	.byte	0x04, 0x31
        /*002a*/ 	.short	(.L_569 - .L_568)


	//   ....[0]....
.L_568:
        /*002c*/ 	.word	0x00002520


	//   ....[1]....
        /*0030*/ 	.word	0x00003bb0


	//----- nvinfo : EIATTR_COOP_GROUP_MASK_REGIDS
	.align		4
.L_569:
        /*0034*/ 	.byte	0x04, 0x29
        /*0036*/ 	.short	(.L_571 - .L_570)


	//   ....[0]....
.L_570:
        /*0038*/ 	.word	0xffffffff


	//   ....[1]....
        /*003c*/ 	.word	0xffffffff


	//   ....[2]....
        /*0040*/ 	.word	0xffffffff


	//   ....[3]....
        /*0044*/ 	.word	0xffffffff


	//   ....[4]....
        /*0048*/ 	.word	0xffffffff


	//   ....[5]....
        /*004c*/ 	.word	0xffffffff


	//   ....[6]....
        /*0050*/ 	.word	0xffffffff


	//   ....[7]....
        /*0054*/ 	.word	0xffffffff


	//   ....[8]....
        /*0058*/ 	.word	0xffffffff


	//   ....[9]....
        /*005c*/ 	.word	0xffffffff


	//----- nvinfo : EIATTR_COOP_GROUP_INSTR_OFFSETS
	.align		4
.L_571:
        /*0060*/ 	.byte	0x04, 0x28
        /*0062*/ 	.short	(.L_573 - .L_572)


	//   ....[0]....
.L_572:
        /*0064*/ 	.word	0x00000c60


	//   ....[1]....
        /*0068*/ 	.word	0x00000c70


	//   ....[2]....
        /*006c*/ 	.word	0x00000ca0


	//   ....[3]....
        /*0070*/ 	.word	0x00000cc0


	//   ....[4]....
        /*0074*/ 	.word	0x00000cf0


	//   ....[5]....
        /*0078*/ 	.word	0x00000d10


	//   ....[6]....
        /*007c*/ 	.word	0x00000d40


	//   ....[7]....
        /*0080*/ 	.word	0x00000d60


	//   ....[8]....
        /*0084*/ 	.word	0x00000d90


	//   ....[9]....
        /*0088*/ 	.word	0x00000db0


	//----- nvinfo : EIATTR_EXIT_INSTR_OFFSETS
	.align		4
.L_573:
        /*008c*/ 	.byte	0x04, 0x1c
        /*008e*/ 	.short	(.L_575 - .L_574)


	//   ....[0]....
.L_574:
        /*0090*/ 	.word	0x00003c40


	//   ....[1]....
        /*0094*/ 	.word	0x00003d80


	//   ....[2]....
        /*0098*/ 	.word	0x00003fe0


	//----- nvinfo : EIATTR_MAX_THREADS
	.align		4
.L_575:
        /*009c*/ 	.byte	0x04, 0x05
        /*009e*/ 	.short	(.L_577 - .L_576)
.L_576:
        /*00a0*/ 	.word	0x00000080
        /*00a4*/ 	.word	0x00000001
        /*00a8*/ 	.word	0x00000001


	//----- nvinfo : EIATTR_CRS_STACK_SIZE
	.align		4
.L_577:
        /*00ac*/ 	.byte	0x04, 0x1e
        /*00ae*/ 	.short	(.L_579 - .L_578)
.L_578:
        /*00b0*/ 	.word	0x00000000


	//----- nvinfo : EIATTR_CBANK_PARAM_SIZE
	.align		4
.L_579:
        /*00b4*/ 	.byte	0x03, 0x19
        /*00b6*/ 	.short	0x00b8


	//----- nvinfo : EIATTR_PARAM_CBANK
	.align		4
        /*00b8*/ 	.byte	0x04, 0x0a
        /*00ba*/ 	.short	(.L_581 - .L_580)
	.align		4
.L_580:
        /*00bc*/ 	.word	index@(.nv.constant0._Z35group_norm_nhwc_bwd_one_pass_kernelI11Bf16IOBf16WLi64ELi4ELi128EEv26Group_norm_nhwc_bwd_params)
        /*00c0*/ 	.short	0x0210
        /*00c2*/ 	.short	0x00b8


	//----- nvinfo : EIATTR_SW_WAR
	.align		4
.L_581:
        /*00c4*/ 	.byte	0x04, 0x36
        /*00c6*/ 	.short	(.L_583 - .L_582)
.L_582:
        /*00c8*/ 	.word	0x00000008
.L_583:


//--------------------- .nv.info._Z35group_norm_nhwc_bwd_one_pass_kernelI11Bf16IOBf16WLi128ELi4ELi128EEv26Group_norm_nhwc_bwd_params --------------------------
	.section	.nv.info._Z35group_norm_nhwc_bwd_one_pass_kernelI11Bf16IOBf16WLi128ELi4ELi128EEv26Group_norm_nhwc_bwd_params,"",@"SHT_CUDA_INFO"
	.sectionflags	@""
	.align	4


	//----- nvinfo : EIATTR_CUDA_API_VERSION
	.align		4
        /*0000*/ 	.byte	0x04, 0x37
        /*0002*/ 	.short	(.L_585 - .L_584)
.L_584:
        /*0004*/ 	.word	0x00000082


	//----- nvinfo : EIATTR_KPARAM_INFO
	.align		4
.L_585:
        /*0008*/ 	.byte	0x04, 0x17
        /*000a*/ 	.short	(.L_587 - .L_586)
.L_586:
        /*000c*/ 	.word	0x00000000
        /*0010*/ 	.short	0x0000
        /*0012*/ 	.short	0x0000
        /*0014*/ 	.byte	0x00, 0xf0, 0xe1, 0x02


	//----- nvinfo : EIATTR_SPARSE_MMA_MASK
	.align		4
.L_587:
        /*0018*/ 	.byte	0x03, 0x50
        /*001a*/ 	.short	0x0000


	//----- nvinfo : EIATTR_MAXREG_COUNT
	.align		4
        /*001c*/ 	.byte	0x03, 0x1b
        /*001e*/ 	.short	0x00ff


	//----- nvinfo : EIATTR_NUM_BARRIERS
	.align		4
        /*0020*/ 	.byte	0x02, 0x4c
        /*0022*/ 	.byte	0x01
	.zero		1


	//----- nvinfo : EIATTR_MERCURY_ISA_VERSION
	.align		4
        /*0024*/ 	.byte	0x03, 0x5f
        /*0026*/ 	.short	0x0101


	//----- nvinfo : EIATTR_INT_WARP_WIDE_INSTR_OFFSETS
	.align		4
        /*0028*/ 	.byte	0x04, 0x31
        /*002a*/ 	.short	(.L_589 - .L_588)


	//   ....[0]....
.L_588:
        /*002c*/ 	.word	0x00002910


	//   ....[1]....
        /*0030*/ 	.word	0x00004310


	//----- nvinfo : EIATTR_COOP_GROUP_MASK_REGIDS
	.align		4
.L_589:
        /*0034*/ 	.byte	0x04, 0x29
        /*0036*/ 	.short	(.L_591 - .L_590)


	//   ....[0]....
.L_590:
        /*0038*/ 	.word	0xffffffff


	//   ....[1]....
        /*003c*/ 	.word	0xffffffff


	//   ....[2]....
        /*0040*/ 	.word	0xffffffff


	//   ....[3]....
        /*0044*/ 	.word	0xffffffff


	//   ....[4]....
        /*0048*/ 	.word	0xffffffff


	//   ....[5]....
        /*004c*/ 	.word	0xffffffff


	//   ....[6]....
        /*0050*/ 	.word	0xffffffff


	//   ....[7]....
        /*0054*/ 	.word	0xffffffff


	//   ....[8]....
        /*0058*/ 	.word	0xffffffff


	//   ....[9]....
        /*005c*/ 	.word	0xffffffff


	//----- nvinfo : EIATTR_COOP_GROUP_INSTR_OFFSETS
	.align		4
.L_591:
        /*0060*/ 	.byte	0x04, 0x28
        /*0062*/ 	.short	(.L_593 - .L_592)


	//   ....[0]....
.L_592:
        /*0064*/ 	.word	0x00000fd0


	//   ....[1]....
        /*0068*/ 	.word	0x00001010


	//   ....[2]....
        /*006c*/ 	.word	0x000010c0


	//   ....[3]....
        /*0070*/ 	.word	0x000010e0


	//   ....[4]....
        /*0074*/ 	.word	0x00001120


	//   ....[5]....
        /*0078*/ 	.word	0x00001140


	//   ....[6]....
        /*007c*/ 	.word	0x00001170


	//   ....[7]....
        /*0080*/ 	.word	0x00001190


	//   ....[8]....
        /*0084*/ 	.word	0x000011c0


	//   ....[9]....
        /*0088*/ 	.word	0x000011e0


	//----- nvinfo : EIATTR_EXIT_INSTR_OFFSETS
	.align		4
.L_593:
        /*008c*/ 	.byte	0x04, 0x1c
        /*008e*/ 	.short	(.L_595 - .L_594)


	//   ....[0]....
.L_594:
        /*0090*/ 	.word	0x000043a0


	//   ....[1]....
        /*0094*/ 	.word	0x000044e0


	//   ....[2]....
        /*0098*/ 	.word	0x00004740


	//----- nvinfo : EIATTR_MAX_THREADS
	.align		4
.L_595:
        /*009c*/ 	.byte	0x04, 0x05
        /*009e*/ 	.short	(.L_597 - .L_596)
.L_596:
        /*00a0*/ 	.word	0x00000080
        /*00a4*/ 	.word	0x00000001
        /*00a8*/ 	.word	0x00000001


	//----- nvinfo : EIATTR_CRS_STACK_SIZE
	.align		4
.L_597:
        /*00ac*/ 	.byte	0x04, 0x1e
        /*00ae*/ 	.short	(.L_599 - .L_598)
.L_598:
        /*00b0*/ 	.word	0x00000000


	//----- nvinfo : EIATTR_CBANK_PARAM_SIZE
	.align		4
.L_599:
        /*00b4*/ 	.byte	0x03, 0x19
        /*00b6*/ 	.short	0x00b8


	//----- nvinfo : EIATTR_PARAM_CBANK
	.align		4
        /*00b8*/ 	.byte	0x04, 0x0a
        /*00ba*/ 	.short	(.L_601 - .L_600)
	.align		4
.L_600:
        /*00bc*/ 	.word	index@(.nv.constant0._Z35group_norm_nhwc_bwd_one_pass_kernelI11Bf16IOBf16WLi128ELi4ELi128EEv26Group_norm_nhwc_bwd_params)
        /*00c0*/ 	.short	0x0210
        /*00c2*/ 	.short	0x00b8


	//----- nvinfo : EIATTR_SW_WAR
	.align		4
.L_601:
        /*00c4*/ 	.byte	0x04, 0x36
        /*00c6*/ 	.short	(.L_603 - .L_602)
.L_602:
        /*00c8*/ 	.word	0x00000008
.L_603:


//--------------------- .nv.info._Z35group_norm_nhwc_bwd_one_pass_kernelI11Bf16IOBf16WLi256ELi4ELi128EEv26Group_norm_nhwc_bwd_params --------------------------
	.section	.nv.info._Z35group_norm_nhwc_bwd_one_pass_kernelI11Bf16IOBf16WLi256ELi4ELi128EEv26Group_norm_nhwc_bwd_params,"",@"SHT_CUDA_INFO"
	.sectionflags	@""
	.align	4


	//----- nvinfo : EIATTR_CUDA_API_VERSION
	.align		4
        /*0000*/ 	.byte	0x04, 0x37
        /*0002*/ 	.short	(.L_605 - .L_604)
.L_604:
        /*0004*/ 	.word	0x00000082


	//----- nvinfo : EIATTR_KPARAM_INFO
	.align		4
.L_605:
        /*0008*/ 	.byte	0x04, 0x17
        /*000a*/ 	.short	(.L_607 - .L_606)
.L_606:
        /*000c*/ 	.word	0x00000000
        /*0010*/ 	.short	0x0000
        /*0012*/ 	.short	0x0000
        /*0014*/ 	.byte	0x00, 0xf0, 0xe1, 0x02


	//----- nvinfo : EIATTR_SPARSE_MMA_MASK
	.align		4
.L_607:
        /*0018*/ 	.byte	0x03, 0x50
        /*001a*/ 	.short	0x0000


	//----- nvinfo : EIATTR_MAXREG_COUNT
	.align		4
        /*001c*/ 	.byte	0x03, 0x1b
        /*001e*/ 	.short	0x00ff


	//----- nvinfo : EIATTR_NUM_BARRIERS
	.align		4
        /*0020*/ 	.byte	0x02, 0x4c
        /*0022*/ 	.byte	0x01
	.zero		1


	//----- nvinfo : EIATTR_MERCURY_ISA_VERSION
	.align		4
        /*0024*/ 	.byte	0x03, 0x5f
        /*0026*/ 	.short	0x0101


	//----- nvinfo : EIATTR_INT_WARP_WIDE_INSTR_OFFSETS
	.align		4
        /*0028*/ 	.byte	0x04, 0x31
        /*002a*/ 	.short	(.L_609 - .L_608)


	//   ....[0]....
.L_608:
        /*002c*/ 	.word	0x00003150


	//   ....[1]....
        /*0030*/ 	.word	0x00005230


	//----- nvinfo : EIATTR_COOP_GROUP_MASK_REGIDS
	.align		4
.L_609:
        /*0034*/ 	.byte	0x04, 0x29
        /*0036*/ 	.short	(.L_611 - .L_610)


	//   ....[0]....
.L_610:
        /*0038*/ 	.word	0xffffffff


	//   ....[1]....
        /*003c*/ 	.word	0xffffffff


	//   ....[2]....
        /*0040*/ 	.word	0xffffffff


	//   ....[3]....
        /*0044*/ 	.word	0xffffffff


	//   ....[4]....
        /*0048*/ 	.word	0xffffffff


	//   ....[5]....
        /*004c*/ 	.word	0xffffffff


	//   ....[6]....
        /*0050*/ 	.word	0xffffffff


	//   ....[7]....
        /*0054*/ 	.word	0xffffffff


	//   ....[8]....
        /*0058*/ 	.word	0xffffffff


	//   ....[9]....
        /*005c*/ 	.word	0xffffffff


	//----- nvinfo : EIATTR_COOP_GROUP_INSTR_OFFSETS
	.align		4
.L_611:
        /*0060*/ 	.byte	0x04, 0x28
        /*0062*/ 	.short	(.L_613 - .L_612)


	//   ....[0]....
.L_612:
        /*0064*/ 	.word	0x00001750


	//   ....[1]....
        /*0068*/ 	.word	0x00001790


	//   ....[2]....
        /*006c*/ 	.word	0x000018c0


	//   ....[3]....
        /*0070*/ 	.word	0x000018e0


	//   ....[4]....
        /*0074*/ 	.word	0x00001920


	//   ....[5]....
        /*0078*/ 	.word	0x00001940


	//   ....[6]....
        /*007c*/ 	.word	0x00001970


	//   ....[7]....
        /*0080*/ 	.word	0x00001990


	//   ....[8]....
        /*0084*/ 	.word	0x000019c0


	//   ....[9]....
        /*0088*/ 	.word	0x000019e0


	//----- nvinfo : EIATTR_EXIT_INSTR_OFFSETS
	.align		4
.L_613:
        /*008c*/ 	.byte	0x04, 0x1c
        /*008e*/ 	.short	(.L_615 - .L_614)


	//   ....[0]....
.L_614:
        /*0090*/ 	.word	0x000052c0


	//   ....[1]....
        /*0094*/ 	.word	0x00005400


	//   ....[2]....
        /*0098*/ 	.word	0x00005660


	//----- nvinfo : EIATTR_MAX_THREADS
	.align		4
.L_615:
        /*009c*/ 	.byte	0x04, 0x05
        /*009e*/ 	.short	(.L_617 - .L_616)
.L_616:
        /*00a0*/ 	.word	0x00000080
        /*00a4*/ 	.word	0x00000001
        /*00a8*/ 	.word	0x00000001


	//----- nvinfo : EIATTR_CRS_STACK_SIZE
	.align		4
.L_617:
        /*00ac*/ 	.byte	0x04, 0x1e
        /*00ae*/ 	.short	(.L_619 - .L_618)
.L_618:
        /*00b0*/ 	.word	0x00000000


	//----- nvinfo : EIATTR_CBANK_PARAM_SIZE
	.align		4
.L_619:
        /*00b4*/ 	.byte	0x03, 0x19
        /*00b6*/ 	.short	0x00b8


	//----- nvinfo : EIATTR_PARAM_CBANK
	.align		4
        /*00b8*/ 	.byte	0x04, 0x0a
        /*00ba*/ 	.short	(.L_621 - .L_620)
	.align		4
.L_620:
        /*00bc*/ 	.word	index@(.nv.constant0._Z35group_norm_nhwc_bwd_one_pass_kernelI11Bf16IOBf16WLi256ELi4ELi128EEv26Group_norm_nhwc_bwd_params)
        /*00c0*/ 	.short	0x0210
        /*00c2*/ 	.short	0x00b8


	//----- nvinfo : EIATTR_SW_WAR
	.align		4
.L_621:
        /*00c4*/ 	.byte	0x04, 0x36
        /*00c6*/ 	.short	(.L_623 - .L_622)
.L_622:
        /*00c8*/ 	.word	0x00000008
.L_623:


//--------------------- .nv.info._Z35group_norm_nhwc_bwd_one_pass_kernelI11Bf16IOBf16WLi512ELi4ELi128EEv26Group_norm_nhwc_bwd_params --------------------------
	.section	.nv.info._Z35group_norm_nhwc_bwd_one_pass_kernelI11Bf16IOBf16WLi512ELi4ELi128EEv26Group_norm_nhwc_bwd_params,"",@"SHT_CUDA_INFO"
	.sectionflags	@""
	.align	4


	//----- nvinfo : EIATTR_CUDA_API_VERSION
	.align		4
        /*0000*/ 	.byte	0x04, 0x37
        /*0002*/ 	.short	(.L_625 - .L_624)
.L_624:
        /*0004*/ 	.word	0x00000082


	//----- nvinfo : EIATTR_KPARAM_INFO
	.align		4
.L_625:
        /*0008*/ 	.byte	0x04, 0x17
        /*000a*/ 	.short	(.L_627 - .L_626)
.L_626:
        /*000c*/ 	.word	0x00000000
        /*0010*/ 	.short	0x0000
        /*0012*/ 	.short	0x0000
        /*0014*/ 	.byte	0x00, 0xf0, 0xe1, 0x02


	//----- nvinfo : EIATTR_SPARSE_MMA_MASK
	.align		4
.L_627:
        /*0018*/ 	.byte	0x03, 0x50
        /*001a*/ 	.short	0x0000


	//----- nvinfo : EIATTR_MAXREG_COUNT
	.align		4
        /*001c*/ 	.byte	0x03, 0x1b
        /*001e*/ 	.short	0x00ff


	//----- nvinfo : EIATTR_NUM_BARRIERS
	.align		4
        /*0020*/ 	.byte	0x02, 0x4c
        /*0022*/ 	.byte	0x01
	.zero		1


	//----- nvinfo : EIATTR_MERCURY_ISA_VERSION
	.align		4
        /*0024*/ 	.byte	0x03, 0x5f
        /*0026*/ 	.short	0x0101


	//----- nvinfo : EIATTR_INT_WARP_WIDE_INSTR_OFFSETS
	.align		4
        /*0028*/ 	.byte	0x04, 0x31
        /*002a*/ 	.short	(.L_629 - .L_628)


	//   ....[0]....
.L_628:
        /*002c*/ 	.word	0x00004130


	//   ....[1]....
        /*0030*/ 	.word	0x00006f30


	//----- nvinfo : EIATTR_COOP_GROUP_MASK_REGIDS
	.align		4
.L_629:
        /*0034*/ 	.byte	0x04, 0x29
        /*0036*/ 	.short	(.L_631 - .L_630)


	//   ....[0]....
.L_630:
        /*0038*/ 	.word	0xffffffff


	//   ....[1]....
        /*003c*/ 	.word	0xffffffff


	//   ....[2]....
        /*0040*/ 	.word	0xffffffff


	//   ....[3]....
        /*0044*/ 	.word	0xffffffff


	//   ....[4]....
        /*0048*/ 	.word	0xffffffff


	//   ....[5]....
        /*004c*/ 	.word	0xffffffff


	//   ....[6]....
        /*0050*/ 	.word	0xffffffff


	//   ....[7]....
        /*0054*/ 	.word	0xffffffff


	//   ....[8]....
        /*0058*/ 	.word	0xffffffff


	//   ....[9]....
        /*005c*/ 	.word	0xffffffff


	//----- nvinfo : EIATTR_COOP_GROUP_INSTR_OFFSETS
	.align		4
.L_631:
        /*0060*/ 	.byte	0x04, 0x28
        /*0062*/ 	.short	(.L_633 - .L_632)


	//   ....[0]....
.L_632:
        /*0064*/ 	.word	0x00002730


	//   ....[1]....
        /*0068*/ 	.word	0x00002770


	//   ....[2]....
        /*006c*/ 	.word	0x00002870


	//   ....[3]....
        /*0070*/ 	.word	0x00002890


	//   ....[4]....
        /*0074*/ 	.word	0x000028c0


	//   ....[5]....
        /*0078*/ 	.word	0x000028e0


	//   ....[6]....
        /*007c*/ 	.word	0x00002910


	//   ....[7]....
        /*0080*/ 	.word	0x00002930


	//   ....[8]....
        /*0084*/ 	.word	0x00002960


	//   ....[9]....
        /*0088*/ 	.word	0x00002980


	//----- nvinfo : EIATTR_EXIT_INSTR_OFFSETS
	.align		4
.L_633:
        /*008c*/ 	.byte	0x04, 0x1c
        /*008e*/ 	.short	(.L_635 - .L_634)


	//   ....[0]....
.L_634:
        /*0090*/ 	.word	0x00006fc0


	//   ....[1]....
        /*0094*/ 	.word	0x00007100


	//   ....[2]....
        /*0098*/ 	.word	0x00007360


	//----- nvinfo : EIATTR_MAX_THREADS
	.align		4
.L_635:
        /*009c*/ 	.byte	0x04, 0x05
        /*009e*/ 	.short	(.L_637 - .L_636)
.L_636:
        /*00a0*/ 	.word	0x00000080
        /*00a4*/ 	.word	0x00000001
        /*00a8*/ 	.word	0x00000001


	//----- nvinfo : EIATTR_CRS_STACK_SIZE
	.align		4
.L_637:
        /*00ac*/ 	.byte	0x04, 0x1e
        /*00ae*/ 	.short	(.L_639 - .L_638)
.L_638:
        /*00b0*/ 	.word	0x00000000


	//----- nvinfo : EIATTR_CBANK_PARAM_SIZE
	.align		4
.L_639:
        /*00b4*/ 	.byte	0x03, 0x19
        /*00b6*/ 	.short	0x00b8


	//----- nvinfo : EIATTR_PARAM_CBANK
	.align		4
        /*00b8*/ 	.byte	0x04, 0x0a
        /*00ba*/ 	.short	(.L_641 - .L_640)
	.align		4
.L_640:
        /*00bc*/ 	.word	index@(.nv.constant0._Z35group_norm_nhwc_bwd_one_pass_kernelI11Bf16IOBf16WLi512ELi4ELi128EEv26Group_norm_nhwc_bwd_params)
        /*00c0*/ 	.short	0x0210
        /*00c2*/ 	.short	0x00b8


	//----- nvinfo : EIATTR_SW_WAR
	.align		4
.L_641:
        /*00c4*/ 	.byte	0x04, 0x36
        /*00c6*/ 	.short	(.L_643 - .L_642)
.L_642:
        /*00c8*/ 	.word	0x00000008
.L_643:


//--------------------- .nv.info._Z35group_norm_nhwc_bwd_one_pass_kernelI11Bf16IOFp16WLi64ELi4ELi128EEv26Group_norm_nhwc_bwd_params --------------------------
	.section	.nv.info._Z35group_norm_nhwc_bwd_one_pass_kernelI11Bf16IOFp16WLi64ELi4ELi128EEv26Group_norm_nhwc_bwd_params,"",@"SHT_CUDA_INFO"
	.sectionflags	@""
	.align	4


	//----- nvinfo : EIATTR_CUDA_API_VERSION
	.align		4
        /*0000*/ 	.byte	0x04, 0x37
        /*0002*/ 	.short	(.L_645 - .L_644)
.L_644:
        /*0004*/ 	.word	0x00000082


	//----- nvinfo : EIATTR_KPARAM_INFO
	.align		4
.L_645:
        /*0008*/ 	.byte	0x04, 0x17
        /*000a*/ 	.short	(.L_647 - .L_646)
.L_646:
        /*000c*/ 	.word	0x00000000
        /*0010*/ 	.short	0x0000
        /*0012*/ 	.short	0x0000
        /*0014*/ 	.byte	0x00, 0xf0, 0xe1, 0x02


	//----- nvinfo : EIATTR_SPARSE_MMA_MASK
	.align		4
.L_647:
        /*0018*/ 	.byte	0x03, 0x50
        /*001a*/ 	.short	0x0000


	//----- nvinfo : EIATTR_MAXREG_COUNT
	.align		4
        /*001c*/ 	.byte	0x03, 0x1b
        /*001e*/ 	.short	0x00ff


	//----- nvinfo : EIATTR_NUM_BARRIERS
	.align		4
        /*0020*/ 	.byte	0x02, 0x4c
        /*0022*/ 	.byte	0x01
	.zero		1


	//----- nvinfo : EIATTR_MERCURY_ISA_VERSION
	.align		4
        /*0024*/ 	.byte	0x03, 0x5f
        /*0026*/ 	.short	0x0101


	//----- nvinfo : EIATTR_INT_WARP_WIDE_INSTR_OFFSETS
	.align		4
        /*0028*/ 	.byte	0x04, 0x31
        /*002a*/ 	.short	(.L_649 - .L_648)


	//   ....[0]....
.L_648:
        /*002c*/ 	.word	0x00002520


	//   ....[1]....
        /*0030*/ 	.word	0x00003bb0


	//----- nvinfo : EIATTR_COOP_GROUP_MASK_REGIDS
	.align		4
.L_649:
        /*0034*/ 	.byte	0x04, 0x29
        /*0036*/ 	.short	(.L_651 - .L_650)


	//   ....[0]....
.L_650:
        /*0038*/ 	.word	0xffffffff


	//   ....[1]....
        /*003c*/ 	.word	0xffffffff


	//   ....[2]....
        /*0040*/ 	.word	0xffffffff


	//   ....[3]....
        /*0044*/ 	.word	0xffffffff


	//   ....[4]....
        /*0048*/ 	.word	0xffffffff


	//   ....[5]....
        /*004c*/ 	.word	0xffffffff


	//   ....[6]....
        /*0050*/ 	.word	0xffffffff


	//   ....[7]....
        /*0054*/ 	.word	0xffffffff


	//   ....[8]....
        /*0058*/ 	.word	0xffffffff


	//   ....[9]....
        /*005c*/ 	.word	0xffffffff


	//----- nvinfo : EIATTR_COOP_GROUP_INSTR_OFFSETS
	.align		4
.L_651:
        /*0060*/ 	.byte	0x04, 0x28
        /*0062*/ 	.short	(.L_653 - .L_652)


	//   ....[0]....
.L_652:
        /*0064*/ 	.word	0x00000c60


	//   ....[1]....
        /*0068*/ 	.word	0x00000c70


	//   ....[2]....
        /*006c*/ 	.word	0x00000ca0


	//   ....[3]....
        /*0070*/ 	.word	0x00000cc0


	//   ....[4]....
        /*0074*/ 	.word	0x00000cf0


	//   ....[5]....
        /*0078*/ 	.word	0x00000d10


	//   ....[6]....
        /*007c*/ 	.word	0x00000d40


	//   ....[7]....
        /*0080*/ 	.word	0x00000d60


	//   ....[8]....
        /*0084*/ 	.word	0x00000d90


	//   ....[9]....
        /*0088*/ 	.word	0x00000db0


	//----- nvinfo : EIATTR_EXIT_INSTR_OFFSETS
	.align		4
.L_653:
        /*008c*/ 	.byte	0x04, 0x1c
        /*008e*/ 	.short	(.L_655 - .L_654)


	//   ....[0]....
.L_654:
        /*0090*/ 	.word	0x00003c40


	//   ....[1]....
        /*0094*/ 	.word	0x00003d80


	//   ....[2]....
        /*0098*/ 	.word	0x00003fe0


	//----- nvinfo : EIATTR_MAX_THREADS
	.align		4
.L_655:
        /*009c*/ 	.byte	0x04, 0x05
        /*009e*/ 	.short	(.L_657 - .L_656)
.L_656:
        /*00a0*/ 	.word	0x00000080
        /*00a4*/ 	.word	0x00000001
        /*00a8*/ 	.word	0x00000001


	//----- nvinfo : EIATTR_CRS_STACK_SIZE
	.align		4
.L_657:
        /*00ac*/ 	.byte	0x04, 0x1e
        /*00ae*/ 	.short	(.L_659 - .L_658)
.L_658:
        /*00b0*/ 	.word	0x00000000


	//----- nvinfo : EIATTR_CBANK_PARAM_SIZE
	.align		4
.L_659:
        /*00b4*/ 	.byte	0x03, 0x19
        /*00b6*/ 	.short	0x00b8


	//----- nvinfo : EIATTR_PARAM_CBANK
	.align		4
        /*00b8*/ 	.byte	0x04, 0x0a
        /*00ba*/ 	.short	(.L_661 - .L_660)
	.align		4
.L_660:
        /*00bc*/ 	.word	index@(.nv.constant0._Z35group_norm_nhwc_bwd_one_pass_kernelI11Bf16IOFp16WLi64ELi4ELi128EEv26Group_norm_nhwc_bwd_params)
        /*00c0*/ 	.short	0x0210
        /*00c2*/ 	.short	0x00b8


	//----- nvinfo : EIATTR_SW_WAR
	.align		4
.L_661:
        /*00c4*/ 	.byte	0x04, 0x36
        /*00c6*/ 	.short	(.L_663 - .L_662)
.L_662:
        /*00c8*/ 	.word	0x00000008
.L_663:


//--------------------- .nv.info._Z35group_norm_nhwc_bwd_one_pass_kernelI11Bf16IOFp16WLi128ELi4ELi128EEv26Group_norm_nhwc_bwd_params --------------------------
	.section	.nv.info._Z35group_norm_nhwc_bwd_one_pass_kernelI11Bf16IOFp16WLi128ELi4ELi128EEv26Group_norm_nhwc_bwd_params,"",@"SHT_CUDA_INFO"
	.sectionflags	@""
	.align	4


	//----- nvinfo : EIATTR_CUDA_API_VERSION
	.align		4
        /*0000*/ 	.byte	0x04, 0x37
        /*0002*/ 	.short	(.L_665 - .L_664)
.L_664:
        /*0004*/ 	.word	0x00000082


	//----- nvinfo : EIATTR_KPARAM_INFO
	.align		4
.L_665:
        /*0008*/ 	.byte	0x04, 0x17
        /*000a*/ 	.short	(.L_667 - .L_666)
.L_666:
        /*000c*/ 	.word	0x00000000
        /*0010*/ 	.short	0x0000
        /*0012*/ 	.short	0x0000
        /*0014*/ 	.byte	0x00, 0xf0, 0xe1, 0x02


	//----- nvinfo : EIATTR_SPARSE_MMA_MASK
	.align		4
.L_667:
        /*0018*/ 	.byte	0x03, 0x50
        /*001a*/ 	.short	0x0000


	//----- nvinfo : EIATTR_MAXREG_COUNT
	.align		4
        /*001c*/ 	.byte	0x03, 0x1b
        /*001e*/ 	.short	0x00ff


	//----- nvinfo : EIATTR_NUM_BARRIERS
	.align		4
        /*0020*/ 	.byte	0x02, 0x4c
        /*0022*/ 	.byte	0x01
	.zero		1


	//----- nvinfo : EIATTR_MERCURY_ISA_VERSION
	.align		4
        /*0024*/ 	.byte	0x03, 0x5f
        /*0026*/ 	.short	0x0101


	//----- nvinfo : EIATTR_INT_WARP_WIDE_INSTR_OFFSETS
	.align		4
        /*0028*/ 	.byte	0x04, 0x31
        /*002a*/ 	.short	(.L_669 - .L_668)


	//   ....[0]....
.L_668:
        /*002c*/ 	.word	0x00002910


	//   ....[1]....
        /*0030*/ 	.word	0x00004310


	//----- nvinfo : EIATTR_COOP_GROUP_MASK_REGIDS
	.align		4
.L_669:
        /*0034*/ 	.byte	0x04, 0x29
        /*0036*/ 	.short	(.L_671 - .L_670)


	//   ....[0]....
.L_670:
        /*0038*/ 	.word	0xffffffff


	//   ....[1]....
        /*003c*/ 	.word	0xffffffff


	//   ....[2]....
        /*0040*/ 	.word	0xffffffff


	//   ....[3]....
        /*0044*/ 	.word	0xffffffff


	//   ....[4]....
        /*0048*/ 	.word	0xffffffff


	//   ....[5]....
        /*004c*/ 	.word	0xffffffff


	//   ....[6]....
        /*0050*/ 	.word	0xffffffff


	//   ....[7]....
        /*0054*/ 	.word	0xffffffff


	//   ....[8]....
        /*0058*/ 	.word	0xffffffff


	//   ....[9]....
        /*005c*/ 	.word	0xffffffff


	//----- nvinfo : EIATTR_COOP_GROUP_INSTR_OFFSETS
	.align		4
.L_671:
        /*0060*/ 	.byte	0x04, 0x28
        /*0062*/ 	.short	(.L_673 - .L_672)


	//   ....[0]....
.L_672:
        /*0064*/ 	.word	0x00000fd0


	//   ....[1]....
        /*0068*/ 	.word	0x00001010


	//   ....[2]....
        /*006c*/ 	.word	0x000010c0


	//   ....[3]....
        /*0070*/ 	.word	0x000010e0


	//   ....[4]....
        /*0074*/ 	.word	0x00001120


	//   ....[5]....
        /*0078*/ 	.word	0x00001140


	//   ....[6]....
        /*007c*/ 	.word	0x00001170


	//   ....[7]....
        /*0080*/ 	.word	0x00001190


	//   ....[8]....
        /*0084*/ 	.word	0x000011c0


	//   ....[9]....
        /*0088*/ 	.word	0x000011e0


	//----- nvinfo : EIATTR_EXIT_INSTR_OFFSETS
	.align		4
.L_673:
        /*008c*/ 	.byte	0x04, 0x1c
        /*008e*/ 	.short	(.L_675 - .L_674)


	//   ....[0]....
.L_674:
        /*0090*/ 	.word	0x000043a0


	//   ....[1]....
        /*0094*/ 	.word	0x000044e0


	//   ....[2]....
        /*0098*/ 	.word	0x00004740


	//----- nvinfo : EIATTR_MAX_THREADS
	.align		4
.L_675:
        /*009c*/ 	.byte	0x04, 0x05
        /*009e*/ 	.short	(.L_677 - .L_676)
.L_676:
        /*00a0*/ 	.word	0x00000080
        /*00a4*/ 	.word	0x00000001
        /*00a8*/ 	.word	0x00000001


	//----- nvinfo : EIATTR_CRS_STACK_SIZE
	.align		4
.L_677:
        /*00ac*/ 	.byte	0x04, 0x1e
        /*00ae*/ 	.short	(.L_679 - .L_678)
.L_678:
        /*00b0*/ 	.word	0x00000000


	//----- nvinfo : EIATTR_CBANK_PARAM_SIZE
	.align		4
.L_679:
        /*00b4*/ 	.byte	0x03, 0x19
        /*00b6*/ 	.short	0x00b8


	//----- nvinfo : EIATTR_PARAM_CBANK
	.align		4
        /*00b8*/ 	.byte	0x04, 0x0a
        /*00ba*/ 	.short	(.L_681 - .L_680)
	.align		4
.L_680:
        /*00bc*/ 	.word	index@(.nv.constant0._Z35group_norm_nhwc_bwd_one_pass_kernelI11Bf16IOFp16WLi128ELi4ELi128EEv26Group_norm_nhwc_bwd_params)
        /*00c0*/ 	.short	0x0210
        /*00c2*/ 	.short	0x00b8


	//----- nvinfo : EIATTR_SW_WAR
	.align		4
.L_681:
        /*00c4*/ 	.byte	0x04, 0x36
        /*00c6*/ 	.short	(.L_683 - .L_682)
.L_682:
        /*00c8*/ 	.word	0x00000008
.L_683:


//--------------------- .nv.info._Z35group_norm_nhwc_bwd_one_pass_kernelI11Bf16IOFp16WLi256ELi4ELi128EEv26Group_norm_nhwc_bwd_params --------------------------
	.section	.nv.info._Z35group_norm_nhwc_bwd_one_pass_kernelI11Bf16IOFp16WLi256ELi4ELi128EEv26Group_norm_nhwc_bwd_params,"",@"SHT_CUDA_INFO"
	.sectionflags	@""
	.align	4


	//----- nvinfo : EIATTR_CUDA_API_VERSION
	.align		4
        /*0000*/ 	.byte	0x04, 0x37
        /*0002*/ 	.short	(.L_685 - .L_684)
.L_684:
        /*0004*/ 	.word	0x00000082


	//----- nvinfo : EIATTR_KPARAM_INFO
	.align		4
.L_685:
        /*0008*/ 	.byte	0x04, 0x17
        /*000a*/ 	.short	(.L_687 - .L_686)
.L_686:
        /*000c*/ 	.word	0x00000000
        /*0010*/ 	.short	0x0000
        /*0012*/ 	.short	0x0000
        /*0014*/ 	.byte	0x00, 0xf0, 0xe1, 0x02


	//----- nvinfo : EIATTR_SPARSE_MMA_MASK
	.align		4
.L_687:
        /*0018*/ 	.byte	0x03, 0x50
        /*001a*/ 	.short	0x0000


	//----- nvinfo : EIATTR_MAXREG_COUNT
	.align		4
        /*001c*/ 	.byte	0x03, 0x1b
        /*001e*/ 	.short	0x00ff


	//----- nvinfo : EIATTR_NUM_BARRIERS
	.align		4
        /*0020*/ 	.byte	0x02, 0x4c
        /*0022*/ 	.byte	0x01
	.zero		1


	//----- nvinfo : EIATTR_MERCURY_ISA_VERSION
	.align		4
        /*0024*/ 	.byte	0x03, 0x5f
        /*0026*/ 	.short	0x0101


	//----- nvinfo : EIATTR_INT_WARP_WIDE_INSTR_OFFSETS
	.align		4
        /*0028*/ 	.byte	0x04, 0x31
        /*002a*/ 	.short	(.L_689 - .L_688)


	//   ....[0]....
.L_688:
        /*002c*/ 	.word	0x00003150


	//   ....[1]....
        /*0030*/ 	.word	0x00005230


	//----- nvinfo : EIATTR_COOP_GROUP_MASK_REGIDS
	.align		4
.L_689:
        /*0034*/ 	.byte	0x04, 0x29
        /*0036*/ 	.short	(.L_691 - .L_690)


	//   ....[0]....
.L_690:
        /*0038*/ 	.word	0xffffffff


	//   ....[1]....
        /*003c*/ 	.word	0xffffffff


	//   ....[2]....
        /*0040*/ 	.word	0xffffffff


	//   ....[3]....
        /*0044*/ 	.word	0xffffffff


	//   ....[4]....
        /*0048*/ 	.word	0xffffffff


	//   ....[5]....
        /*004c*/ 	.word	0xffffffff


	//   ....[6]....
        /*0050*/ 	.word	0xffffffff


	//   ....[7]....
        /*0054*/ 	.word	0xffffffff


	//   ....[8]....
        /*0058*/ 	.word	0xffffffff


	//   ....[9]....
        /*005c*/ 	.word	0xffffffff


	//----- nvinfo : EIATTR_COOP_GROUP_INSTR_OFFSETS
	.align		4
.L_691:
        /*0060*/ 	.byte	0x04, 0x28
        /*0062*/ 	.short	(.L_693 - .L_692)


	//   ....[0]....
.L_692:
        /*0064*/ 	.word	0x00001750


	//   ....[1]....
        /*0068*/ 	.word	0x00001790


	//   ....[2]....
        /*006c*/ 	.word	0x000018c0


	//   ....[3]....
        /*0070*/ 	.word	0x000018e0


	//   ....[4]....
        /*0074*/ 	.word	0x00001920


	//   ....[5]....
        /*0078*/ 	.word	0x00001940


	//   ....[6]....
        /*007c*/ 	.word	0x00001970


	//   ....[7]....
        /*0080*/ 	.word	0x00001990


	//   ....[8]....
        /*0084*/ 	.word	0x000019c0


	//   ....[9]....
        /*0088*/ 	.word	0x000019e0


	//----- nvinfo : EIATTR_EXIT_INSTR_OFFSETS
	.align		4
.L_693:
        /*008c*/ 	.byte	0x04, 0x1c
        /*008e*/ 	.short	(.L_695 - .L_694)


	//   ....[0]....
.L_694:
        /*0090*/ 	.word	0x000052c0


	//   ....[1]....
        /*0094*/ 	.word	0x00005400


	//   ....[2]....
        /*0098*/ 	.word	0x00005660


	//----- nvinfo : EIATTR_MAX_THREADS
	.align		4
.L_695:
        /*009c*/ 	.byte	0x04, 0x05
        /*009e*/ 	.short	(.L_697 - .L_696)
.L_696:
        /*00a0*/ 	.word	0x00000080
        /*00a4*/ 	.word	0x00000001
        /*00a8*/ 	.word	0x00000001


	//----- nvinfo : EIATTR_CRS_STACK_SIZE
	.align		4
.L_697:
        /*00ac*/ 	.byte	0x04, 0x1e
        /*00ae*/ 	.short	(.L_699 - .L_698)
.L_698:
        /*00b0*/ 	.word	0x00000000


	//----- nvinfo : EIATTR_CBANK_PARAM_SIZE
	.align		4
.L_699:
        /*00b4*/ 	.byte	0x03, 0x19
        /*00b6*/ 	.short	0x00b8


	//----- nvinfo : EIATTR_PARAM_CBANK
	.align		4
        /*00b8*/ 	.byte	0x04, 0x0a
        /*00ba*/ 	.short	(.L_701 - .L_700)
	.align		4
.L_700:
        /*00bc*/ 	.word	index@(.nv.constant0._Z35group_norm_nhwc_bwd_one_pass_kernelI11Bf16IOFp16WLi256ELi4ELi128EEv26Group_norm_nhwc_bwd_params)
        /*00c0*/ 	.short	0x0210
        /*00c2*/ 	.short	0x00b8


	//----- nvinfo : EIATTR_SW_WAR
	.align		4
.L_701:
        /*00c4*/ 	.byte	0x04, 0x36
        /*00c6*/ 	.short	(.L_703 - .L_702)
.L_702:
        /*00c8*/ 	.word	0x00000008
.L_703:


//--------------------- .nv.info._Z35group_norm_nhwc_bwd_one_pass_kernelI11Bf16IOFp16WLi512ELi4ELi128EEv26Group_norm_nhwc_bwd_params --------------------------
	.section	.nv.info._Z35group_norm_nhwc_bwd_one_pass_kernelI11Bf16IOFp16WLi512ELi4ELi128EEv26Group_norm_nhwc_bwd_params,"",@"SHT_CUDA_INFO"
	.sectionflags	@""
	.align	4


	//----- nvinfo : EIATTR_CUDA_API_VERSION
	.align		4
        /*0000*/ 	.byte	0x04, 0x37
        /*0002*/ 	.short	(.L_705 - .L_704)
.L_704:
        /*0004*/ 	.word	0x00000082


	//----- nvinfo : EIATTR_KPARAM_INFO
	.align		4
.L_705:
        /*0008*/ 	.byte	0x04, 0x17
        /*000a*/ 	.short	(.L_707 - .L_706)
.L_706:
        /*000c*/ 	.word	0x00000000
        /*0010*/ 	.short	0x0000
        /*0012*/ 	.short	0x0000
        /*0014*/ 	.byte	0x00, 0xf0, 0xe1, 0x02


	//----- nvinfo : EIATTR_SPARSE_MMA_MASK
	.align		4
.L_707:
        /*0018*/ 	.byte	0x03, 0x50
        /*001a*/ 	.short	0x0000


	//----- nvinfo : EIATTR_MAXREG_COUNT
	.align		4
        /*001c*/ 	.byte	0x03, 0x1b
        /*001e*/ 	.short	0x00ff


	//----- nvinfo : EIATTR_NUM_BARRIERS
	.align		4
        /*0020*/ 	.byte	0x02, 0x4c
        /*0022*/ 	.byte	0x01
	.zero		1


	//----- nvinfo : EIATTR_MERCURY_ISA_VERSION
	.align		4
        /*0024*/ 	.byte	0x03, 0x5f
        /*0026*/ 	.short	0x0101


	//----- nvinfo : EIATTR_INT_WARP_WIDE_INSTR_OFFSETS
	.align		4
        /*0028*/ 	.byte	0x04, 0x31
        /*002a*/ 	.short	(.L_709 - .L_708)


	//   ....[0]....
.L_708:
        /*002c*/ 	.word	0x00004130


	//   ....[1]....
        /*0030*/ 	.word	0x00006f30


	//----- nvinfo : EIATTR_COOP_GROUP_MASK_REGIDS
	.align		4
.L_709:
        /*0034*/ 	.byte	0x04, 0x29
        /*0036*/ 	.short	(.L_711 - .L_710)


	//   ....[0]....
.L_710:
        /*0038*/ 	.word	0xffffffff


	//   ....[1]....
        /*003c*/ 	.word	0xffffffff


	//   ....[2]....
        /*0040*/ 	.word	0xffffffff


	//   ....[3]....
        /*0044*/ 	.word	0xffffffff


	//   ....[4]....
        /*0048*/ 	.word	0xffffffff


	//   ....[5]....
        /*004c*/ 	.word	0xffffffff


	//   ....[6]....
        /*0050*/ 	.word	0xffffffff


	//   ....[7]....
        /*0054*/ 	.word	0xffffffff


	//   ....[8]....
        /*0058*/ 	.word	0xffffffff


	//   ....[9]....
        /*005c*/ 	.word	0xffffffff


	//----- nvinfo : EIATTR_COOP_GROUP_INSTR_OFFSETS
	.align		4
.L_711:
        /*0060*/ 	.byte	0x04, 0x28
        /*0062*/ 	.short	(.L_713 - .L_712)


	//   ....[0]....
.L_712:
        /*0064*/ 	.word	0x00002730


	//   ....[1]....
        /*0068*/ 	.word	0x00002770


	//   ....[2]....
        /*006c*/ 	.word	0x00002870


	//   ....[3]....
        /*0070*/ 	.word	0x00002890


	//   ....[4]....
        /*0074*/ 	.word	0x000028c0


	//   ....[5]....
        /*0078*/ 	.word	0x000028e0


	//   ....[6]....
        /*007c*/ 	.word	0x00002910


	//   ....[7]....
        /*0080*/ 	.word	0x00002930


	//   ....[8]....
        /*0084*/ 	.word	0x00002960


	//   ....[9]....
        /*0088*/ 	.word	0x00002980


	//----- nvinfo : EIATTR_EXIT_INSTR_OFFSETS
	.align		4
.L_713:
        /*008c*/ 	.byte	0x04, 0x1c
        /*008e*/ 	.short	(.L_715 - .L_714)


	//   ....[0]....
.L_714:
        /*0090*/ 	.word	0x00006fc0


	//   ....[1]....
        /*0094*/ 	.word	0x00007100


	//   ....[2]....
        /*0098*/ 	.word	0x00007360


	//----- nvinfo : EIATTR_MAX_THREADS
	.align		4
.L_715:
        /*009c*/ 	.byte	0x04, 0x05
        /*009e*/ 	.short	(.L_717 - .L_716)
.L_716:
        /*00a0*/ 	.word	0x00000080
        /*00a4*/ 	.word	0x00000001
        /*00a8*/ 	.word	0x00000001


	//----- nvinfo : EIATTR_CRS_STACK_SIZE
	.align		4
.L_717:
        /*00ac*/ 	.byte	0x04, 0x1e
        /*00ae*/ 	.short	(.L_719 - .L_718)
.L_718:
        /*00b0*/ 	.word	0x00000000


	//----- nvinfo : EIATTR_CBANK_PARAM_SIZE
	.align		4
.L_719:
        /*00b4*/ 	.byte	0x03, 0x19
        /*00b6*/ 	.short	0x00b8


	//----- nvinfo : EIATTR_PARAM_CBANK
	.align		4
        /*00b8*/ 	.byte	0x04, 0x0a
        /*00ba*/ 	.short	(.L_721 - .L_720)
	.align		4
.L_720:
        /*00bc*/ 	.word	index@(.nv.constant0._Z35group_norm_nhwc_bwd_one_pass_kernelI11Bf16IOFp16WLi512ELi4ELi128EEv26Group_norm_nhwc_bwd_params)
        /*00c0*/ 	.short	0x0210
        /*00c2*/ 	.short	0x00b8


	//----- nvinfo : EIATTR_SW_WAR
	.align		4
.L_721:
        /*00c4*/ 	.byte	0x04, 0x36
        /*00c6*/ 	.short	(.L_723 - .L_722)
.L_722:
        /*00c8*/ 	.word	0x00000008
.L_723:


//--------------------- .nv.info._Z35group_norm_nhwc_bwd_one_pass_kernelI11Fp16IOFp32WLi64ELi4ELi128EEv26Group_norm_nhwc_bwd_params --------------------------
	.section	.nv.info._Z35group_norm_nhwc_bwd_one_pass_kernelI11Fp16IOFp32WLi64ELi4ELi128EEv26Group_norm_nhwc_bwd_params,"",@"SHT_CUDA_INFO"
	.sectionflags	@""
	.align	4


	//----- nvinfo : EIATTR_CUDA_API_VERSION
	.align		4
        /*0000*/ 	.byte	0x04, 0x37
        /*0002*/ 	.short	(.L_725 - .L_724)
.L_724:
        /*0004*/ 	.word	0x00000082


	//----- nvinfo : EIATTR_KPARAM_INFO
	.align		4
.L_725:
        /*0008*/ 	.byte	0x04, 0x17
        /*000a*/ 	.short	(.L_727 - .L_726)
.L_726:
        /*000c*/ 	.word	0x00000000
        /*0010*/ 	.short	0x0000
        /*0012*/ 	.short	0x0000
        /*0014*/ 	.byte	0x00, 0xf0, 0xe1, 0x02


	//----- nvinfo : EIATTR_SPARSE_MMA_MASK
	.align		4
.L_727:
        /*0018*/ 	.byte	0x03, 0x50
        /*001a*/ 	.short	0x0000


	//----- nvinfo : EIATTR_MAXREG_COUNT
	.align		4
        /*001c*/ 	.byte	0x03, 0x1b
        /*001e*/ 	.short	0x00ff


	//----- nvinfo : EIATTR_NUM_BARRIERS
	.align		4
        /*0020*/ 	.byte	0x02, 0x4c
        /*0022*/ 	.byte	0x01
	.zero		1


	//----- nvinfo : EIATTR_MERCURY_ISA_VERSION
	.align		4
        /*0024*/ 	.byte	0x03, 0x5f
        /*0026*/ 	.short	0x0101


	//----- nvinfo : EIATTR_INT_WARP_WIDE_INSTR_OFFSETS
	.align		4
        /*0028*/ 	.byte	0x04, 0x31
        /*002a*/ 	.short	(.L_729 - .L_728)


	//   ....[0]....
.L_728:
        /*002c*/ 	.word	0x00002460


	//   ....[1]....
        /*0030*/ 	.word	0x00003af0


	//----- nvinfo : EIATTR_COOP_GROUP_MASK_REGIDS
	.align		4
.L_729:
        /*0034*/ 	.byte	0x04, 0x29
        /*0036*/ 	.short	(.L_731 - .L_730)


	//   ....[0]....
.L_730:
        /*0038*/ 	.word	0xffffffff


	//   ....[1]....
        /*003c*/ 	.word	0xffffffff


	//   ....[2]....
        /*0040*/ 	.word	0xffffffff


	//   ....[3]....
        /*0044*/ 	.word	0xffffffff


	//   ....[4]....
        /*0048*/ 	.word	0xffffffff


	//   ....[5]....
        /*004c*/ 	.word	0xffffffff


	//   ....[6]....
        /*0050*/ 	.word	0xffffffff


	//   ....[7]....
        /*0054*/ 	.word	0xffffffff


	//   ....[8]....
        /*0058*/ 	.word	0xffffffff


	//   ....[9]....
        /*005c*/ 	.word	0xffffffff


	//----- nvinfo : EIATTR_COOP_GROUP_INSTR_OFFSETS
	.align		4
.L_731:
        /*0060*/ 	.byte	0x04, 0x28
        /*0062*/ 	.short	(.L_733 - .L_732)


	//   ....[0]....
.L_732:
        /*0064*/ 	.word	0x00000bb0


	//   ....[1]....
        /*0068*/ 	.word	0x00000bc0


	//   ....[2]....
        /*006c*/ 	.word	0x00000bf0


	//   ....[3]....
        /*0070*/ 	.word	0x00000c10


	//   ....[4]....
        /*0074*/ 	.word	0x00000c40


	//   ....[5]....
        /*0078*/ 	.word	0x00000c60


	//   ....[6]....
        /*007c*/ 	.word	0x00000c90


	//   ....[7]....
        /*0080*/ 	.word	0x00000cb0


	//   ....[8]....
        /*0084*/ 	.word	0x00000ce0


	//   ....[9]....
        /*0088*/ 	.word	0x00000d00


	//----- nvinfo : EIATTR_EXIT_INSTR_OFFSETS
	.align		4
.L_733:
        /*008c*/ 	.byte	0x04, 0x1c
        /*008e*/ 	.short	(.L_735 - .L_734)


	//   ....[0]....
.L_734:
        /*0090*/ 	.word	0x00003b80


	//   ....[1]....
        /*0094*/ 	.word	0x00003cc0


	//   ....[2]....
        /*0098*/ 	.word	0x00003f00


	//----- nvinfo : EIATTR_MAX_THREADS
	.align		4
.L_735:
        /*009c*/ 	.byte	0x04, 0x05
        /*009e*/ 	.short	(.L_737 - .L_736)
.L_736:
        /*00a0*/ 	.word	0x00000080
        /*00a4*/ 	.word	0x00000001
        /*00a8*/ 	.word	0x00000001


	//----- nvinfo : EIATTR_CRS_STACK_SIZE
	.align		4
.L_737:
        /*00ac*/ 	.byte	0x04, 0x1e
        /*00ae*/ 	.short	(.L_739 - .L_738)
.L_738:
        /*00b0*/ 	.word	0x00000000


	//----- nvinfo : EIATTR_CBANK_PARAM_SIZE
	.align		4
.L_739:
        /*00b4*/ 	.byte	0x03, 0x19
        /*00b6*/ 	.short	0x00b8


	//----- nvinfo : EIATTR_PARAM_CBANK
	.align		4
        /*00b8*/ 	.byte	0x04, 0x0a
        /*00ba*/ 	.short	(.L_741 - .L_740)
	.align		4
.L_740:
        /*00bc*/ 	.word	index@(.nv.constant0._Z35group_norm_nhwc_bwd_one_pass_kernelI11Fp16IOFp32WLi64ELi4ELi128EEv26Group_norm_nhwc_bwd_params)
        /*00c0*/ 	.short	0x0210
        /*00c2*/ 	.short	0x00b8


	//----- nvinfo : EIATTR_SW_WAR
	.align		4
.L_741:
        /*00c4*/ 	.byte	0x04, 0x36
        /*00c6*/ 	.short	(.L_743 - .L_742)
.L_742:
        /*00c8*/ 	.word	0x00000008
.L_743:


//--------------------- .nv.info._Z35group_norm_nhwc_bwd_one_pass_kernelI11Fp16IOFp32WLi128ELi4ELi128EEv26Group_norm_nhwc_bwd_params --------------------------
	.section	.nv.info._Z35group_norm_nhwc_bwd_one_pass_kernelI11Fp16IOFp32WLi128ELi4ELi128EEv26Group_norm_nhwc_bwd_params,"",@"SHT_CUDA_INFO"
	.sectionflags	@""
	.align	4


	//----- nvinfo : EIATTR_CUDA_API_VERSION
	.align		4
        /*0000*/ 	.byte	0x04, 0x37
        /*0002*/ 	.short	(.L_745 - .L_744)
.L_744:
        /*0004*/ 	.word	0x00000082


	//----- nvinfo : EIATTR_KPARAM_INFO
	.align		4
.L_745:
        /*0008*/ 	.byte	0x04, 0x17
        /*000a*/ 	.short	(.L_747 - .L_746)
.L_746:
        /*000c*/ 	.word	0x00000000
        /*0010*/ 	.short	0x0000
        /*0012*/ 	.short	0x0000
        /*0014*/ 	.byte	0x00, 0xf0, 0xe1, 0x02


	//----- nvinfo : EIATTR_SPARSE_MMA_MASK
	.align		4
.L_747:
        /*0018*/ 	.byte	0x03, 0x50
        /*001a*/ 	.short	0x0000


	//----- nvinfo : EIATTR_MAXREG_COUNT
	.align		4
        /*001c*/ 	.byte	0x03, 0x1b
        /*001e*/ 	.short	0x00ff


	//----- nvinfo : EIATTR_NUM_BARRIERS
	.align		4
        /*0020*/ 	.byte	0x02, 0x4c
        /*0022*/ 	.byte	0x01
	.zero		1


	//----- nvinfo : EIATTR_MERCURY_ISA_VERSION
	.align		4
        /*0024*/ 	.byte	0x03, 0x5f
        /*0026*/ 	.short	0x0101


	//----- nvinfo : EIATTR_INT_WARP_WIDE_INSTR_OFFSETS
	.align		4
        /*0028*/ 	.byte	0x04, 0x31
        /*002a*/ 	.short	(.L_749 - .L_748)


	//   ....[0]....
.L_748:
        /*002c*/ 	.word	0x00002850


	//   ....[1]....
        /*0030*/ 	.word	0x00004230


	//----- nvinfo : EIATTR_COOP_GROUP_MASK_REGIDS
	.align		4
.L_749:
        /*0034*/ 	.byte	0x04, 0x29
        /*0036*/ 	.short	(.L_751 - .L_750)


	//   ....[0]....
.L_750:
        /*0038*/ 	.word	0xffffffff


	//   ....[1]....
        /*003c*/ 	.word	0xffffffff


	//   ....[2]....
        /*0040*/ 	.word	0xffffffff


	//   ....[3]....
        /*0044*/ 	.word	0xffffffff


	//   ....[4]....
        /*0048*/ 	.word	0xffffffff


	//   ....[5]....
        /*004c*/ 	.word	0xffffffff


	//   ....[6]....
        /*0050*/ 	.word	0xffffffff


	//   ....[7]....
        /*0054*/ 	.word	0xffffffff


	//   ....[8]....
        /*0058*/ 	.word	0xffffffff


	//   ....[9]....
        /*005c*/ 	.word	0xffffffff


	//----- nvinfo : EIATTR_COOP_GROUP_INSTR_OFFSETS
	.align		4
.L_751:
        /*0060*/ 	.byte	0x04, 0x28
        /*0062*/ 	.short	(.L_753 - .L_752)


	//   ....[0]....
.L_752:
        /*0064*/ 	.word	0x00000f10


	//   ....[1]....
        /*0068*/ 	.word	0x00000f50


	//   ....[2]....
        /*006c*/ 	.word	0x00000fb0


	//   ....[3]....
        /*0070*/ 	.word	0x00000fd0


	//   ....[4]....
        /*0074*/ 	.word	0x00001000


	//   ....[5]....
        /*0078*/ 	.word	0x00001020


	//   ....[6]....
        /*007c*/ 	.word	0x00001050


	//   ....[7]....
        /*0080*/ 	.word	0x00001070


	//   ....[8]....
        /*0084*/ 	.word	0x000010a0


	//   ....[9]....
        /*0088*/ 	.word	0x000010c0


	//----- nvinfo : EIATTR_EXIT_INSTR_OFFSETS
	.align		4
.L_753:
        /*008c*/ 	.byte	0x04, 0x1c
        /*008e*/ 	.short	(.L_755 - .L_754)


	//   ....[0]....
.L_754:
        /*0090*/ 	.word	0x000042c0


	//   ....[1]....
        /*0094*/ 	.word	0x00004400


	//   ....[2]....
        /*0098*/ 	.word	0x00004640


	//----- nvinfo : EIATTR_MAX_THREADS
	.align		4
.L_755:
        /*009c*/ 	.byte	0x04, 0x05
        /*009e*/ 	.short	(.L_757 - .L_756)
.L_756:
        /*00a0*/ 	.word	0x00000080
        /*00a4*/ 	.word	0x00000001
        /*00a8*/ 	.word	0x00000001


	//----- nvinfo : EIATTR_CRS_STACK_SIZE
	.align		4
.L_757:
        /*00ac*/ 	.byte	0x04, 0x1e
        /*00ae*/ 	.short	(.L_759 - .L_758)
.L_758:
        /*00b0*/ 	.word	0x00000000


	//----- nvinfo : EIATTR_CBANK_PARAM_SIZE
	.align		4
.L_759:
        /*00b4*/ 	.byte	0x03, 0x19
        /*00b6*/ 	.short	0x00b8


	//----- nvinfo : EIATTR_PARAM_CBANK
	.align		4
        /*00b8*/ 	.byte	0x04, 0x0a
        /*00ba*/ 	.short	(.L_761 - .L_760)
	.align		4
.L_760:
        /*00bc*/ 	.word	index@(.nv.constant0._Z35group_norm_nhwc_bwd_one_pass_kernelI11Fp16IOFp32WLi128ELi4ELi128EEv26Group_norm_nhwc_bwd_params)
        /*00c0*/ 	.short	0x0210
        /*00c2*/ 	.short	0x00b8


	//----- nvinfo : EIATTR_SW_WAR
	.align		4
.L_761:
        /*00c4*/ 	.byte	0x04, 0x36
        /*00c6*/ 	.short	(.L_763 - .L_762)
.L_762:
        /*00c8*/ 	.word	0x00000008
.L_763:


//--------------------- .nv.info._Z35group_norm_nhwc_bwd_one_pass_kernelI11Fp16IOFp32WLi256ELi4ELi128EEv26Group_norm_nhwc_bwd_params --------------------------
	.section	.nv.info._Z35group_norm_nhwc_bwd_one_pass_kernelI11Fp16IOFp32WLi256ELi4ELi128EEv26Group_norm_nhwc_bwd_params,"",@"SHT_CUDA_INFO"
	.sectionflags	@""
	.align	4


	//----- nvinfo : EIATTR_CUDA_API_VERSION
	.align		4
        /*0000*/ 	.byte	0x04, 0x37
        /*0002*/ 	.short	(.L_765 - .L_764)
.L_764:
        /*0004*/ 	.word	0x00000082


	//----- nvinfo : EIATTR_KPARAM_INFO
	.align		4
.L_765:
        /*0008*/ 	.byte	0x04, 0x17
        /*000a*/ 	.short	(.L_767 - .L_766)
.L_766:
        /*000c*/ 	.word	0x00000000
        /*0010*/ 	.short	0x0000
        /*0012*/ 	.short	0x0000
        /*0014*/ 	.byte	0x00, 0xf0, 0xe1, 0x02


	//----- nvinfo : EIATTR_SPARSE_MMA_MASK
	.align		4
.L_767:
        /*0018*/ 	.byte	0x03, 0x50
        /*001a*/ 	.short	0x0000


	//----- nvinfo : EIATTR_MAXREG_COUNT
	.align		4
        /*001c*/ 	.byte	0x03, 0x1b
        /*001e*/ 	.short	0x00ff


	//----- nvinfo : EIATTR_NUM_BARRIERS
	.align		4
        /*0020*/ 	.byte	0x02, 0x4c
        /*0022*/ 	.byte	0x01
	.zero		1


	//----- nvinfo : EIATTR_MERCURY_ISA_VERSION
	.align		4
        /*0024*/ 	.byte	0x03, 0x5f
        /*0026*/ 	.short	0x0101


	//----- nvinfo : EIATTR_INT_WARP_WIDE_INSTR_OFFSETS
	.align		4
        /*0028*/ 	.byte	0x04, 0x31
        /*002a*/ 	.short	(.L_769 - .L_768)


	//   ....[0]....
.L_768:
        /*002c*/ 	.word	0x00003030


	//   ....[1]....
        /*0030*/ 	.word	0x000050f0


	//----- nvinfo : EIATTR_COOP_GROUP_MASK_REGIDS
	.align		4
.L_769:
        /*0034*/ 	.byte	0x04, 0x29
        /*0036*/ 	.short	(.L_771 - .L_770)


	//   ....[0]....
.L_770:
        /*0038*/ 	.word	0xffffffff


	//   ....[1]....
        /*003c*/ 	.word	0xffffffff


	//   ....[2]....
        /*0040*/ 	.word	0xffffffff


	//   ....[3]....
        /*0044*/ 	.word	0xffffffff


	//   ....[4]....
        /*0048*/ 	.word	0xffffffff


	//   ....[5]....
        /*004c*/ 	.word	0xffffffff


	//   ....[6]....
        /*0050*/ 	.word	0xffffffff


	//   ....[7]....
        /*0054*/ 	.word	0xffffffff


	//   ....[8]....
        /*0058*/ 	.word	0xffffffff


	//   ....[9]....
        /*005c*/ 	.word	0xffffffff


	//----- nvinfo : EIATTR_COOP_GROUP_INSTR_OFFSETS
	.align		4
.L_771:
        /*0060*/ 	.byte	0x04, 0x28
        /*0062*/ 	.short	(.L_773 - .L_772)


	//   ....[0]....
.L_772:
        /*0064*/ 	.word	0x000016d0


	//   ....[1]....
        /*0068*/ 	.word	0x00001710


	//   ....[2]....
        /*006c*/ 	.word	0x000017e0


	//   ....[3]....
        /*0070*/ 	.word	0x00001800


	//   ....[4]....
        /*0074*/ 	.word	0x00001830


	//   ....[5]....
        /*0078*/ 	.word	0x00001850


	//   ....[6]....
        /*007c*/ 	.word	0x00001880


	//   ....[7]....
        /*0080*/ 	.word	0x000018a0


	//   ....[8]....
        /*0084*/ 	.word	0x000018d0


	//   ....[9]....
        /*0088*/ 	.word	0x000018f0


	//----- nvinfo : EIATTR_EXIT_INSTR_OFFSETS
	.align		4
.L_773:
        /*008c*/ 	.byte	0x04, 0x1c
        /*008e*/ 	.short	(.L_775 - .L_774)


	//   ....[0]....
.L_774:
        /*0090*/ 	.word	0x00005180


	//   ....[1]....
        /*0094*/ 	.word	0x000052c0


	//   ....[2]....
        /*0098*/ 	.word	0x00005500


	//----- nvinfo : EIATTR_MAX_THREADS
	.align		4
.L_775:
        /*009c*/ 	.byte	0x04, 0x05
        /*009e*/ 	.short	(.L_777 - .L_776)
.L_776:
        /*00a0*/ 	.word	0x00000080
        /*00a4*/ 	.word	0x00000001
        /*00a8*/ 	.word	0x00000001


	//----- nvinfo : EIATTR_CRS_STACK_SIZE
	.align		4
.L_777:
        /*00ac*/ 	.byte	0x04, 0x1e
        /*00ae*/ 	.short	(.L_779 - .L_778)
.L_778:
        /*00b0*/ 	.word	0x00000000


	//----- nvinfo : EIATTR_CBANK_PARAM_SIZE
	.align		4
.L_779:
        /*00b4*/ 	.byte	0x03, 0x19
        /*00b6*/ 	.short	0x00b8


	//----- nvinfo : EIATTR_PARAM_CBANK
	.align		4
        /*00b8*/ 	.byte	0x04, 0x0a
        /*00ba*/ 	.short	(.L_781 - .L_780)
	.align		4
.L_780:
        /*00bc*/ 	.word	index@(.nv.constant0._Z35group_norm_nhwc_bwd_one_pass_kernelI11Fp16IOFp32WLi256ELi4ELi128EEv26Group_norm_nhwc_bwd_params)
        /*00c0*/ 	.short	0x0210
        /*00c2*/ 	.short	0x00b8


	//----- nvinfo : EIATTR_SW_WAR
	.align		4
.L_781:
        /*00c4*/ 	.byte	0x04, 0x36
        /*00c6*/ 	.short	(.L_783 - .L_782)
.L_782:
        /*00c8*/ 	.word	0x00000008
.L_783:


//--------------------- .nv.info._Z35group_norm_nhwc_bwd_one_pass_kernelI11Fp16IOFp32WLi512ELi4ELi128EEv26Group_norm_nhwc_bwd_params --------------------------
	.section	.nv.info._Z35group_norm_nhwc_bwd_one_pass_kernelI11Fp16IOFp32WLi512ELi4ELi128EEv26Group_norm_nhwc_bwd_params,"",@"SHT_CUDA_INFO"
	.sectionflags	@""
	.align	4


	//----- nvinfo : EIATTR_CUDA_API_VERSION
	.align		4
        /*0000*/ 	.byte	0x04, 0x37
        /*0002*/ 	.short	(.L_785 - .L_784)
.L_784:
        /*0004*/ 	.word	0x00000082


	//----- nvinfo : EIATTR_KPARAM_INFO
	.align		4
.L_785:
        /*0008*/ 	.byte	0x04, 0x17
        /*000a*/ 	.short	(.L_787 - .L_786)
.L_786:
        /*000c*/ 	.word	0x00000000
        /*0010*/ 	.short	0x0000
        /*0012*/ 	.short	0x0000
        /*0014*/ 	.byte	0x00, 0xf0, 0xe1, 0x02


	//----- nvinfo : EIATTR_SPARSE_MMA_MASK
	.align		4
.L_787:
        /*0018*/ 	.byte	0x03, 0x50
        /*001a*/ 	.short	0x0000


	//----- nvinfo : EIATTR_MAXREG_COUNT
	.align		4
        /*001c*/ 	.byte	0x03, 0x1b
        /*001e*/ 	.short	0x00ff


	//----- nvinfo : EIATTR_NUM_BARRIERS
	.align		4
        /*0020*/ 	.byte	0x02, 0x4c
        /*0022*/ 	.byte	0x01
	.zero		1


	//----- nvinfo : EIATTR_MERCURY_ISA_VERSION
	.align		4
        /*0024*/ 	.byte	0x03, 0x5f
        /*0026*/ 	.short	0x0101


	//----- nvinfo : EIATTR_INT_WARP_WIDE_INSTR_OFFSETS
	.align		4
        /*0028*/ 	.byte	0x04, 0x31
        /*002a*/ 	.short	(.L_789 - .L_788)


	//   ....[0]....
.L_788:
        /*002c*/ 	.word	0x00003f40


	//   ....[1]....
        /*0030*/ 	.word	0x00006cc0


	//----- nvinfo : EIATTR_COOP_GROUP_MASK_REGIDS
	.align		4
.L_789:
        /*0034*/ 	.byte	0x04, 0x29
        /*0036*/ 	.short	(.L_791 - .L_790)


	//   ....[0]....
.L_790:
        /*0038*/ 	.word	0xffffffff


	//   ....[1]....
        /*003c*/ 	.word	0xffffffff


	//   ....[2]....
        /*0040*/ 	.word	0xffffffff


	//   ....[3]....
        /*0044*/ 	.word	0xffffffff


	//   ....[4]....
        /*0048*/ 	.word	0xffffffff


	//   ....[5]....
        /*004c*/ 	.word	0xffffffff


	//   ....[6]....
        /*0050*/ 	.word	0xffffffff


	//   ....[7]....
        /*0054*/ 	.word	0xffffffff


	//   ....[8]....
        /*0058*/ 	.word	0xffffffff


	//   ....[9]....
        /*005c*/ 	.word	0xffffffff


	//----- nvinfo : EIATTR_COOP_GROUP_INSTR_OFFSETS
	.align		4
.L_791:
        /*0060*/ 	.byte	0x04, 0x28
        /*0062*/ 	.short	(.L_793 - .L_792)


	//   ....[0]....
.L_792:
        /*0064*/ 	.word	0x000025f0


	//   ....[1]....
        /*0068*/ 	.word	0x00002630


	//   ....[2]....
        /*006c*/ 	.word	0x000026c0


	//   ....[3]....
        /*0070*/ 	.word	0x000026e0


	//   ....[4]....
        /*0074*/ 	.word	0x00002710


	//   ....[5]....
        /*0078*/ 	.word	0x00002730


	//   ....[6]....
        /*007c*/ 	.word	0x00002760


	//   ....[7]....
        /*0080*/ 	.word	0x00002780


	//   ....[8]....
        /*0084*/ 	.word	0x000027b0


	//   ....[9]....
        /*0088*/ 	.word	0x000027d0


	//----- nvinfo : EIATTR_EXIT_INSTR_OFFSETS
	.align		4
.L_793:
        /*008c*/ 	.byte	0x04, 0x1c
        /*008e*/ 	.short	(.L_795 - .L_794)


	//   ....[0]....
.L_794:
        /*0090*/ 	.word	0x00006d50


	//   ....[1]....
        /*0094*/ 	.word	0x00006e90


	//   ....[2]....
        /*0098*/ 	.word	0x000070d0


	//----- nvinfo : EIATTR_MAX_THREADS
	.align		4
.L_795:
        /*009c*/ 	.byte	0x04, 0x05
        /*009e*/ 	.short	(.L_797 - .L_796)
.L_796:
        /*00a0*/ 	.word	0x00000080
        /*00a4*/ 	.word	0x00000001
        /*00a8*/ 	.word	0x00000001


	//----- nvinfo : EIATTR_CRS_STACK_SIZE
	.align		4
.L_797:
        /*00ac*/ 	.byte	0x04, 0x1e
        /*00ae*/ 	.short	(.L_799 - .L_798)
.L_798:
        /*00b0*/ 	.word	0x00000000


	//----- nvinfo : EIATTR_CBANK_PARAM_SIZE
	.align		4
.L_799:
        /*00b4*/ 	.byte	0x03, 0x19
        /*00b6*/ 	.short	0x00b8


	//----- nvinfo : EIATTR_PARAM_CBANK
	.align		4
        /*00b8*/ 	.byte	0x04, 0x0a
        /*00ba*/ 	.short	(.L_801 - .L_800)
	.align		4
.L_800:
        /*00bc*/ 	.word	index@(.nv.constant0._Z35group_norm_nhwc_bwd_one_pass_kernelI11Fp16IOFp32WLi512ELi4ELi128EEv26Group_norm_nhwc_bwd_params)
        /*00c0*/ 	.short	0x0210
        /*00c2*/ 	.short	0x00b8


	//----- nvinfo : EIATTR_SW_WAR
	.align		4
.L_801:
        /*00c4*/ 	.byte	0x04, 0x36
        /*00c6*/ 	.short	(.L_803 - .L_802)
.L_802:
        /*00c8*/ 	.word	0x00000008
.L_803:


//--------------------- .nv.info._Z35group_norm_nhwc_bwd_one_pass_kernelI11Fp16IOBf16WLi64ELi4ELi128EEv26Group_norm_nhwc_bwd_params --------------------------
	.section	.nv.info._Z35group_norm_nhwc_bwd_one_pass_kernelI11Fp16IOBf16WLi64ELi4ELi128EEv26Group_norm_nhwc_bwd_params,"",@"SHT_CUDA_INFO"
	.sectionflags	@""
	.align	4


	//----- nvinfo : EIATTR_CUDA_API_VERSION
	.align		4
        /*0000*/ 	.byte	0x04, 0x37
        /*0002*/ 	.short	(.L_805 - .L_804)
.L_804:
        /*0004*/ 	.word	0x00000082


	//----- nvinfo : EIATTR_KPARAM_INFO
	.align		4
.L_805:
        /*0008*/ 	.byte	0x04, 0x17
        /*000a*/ 	.short	(.L_807 - .L_806)
.L_806:
        /*000c*/ 	.word	0x00000000
        /*0010*/ 	.short	0x0000
        /*0012*/ 	.short	0x0000
        /*0014*/ 	.byte	0x00, 0xf0, 0xe1, 0x02


	//----- nvinfo : EIATTR_SPARSE_MMA_MASK
	.align		4
.L_807:
        /*0018*/ 	.byte	0x03, 0x50
        /*001a*/ 	.short	0x0000


	//----- nvinfo : EIATTR_MAXREG_COUNT
	.align		4
        /*001c*/ 	.byte	0x03, 0x1b
        /*001e*/ 	.short	0x00ff


	//----- nvinfo : EIATTR_NUM_BARRIERS
	.align		4
        /*0020*/ 	.byte	0x02, 0x4c
        /*0022*/ 	.byte	0x01
	.zero		1


	//----- nvinfo : EIATTR_MERCURY_ISA_VERSION
	.align		4
        /*0024*/ 	.byte	0x03, 0x5f
        /*0026*/ 	.short	0x0101


	//----- nvinfo : EIATTR_INT_WARP_WIDE_INSTR_OFFSETS
	.align		4
        /*0028*/ 	.byte	0x04, 0x31
        /*002a*/ 	.short	(.L_809 - .L_808)


	//   ....[0]....
.L_808:
        /*002c*/ 	.word	0x00002500


	//   ....[1]....
        /*0030*/ 	.word	0x00003b90


	//----- nvinfo : EIATTR_COOP_GROUP_MASK_REGIDS
	.align		4
.L_809:
        /*0034*/ 	.byte	0x04, 0x29
        /*0036*/ 	.short	(.L_811 - .L_810)


	//   ....[0]....
.L_810:
        /*0038*/ 	.word	0xffffffff


	//   ....[1]....
        /*003c*/ 	.word	0xffffffff


	//   ....[2]....
        /*0040*/ 	.word	0xffffffff


	//   ....[3]....
        /*0044*/ 	.word	0xffffffff


	//   ....[4]....
        /*0048*/ 	.word	0xffffffff


	//   ....[5]....
        /*004c*/ 	.word	0xffffffff


	//   ....[6]....
        /*0050*/ 	.word	0xffffffff


	//   ....[7]....
        /*0054*/ 	.word	0xffffffff


	//   ....[8]....
        /*0058*/ 	.word	0xffffffff


	//   ....[9]....
        /*005c*/ 	.word	0xffffffff


	//----- nvinfo : EIATTR_COOP_GROUP_INSTR_OFFSETS
	.align		4
.L_811:
        /*0060*/ 	.byte	0x04, 0x28
        /*0062*/ 	.short	(.L_813 - .L_812)


	//   ....[0]....
.L_812:
        /*0064*/ 	.word	0x00000c40


	//   ....[1]....
        /*0068*/ 	.word	0x00000c50


	//   ....[2]....
        /*006c*/ 	.word	0x00000c80


	//   ....[3]....
        /*0070*/ 	.word	0x00000ca0


	//   ....[4]....
        /*0074*/ 	.word	0x00000cd0


	//   ....[5]....
        /*0078*/ 	.word	0x00000cf0


	//   ....[6]....
        /*007c*/ 	.word	0x00000d20


	//   ....[7]....
        /*0080*/ 	.word	0x00000d40


	//   ....[8]....
        /*0084*/ 	.word	0x00000d70


	//   ....[9]....
        /*0088*/ 	.word	0x00000d90


	//----- nvinfo : EIATTR_EXIT_INSTR_OFFSETS
	.align		4
.L_813:
        /*008c*/ 	.byte	0x04, 0x1c
        /*008e*/ 	.short	(.L_815 - .L_814)


	//   ....[0]....
.L_814:
        /*0090*/ 	.word	0x00003c20


	//   ....[1]....
        /*0094*/ 	.word	0x00003d60


	//   ....[2]....
        /*0098*/ 	.word	0x00003fc0


	//----- nvinfo : EIATTR_MAX_THREADS
	.align		4
.L_815:
        /*009c*/ 	.byte	0x04, 0x05
        /*009e*/ 	.short	(.L_817 - .L_816)
.L_816:
        /*00a0*/ 	.word	0x00000080
        /*00a4*/ 	.word	0x00000001
        /*00a8*/ 	.word	0x00000001


	//----- nvinfo : EIATTR_CRS_STACK_SIZE
	.align		4
.L_817:
        /*00ac*/ 	.byte	0x04, 0x1e
        /*00ae*/ 	.short	(.L_819 - .L_818)
.L_818:
        /*00b0*/ 	.word	0x00000000


	//----- nvinfo : EIATTR_CBANK_PARAM_SIZE
	.align		4
.L_819:
        /*00b4*/ 	.byte	0x03, 0x19
        /*00b6*/ 	.short	0x00b8


	//----- nvinfo : EIATTR_PARAM_CBANK
	.align		4
        /*00b8*/ 	.byte	0x04, 0x0a
        /*00ba*/ 	.short	(.L_821 - .L_820)
	.align		4
.L_820:
        /*00bc*/ 	.word	index@(.nv.constant0._Z35group_norm_nhwc_bwd_one_pass_kernelI11Fp16IOBf16WLi64ELi4ELi128EEv26Group_norm_nhwc_bwd_params)
        /*00c0*/ 	.short	0x0210
        /*00c2*/ 	.short	0x00b8


	//----- nvinfo : EIATTR_SW_WAR
	.align		4
.L_821:
        /*00c4*/ 	.byte	0x04, 0x36
        /*00c6*/ 	.short	(.L_823 - .L_822)
.L_822:
        /*00c8*/ 	.word	0x00000008
.L_823:


//--------------------- .nv.info._Z35group_norm_nhwc_bwd_one_pass_kernelI11Fp16IOBf16WLi128ELi4ELi128EEv26Group_norm_nhwc_bwd_params --------------------------
	.section	.nv.info._Z35group_norm_nhwc_bwd_one_pass_kernelI11Fp16IOBf16WLi128ELi4ELi128EEv26Group_norm_nhwc_bwd_params,"",@"SHT_CUDA_INFO"
	.sectionflags	@""
	.align	4


	//----- nvinfo : EIATTR_CUDA_API_VERSION
	.align		4
        /*0000*/ 	.byte	0x04, 0x37
        /*0002*/ 	.short	(.L_825 - .L_824)
.L_824:
        /*0004*/ 	.word	0x00000082


	//----- nvinfo : EIATTR_KPARAM_INFO
	.align		4
.L_825:
        /*0008*/ 	.byte	0x04, 0x17
        /*000a*/ 	.short	(.L_827 - .L_826)
.L_826:
        /*000c*/ 	.word	0x00000000
        /*0010*/ 	.short	0x0000
        /*0012*/ 	.short	0x0000
        /*0014*/ 	.byte	0x00, 0xf0, 0xe1, 0x02


	//----- nvinfo : EIATTR_SPARSE_MMA_MASK
	.align		4
.L_827:
        /*0018*/ 	.byte	0x03, 0x50
        /*001a*/ 	.short	0x0000


	//----- nvinfo : EIATTR_MAXREG_COUNT
	.align		4
        /*001c*/ 	.byte	0x03, 0x1b
        /*001e*/ 	.short	0x00ff


	//----- nvinfo : EIATTR_NUM_BARRIERS
	.align		4
        /*0020*/ 	.byte	0x02, 0x4c
        /*0022*/ 	.byte	0x01
	.zero		1


	//----- nvinfo : EIATTR_MERCURY_ISA_VERSION
	.align		4
        /*0024*/ 	.byte	0x03, 0x5f
        /*0026*/ 	.short	0x0101


	//----- nvinfo : EIATTR_INT_WARP_WIDE_INSTR_OFFSETS
	.align		4
        /*0028*/ 	.byte	0x04, 0x31
        /*002a*/ 	.short	(.L_829 - .L_828)


	//   ....[0]....
.L_828:
        /*002c*/ 	.word	0x000028b0


	//   ....[1]....
        /*0030*/ 	.word	0x00004290


	//----- nvinfo : EIATTR_COOP_GROUP_MASK_REGIDS
	.align		4
.L_829:
        /*0034*/ 	.byte	0x04, 0x29
        /*0036*/ 	.short	(.L_831 - .L_830)


	//   ....[0]....
.L_830:
        /*0038*/ 	.word	0xffffffff


	//   ....[1]....
        /*003c*/ 	.word	0xffffffff


	//   ....[2]....
        /*0040*/ 	.word	0xffffffff


	//   ....[3]....
        /*0044*/ 	.word	0xffffffff


	//   ....[4]....
        /*0048*/ 	.word	0xffffffff


	//   ....[5]....
        /*004c*/ 	.word	0xffffffff


	//   ....[6]....
        /*0050*/ 	.word	0xffffffff


	//   ....[7]....
        /*0054*/ 	.word	0xffffffff


	//   ....[8]....
        /*0058*/ 	.word	0xffffffff


	//   ....[9]....
        /*005c*/ 	.word	0xffffffff


	//----- nvinfo : EIATTR_COOP_GROUP_INSTR_OFFSETS
	.align		4
.L_831:
        /*0060*/ 	.byte	0x04, 0x28
        /*0062*/ 	.short	(.L_833 - .L_832)


	//   ....[0]....
.L_832:
        /*0064*/ 	.word	0x00000f70


	//   ....[1]....
        /*0068*/ 	.word	0x00000fb0


	//   ....[2]....
        /*006c*/ 	.word	0x00001060


	//   ....[3]....
        /*0070*/ 	.word	0x00001080


	//   ....[4]....
        /*0074*/ 	.word	0x000010c0


	//   ....[5]....
        /*0078*/ 	.word	0x000010e0


	//   ....[6]....
        /*007c*/ 	.word	0x00001110


	//   ....[7]....
        /*0080*/ 	.word	0x00001130


	//   ....[8]....
        /*0084*/ 	.word	0x00001160


	//   ....[9]....
        /*0088*/ 	.word	0x00001180


	//----- nvinfo : EIATTR_EXIT_INSTR_OFFSETS
	.align		4
.L_833:
        /*008c*/ 	.byte	0x04, 0x1c
        /*008e*/ 	.short	(.L_835 - .L_834)


	//   ....[0]....
.L_834:
        /*0090*/ 	.word	0x00004320


	//   ....[1]....
        /*0094*/ 	.word	0x00004460


	//   ....[2]....
        /*0098*/ 	.word	0x000046c0


	//----- nvinfo : EIATTR_MAX_THREADS
	.align		4
.L_835:
        /*009c*/ 	.byte	0x04, 0x05
        /*009e*/ 	.short	(.L_837 - .L_836)
.L_836:
        /*00a0*/ 	.word	0x00000080
        /*00a4*/ 	.word	0x00000001
        /*00a8*/ 	.word	0x00000001


	//----- nvinfo : EIATTR_CRS_STACK_SIZE
	.align		4
.L_837:
        /*00ac*/ 	.byte	0x04, 0x1e
        /*00ae*/ 	.short	(.L_839 - .L_838)
.L_838:
        /*00b0*/ 	.word	0x00000000


	//----- nvinfo : EIATTR_CBANK_PARAM_SIZE
	.align		4
.L_839:
        /*00b4*/ 	.byte	0x03, 0x19
        /*00b6*/ 	.short	0x00b8


	//----- nvinfo : EIATTR_PARAM_CBANK
	.align		4
        /*00b8*/ 	.byte	0x04, 0x0a
        /*00ba*/ 	.short	(.L_841 - .L_840)
	.align		4
.L_840:
        /*00bc*/ 	.word	index@(.nv.constant0._Z35group_norm_nhwc_bwd_one_pass_kernelI11Fp16IOBf16WLi128ELi4ELi128EEv26Group_norm_nhwc_bwd_params)
        /*00c0*/ 	.short	0x0210
        /*00c2*/ 	.short	0x00b8


	//----- nvinfo : EIATTR_SW_WAR
	.align		4
.L_841:
        /*00c4*/ 	.byte	0x04, 0x36
        /*00c6*/ 	.short	(.L_843 - .L_842)
.L_842:
        /*00c8*/ 	.word	0x00000008
.L_843:


//--------------------- .nv.info._Z35group_norm_nhwc_bwd_one_pass_kernelI11Fp16IOBf16WLi256ELi4ELi128EEv26Group_norm_nhwc_bwd_params --------------------------
	.section	.nv.info._Z35group_norm_nhwc_bwd_one_pass_kernelI11Fp16IOBf16WLi256ELi4ELi128EEv26Group_norm_nhwc_bwd_params,"",@"SHT_CUDA_INFO"
	.sectionflags	@""
	.align	4


	//----- nvinfo : EIATTR_CUDA_API_VERSION
	.align		4
        /*0000*/ 	.byte	0x04, 0x37
        /*0002*/ 	.short	(.L_845 - .L_844)
.L_844:
        /*0004*/ 	.word	0x00000082


	//----- nvinfo : EIATTR_KPARAM_INFO
	.align		4
.L_845:
        /*0008*/ 	.byte	0x04, 0x17
        /*000a*/ 	.short	(.L_847 - .L_846)
.L_846:
        /*000c*/ 	.word	0x00000000
        /*0010*/ 	.short	0x0000
        /*0012*/ 	.short	0x0000
        /*0014*/ 	.byte	0x00, 0xf0, 0xe1, 0x02


	//----- nvinfo : EIATTR_SPARSE_MMA_MASK
	.align		4
.L_847:
        /*0018*/ 	.byte	0x03, 0x50
        /*001a*/ 	.short	0x0000


	//----- nvinfo : EIATTR_MAXREG_COUNT
	.align		4
        /*001c*/ 	.byte	0x03, 0x1b
        /*001e*/ 	.short	0x00ff


	//----- nvinfo : EIATTR_NUM_BARRIERS
	.align		4
        /*0020*/ 	.byte	0x02, 0x4c
        /*0022*/ 	.byte	0x01
	.zero		1


	//----- nvinfo : EIATTR_MERCURY_ISA_VERSION
	.align		4
        /*0024*/ 	.byte	0x03, 0x5f
        /*0026*/ 	.short	0x0101


	//----- nvinfo : EIATTR_INT_WARP_WIDE_INSTR_OFFSETS
	.align		4
        /*0028*/ 	.byte	0x04, 0x31
        /*002a*/ 	.short	(.L_849 - .L_848)


	//   ....[0]....
.L_848:
        /*002c*/ 	.word	0x00003090


	//   ....[1]....
        /*0030*/ 	.word	0x00005150


	//----- nvinfo : EIATTR_COOP_GROUP_MASK_REGIDS
	.align		4
.L_849:
        /*0034*/ 	.byte	0x04, 0x29
        /*0036*/ 	.short	(.L_851 - .L_850)


	//   ....[0]....
.L_850:
        /*0038*/ 	.word	0xffffffff


	//   ....[1]....
        /*003c*/ 	.word	0xffffffff


	//   ....[2]....
        /*0040*/ 	.word	0xffffffff


	//   ....[3]....
        /*0044*/ 	.word	0xffffffff


	//   ....[4]....
        /*0048*/ 	.word	0xffffffff


	//   ....[5]....
        /*004c*/ 	.word	0xffffffff


	//   ....[6]....
        /*0050*/ 	.word	0xffffffff


	//   ....[7]....
        /*0054*/ 	.word	0xffffffff


	//   ....[8]....
        /*0058*/ 	.word	0xffffffff


	//   ....[9]....
        /*005c*/ 	.word	0xffffffff


	//----- nvinfo : EIATTR_COOP_GROUP_INSTR_OFFSETS
	.align		4
.L_851:
        /*0060*/ 	.byte	0x04, 0x28
        /*0062*/ 	.short	(.L_853 - .L_852)


	//   ....[0]....
.L_852:
        /*0064*/ 	.word	0x00001730


	//   ....[1]....
        /*0068*/ 	.word	0x00001770


	//   ....[2]....
        /*006c*/ 	.word	0x00001860


	//   ....[3]....
        /*0070*/ 	.word	0x00001880


	//   ....[4]....
        /*0074*/ 	.word	0x000018b0


	//   ....[5]....
        /*0078*/ 	.word	0x000018d0


	//   ....[6]....
        /*007c*/ 	.word	0x00001900


	//   ....[7]....
        /*0080*/ 	.word	0x00001920


	//   ....[8]....
        /*0084*/ 	.word	0x00001950


	//   ....[9]....
        /*0088*/ 	.word	0x00001970


	//----- nvinfo : EIATTR_EXIT_INSTR_OFFSETS
	.align		4
.L_853:
        /*008c*/ 	.byte	0x04, 0x1c
        /*008e*/ 	.short	(.L_855 - .L_854)


	//   ....[0]....
.L_854:
        /*0090*/ 	.word	0x000051e0


	//   ....[1]....
        /*0094*/ 	.word	0x00005320


	//   ....[2]....
        /*0098*/ 	.word	0x00005580


	//----- nvinfo : EIATTR_MAX_THREADS
	.align		4
.L_855:
        /*009c*/ 	.byte	0x04, 0x05
        /*009e*/ 	.short	(.L_857 - .L_856)
.L_856:
        /*00a0*/ 	.word	0x00000080
        /*00a4*/ 	.word	0x00000001
        /*00a8*/ 	.word	0x00000001


	//----- nvinfo : EIATTR_CRS_STACK_SIZE
	.align		4
.L_857:
        /*00ac*/ 	.byte	0x04, 0x1e
        /*00ae*/ 	.short	(.L_859 - .L_858)
.L_858:
        /*00b0*/ 	.word	0x00000000


	//----- nvinfo : EIATTR_CBANK_PARAM_SIZE
	.align		4
.L_859:
        /*00b4*/ 	.byte	0x03, 0x19
        /*00b6*/ 	.short	0x00b8


	//----- nvinfo : EIATTR_PARAM_CBANK
	.align		4
        /*00b8*/ 	.byte	0x04, 0x0a
        /*00ba*/ 	.short	(.L_861 - .L_860)
	.align		4
.L_860:
        /*00bc*/ 	.word	index@(.nv.constant0._Z35group_norm_nhwc_bwd_one_pass_kernelI11Fp16IOBf16WLi256ELi4ELi128EEv26Group_norm_nhwc_bwd_params)
        /*00c0*/ 	.short	0x0210
        /*00c2*/ 	.short	0x00b8


	//----- nvinfo : EIATTR_SW_WAR
	.align		4
.L_861:
        /*00c4*/ 	.byte	0x04, 0x36
        /*00c6*/ 	.short	(.L_863 - .L_862)
.L_862:
        /*00c8*/ 	.word	0x00000008
.L_863:


//--------------------- .nv.info._Z35group_norm_nhwc_bwd_one_pass_kernelI11Fp16IOBf16WLi512ELi4ELi128EEv26Group_norm_nhwc_bwd_params --------------------------
	.section	.nv.info._Z35group_norm_nhwc_bwd_one_pass_kernelI11Fp16IOBf16WLi512ELi4ELi128EEv26Group_norm_nhwc_bwd_params,"",@"SHT_CUDA_INFO"
	.sectionflags	@""
	.align	4


	//----- nvinfo : EIATTR_CUDA_API_VERSION
	.align		4
        /*0000*/ 	.byte	0x04, 0x37
        /*0002*/ 	.short	(.L_865 - .L_864)
.L_864:
        /*0004*/ 	.word	0x00000082


	//----- nvinfo : EIATTR_KPARAM_INFO
	.align		4
.L_865:
        /*0008*/ 	.byte	0x04, 0x17
        /*000a*/ 	.short	(.L_867 - .L_866)
.L_866:
        /*000c*/ 	.word	0x00000000
        /*0010*/ 	.short	0x0000
        /*0012*/ 	.short	0x0000
        /*0014*/ 	.byte	0x00, 0xf0, 0xe1, 0x02


	//----- nvinfo : EIATTR_SPARSE_MMA_MASK
	.align		4
.L_867:
        /*0018*/ 	.byte	0x03, 0x50
        /*001a*/ 	.short	0x0000


	//----- nvinfo : EIATTR_MAXREG_COUNT
	.align		4
        /*001c*/ 	.byte	0x03, 0x1b
        /*001e*/ 	.short	0x00ff


	//----- nvinfo : EIATTR_NUM_BARRIERS
	.align		4
        /*0020*/ 	.byte	0x02, 0x4c
        /*0022*/ 	.byte	0x01
	.zero		1


	//----- nvinfo : EIATTR_MERCURY_ISA_VERSION
	.align		4
        /*0024*/ 	.byte	0x03, 0x5f
        /*0026*/ 	.short	0x0101


	//----- nvinfo : EIATTR_INT_WARP_WIDE_INSTR_OFFSETS
	.align		4
        /*0028*/ 	.byte	0x04, 0x31
        /*002a*/ 	.short	(.L_869 - .L_868)


	//   ....[0]....
.L_868:
        /*002c*/ 	.word	0x00003fe0


	//   ....[1]....
        /*0030*/ 	.word	0x00006d60


	//----- nvinfo : EIATTR_COOP_GROUP_MASK_REGIDS
	.align		4
.L_869:
        /*0034*/ 	.byte	0x04, 0x29
        /*0036*/ 	.short	(.L_871 - .L_870)


	//   ....[0]....
.L_870:
        /*0038*/ 	.word	0xffffffff


	//   ....[1]....
        /*003c*/ 	.word	0xffffffff


	//   ....[2]....
        /*0040*/ 	.word	0xffffffff


	//   ....[3]....
        /*0044*/ 	.word	0xffffffff


	//   ....[4]....
        /*0048*/ 	.word	0xffffffff


	//   ....[5]....
        /*004c*/ 	.word	0xffffffff


	//   ....[6]....
        /*0050*/ 	.word	0xffffffff


	//   ....[7]....
        /*0054*/ 	.word	0xffffffff


	//   ....[8]....
        /*0058*/ 	.word	0xffffffff


	//   ....[9]....
        /*005c*/ 	.word	0xffffffff


	//----- nvinfo : EIATTR_COOP_GROUP_INSTR_OFFSETS
	.align		4
.L_871:
        /*0060*/ 	.byte	0x04, 0x28
        /*0062*/ 	.short	(.L_873 - .L_872)


	//   ....[0]....
.L_872:
        /*0064*/ 	.word	0x00002690


	//   ....[1]....
        /*0068*/ 	.word	0x000026d0


	//   ....[2]....
        /*006c*/ 	.word	0x00002760


	//   ....[3]....
        /*0070*/ 	.word	0x00002780


	//   ....[4]....
        /*0074*/ 	.word	0x000027b0


	//   ....[5]....
        /*0078*/ 	.word	0x000027d0


	//   ....[6]....
        /*007c*/ 	.word	0x00002800


	//   ....[7]....
        /*0080*/ 	.word	0x00002820


	//   ....[8]....
        /*0084*/ 	.word	0x00002850


	//   ....[9]....
        /*0088*/ 	.word	0x00002870


	//----- nvinfo : EIATTR_EXIT_INSTR_OFFSETS
	.align		4
.L_873:
        /*008c*/ 	.byte	0x04, 0x1c
        /*008e*/ 	.short	(.L_875 - .L_874)


	//   ....[0]....
.L_874:
        /*0090*/ 	.word	0x00006df0


	//   ....[1]....
        /*0094*/ 	.word	0x00006f30


	//   ....[2]....
        /*0098*/ 	.word	0x00007190


	//----- nvinfo : EIATTR_MAX_THREADS
	.align		4
.L_875:
        /*009c*/ 	.byte	0x04, 0x05
        /*009e*/ 	.short	(.L_877 - .L_876)
.L_876:
        /*00a0*/ 	.word	0x00000080
        /*00a4*/ 	.word	0x00000001
        /*00a8*/ 	.word	0x00000001


	//----- nvinfo : EIATTR_CRS_STACK_SIZE
	.align		4
.L_877:
        /*00ac*/ 	.byte	0x04, 0x1e
        /*00ae*/ 	.short	(.L_879 - .L_878)
.L_878:
        /*00b0*/ 	.word	0x00000000


	//----- nvinfo : EIATTR_CBANK_PARAM_SIZE
	.align		4
.L_879:
        /*00b4*/ 	.byte	0x03, 0x19
        /*00b6*/ 	.short	0x00b8


	//----- nvinfo : EIATTR_PARAM_CBANK
	.align		4
        /*00b8*/ 	.byte	0x04, 0x0a
        /*00ba*/ 	.short	(.L_881 - .L_880)
	.align		4
.L_880:
        /*00bc*/ 	.word	index@(.nv.constant0._Z35group_norm_nhwc_bwd_one_pass_kernelI11Fp16IOBf16WLi512ELi4ELi128EEv26Group_norm_nhwc_bwd_params)
        /*00c0*/ 	.short	0x0210
        /*00c2*/ 	.short	0x00b8


	//----- nvinfo : EIATTR_SW_WAR
	.align		4
.L_881:
        /*00c4*/ 	.byte	0x04, 0x36
        /*00c6*/ 	.short	(.L_883 - .L_882)
.L_882:
        /*00c8*/ 	.word	0x00000008
.L_883:


//--------------------- .nv.info._Z35group_norm_nhwc_bwd_one_pass_kernelI11Fp16IOFp16WLi64ELi4ELi128EEv26Group_norm_nhwc_bwd_params --------------------------
	.section	.nv.info._Z35group_norm_nhwc_bwd_one_pass_kernelI11Fp16IOFp16WLi64ELi4ELi128EEv26Group_norm_nhwc_bwd_params,"",@"SHT_CUDA_INFO"
	.sectionflags	@""
	.align	4


	//----- nvinfo : EIATTR_CUDA_API_VERSION
	.align		4
        /*0000*/ 	.byte	0x04, 0x37
        /*0002*/ 	.short	(.L_885 - .L_884)
.L_884:
        /*0004*/ 	.word	0x00000082


	//----- nvinfo : EIATTR_KPARAM_INFO
	.align		4
.L_885:
        /*0008*/ 	.byte	0x04, 0x17
        /*000a*/ 	.short	(.L_887 - .L_886)
.L_886:
        /*000c*/ 	.word	0x00000000
        /*0010*/ 	.short	0x0000
        /*0012*/ 	.short	0x0000
        /*0014*/ 	.byte	0x00, 0xf0, 0xe1, 0x02


	//----- nvinfo : EIATTR_SPARSE_MMA_MASK
	.align		4
.L_887:
        /*0018*/ 	.byte	0x03, 0x50
        /*001a*/ 	.short	0x0000


	//----- nvinfo : EIATTR_MAXREG_COUNT
	.align		4
        /*001c*/ 	.byte	0x03, 0x1b
        /*001e*/ 	.short	0x00ff


	//----- nvinfo : EIATTR_NUM_BARRIERS
	.align		4
        /*0020*/ 	.byte	0x02, 0x4c
        /*0022*/ 	.byte	0x01
	.zero		1


	//----- nvinfo : EIATTR_MERCURY_ISA_VERSION
	.align		4
        /*0024*/ 	.byte	0x03, 0x5f
        /*0026*/ 	.short	0x0101


	//----- nvinfo : EIATTR_INT_WARP_WIDE_INSTR_OFFSETS
	.align		4
        /*0028*/ 	.byte	0x04, 0x31
        /*002a*/ 	.short	(.L_889 - .L_888)


	//   ....[0]....
.L_888:
        /*002c*/ 	.word	0x00002500


	//   ....[1]....
        /*0030*/ 	.word	0x00003b90


	//----- nvinfo : EIATTR_COOP_GROUP_MASK_REGIDS
	.align		4
.L_889:
        /*0034*/ 	.byte	0x04, 0x29
        /*0036*/ 	.short	(.L_891 - .L_890)


	//   ....[0]....
.L_890:
        /*0038*/ 	.word	0xffffffff


	//   ....[1]....
        /*003c*/ 	.word	0xffffffff


	//   ....[2]....
        /*0040*/ 	.word	0xffffffff


	//   ....[3]....
        /*0044*/ 	.word	0xffffffff


	//   ....[4]....
        /*0048*/ 	.word	0xffffffff


	//   ....[5]....
        /*004c*/ 	.word	0xffffffff


	//   ....[6]....
        /*0050*/ 	.word	0xffffffff


	//   ....[7]....
        /*0054*/ 	.word	0xffffffff


	//   ....[8]....
        /*0058*/ 	.word	0xffffffff


	//   ....[9]....
        /*005c*/ 	.word	0xffffffff


	//----- nvinfo : EIATTR_COOP_GROUP_INSTR_OFFSETS
	.align		4
.L_891:
        /*0060*/ 	.byte	0x04, 0x28
        /*0062*/ 	.short	(.L_893 - .L_892)


	//   ....[0]....
.L_892:
        /*0064*/ 	.word	0x00000c40


	//   ....[1]....
        /*0068*/ 	.word	0x00000c50


	//   ....[2]....
        /*006c*/ 	.word	0x00000c80


	//   ....[3]....
        /*0070*/ 	.word	0x00000ca0


	//   ....[4]....
        /*0074*/ 	.word	0x00000cd0


	//   ....[5]....
        /*0078*/ 	.word	0x00000cf0


	//   ....[6]....
        /*007c*/ 	.word	0x00000d20


	//   ....[7]....
        /*0080*/ 	.word	0x00000d40


	//   ....[8]....
        /*0084*/ 	.word	0x00000d70


	//   ....[9]....
        /*0088*/ 	.word	0x00000d90


	//----- nvinfo : EIATTR_EXIT_INSTR_OFFSETS
	.align		4
.L_893:
        /*008c*/ 	.byte	0x04, 0x1c
        /*008e*/ 	.short	(.L_895 - .L_894)


	//   ....[0]....
.L_894:
        /*0090*/ 	.word	0x00003c20


	//   ....[1]....
        /*0094*/ 	.word	0x00003d60


	//   ....[2]....
        /*0098*/ 	.word	0x00003fc0


	//----- nvinfo : EIATTR_MAX_THREADS
	.align		4
.L_895:
        /*009c*/ 	.byte	0x04, 0x05
        /*009e*/ 	.short	(.L_897 - .L_896)
.L_896:
        /*00a0*/ 	.word	0x00000080
        /*00a4*/ 	.word	0x00000001
        /*00a8*/ 	.word	0x00000001


	//----- nvinfo : EIATTR_CRS_STACK_SIZE
	.align		4
.L_897:
        /*00ac*/ 	.byte	0x04, 0x1e
        /*00ae*/ 	.short	(.L_899 - .L_898)
.L_898:
        /*00b0*/ 	.word	0x00000000


	//----- nvinfo : EIATTR_CBANK_PARAM_SIZE
	.align		4
.L_899:
        /*00b4*/ 	.byte	0x03, 0x19
        /*00b6*/ 	.short	0x00b8


	//----- nvinfo : EIATTR_PARAM_CBANK
	.align		4
        /*00b8*/ 	.byte	0x04, 0x0a
        /*00ba*/ 	.short	(.L_901 - .L_900)
	.align		4
.L_900:
        /*00bc*/ 	.word	index@(.nv.constant0._Z35group_norm_nhwc_bwd_one_pass_kernelI11Fp16IOFp16WLi64ELi4ELi128EEv26Group_norm_nhwc_bwd_params)
        /*00c0*/ 	.short	0x0210
        /*00c2*/ 	.short	0x00b8


	//----- nvinfo : EIATTR_SW_WAR
	.align		4
.L_901:
        /*00c4*/ 	.byte	0x04, 0x36
        /*00c6*/ 	.short	(.L_903 - .L_902)
.L_902:
        /*00c8*/ 	.word	0x00000008
.L_903:


//--------------------- .nv.info._Z35group_norm_nhwc_bwd_one_pass_kernelI11Fp16IOFp16WLi128ELi4ELi128EEv26Group_norm_nhwc_bwd_params --------------------------
	.section	.nv.info._Z35group_norm_nhwc_bwd_one_pass_kernelI11Fp16IOFp16WLi128ELi4ELi128EEv26Group_norm_nhwc_bwd_params,"",@"SHT_CUDA_INFO"
	.sectionflags	@""
	.align	4


	//----- nvinfo : EIATTR_CUDA_API_VERSION
	.align		4
        /*0000*/ 	.byte	0x04, 0x37
        /*0002*/ 	.short	(.L_905 - .L_904)
.L_904:
        /*0004*/ 	.word	0x00000082


	//----- nvinfo : EIATTR_KPARAM_INFO
	.align		4
.L_905:
        /*0008*/ 	.byte	0x04, 0x17
        /*000a*/ 	.short	(.L_907 - .L_906)
.L_906:
        /*000c*/ 	.word	0x00000000
        /*0010*/ 	.short	0x0000
        /*0012*/ 	.short	0x0000
        /*0014*/ 	.byte	0x00, 0xf0, 0xe1, 0x02


	//----- nvinfo : EIATTR_SPARSE_MMA_MASK
	.align		4
.L_907:
        /*0018*/ 	.byte	0x03, 0x50
        /*001a*/ 	.short	0x0000


	//----- nvinfo : EIATTR_MAXREG_COUNT
	.align		4
        /*001c*/ 	.byte	0x03, 0x1b
        /*001e*/ 	.short	0x00ff


	//----- nvinfo : EIATTR_NUM_BARRIERS
	.align		4
        /*0020*/ 	.byte	0x02, 0x4c
        /*0022*/ 	.byte	0x01
	.zero		1


	//----- nvinfo : EIATTR_MERCURY_ISA_VERSION
	.align		4
        /*0024*/ 	.byte	0x03, 0x5f
        /*0026*/ 	.short	0x0101


	//----- nvinfo : EIATTR_INT_WARP_WIDE_INSTR_OFFSETS
	.align		4
        /*0028*/ 	.byte	0x04, 0x31
        /*002a*/ 	.short	(.L_909 - .L_908)


	//   ....[0]....
.L_908:
        /*002c*/ 	.word	0x000028b0


	//   ....[1]....
        /*0030*/ 	.word	0x00004290


	//----- nvinfo : EIATTR_COOP_GROUP_MASK_REGIDS
	.align		4
.L_909:
        /*0034*/ 	.byte	0x04, 0x29
        /*0036*/ 	.short	(.L_911 - .L_910)


	//   ....[0]....
.L_910:
        /*0038*/ 	.word	0xffffffff


	//   ....[1]....
        /*003c*/ 	.word	0xffffffff


	//   ....[2]....
        /*0040*/ 	.word	0xffffffff


	//   ....[3]....
        /*0044*/ 	.word	0xffffffff


	//   ....[4]....
        /*0048*/ 	.word	0xffffffff


	//   ....[5]....
        /*004c*/ 	.word	0xffffffff


	//   ....[6]....
        /*0050*/ 	.word	0xffffffff


	//   ....[7]....
        /*0054*/ 	.word	0xffffffff


	//   ....[8]....
        /*0058*/ 	.word	0xffffffff


	//   ....[9]....
        /*005c*/ 	.word	0xffffffff


	//----- nvinfo : EIATTR_COOP_GROUP_INSTR_OFFSETS
	.align		4
.L_911:
        /*0060*/ 	.byte	0x04, 0x28
        /*0062*/ 	.short	(.L_913 - .L_912)


	//   ....[0]....
.L_912:
        /*0064*/ 	.word	0x00000f70


	//   ....[1]....
        /*0068*/ 	.word	0x00000fb0


	//   ....[2]....
        /*006c*/ 	.word	0x00001060


	//   ....[3]....
        /*0070*/ 	.word	0x00001080


	//   ....[4]....
        /*0074*/ 	.word	0x000010c0


	//   ....[5]....
        /*0078*/ 	.word	0x000010e0


	//   ....[6]....
        /*007c*/ 	.word	0x00001110


	//   ....[7]....
        /*0080*/ 	.word	0x00001130


	//   ....[8]....
        /*0084*/ 	.word	0x00001160


	//   ....[9]....
        /*0088*/ 	.word	0x00001180


	//----- nvinfo : EIATTR_EXIT_INSTR_OFFSETS
	.align		4
.L_913:
        /*008c*/ 	.byte	0x04, 0x1c
        /*008e*/ 	.short	(.L_915 - .L_914)


	//   ....[0]....
.L_914:
        /*0090*/ 	.word	0x00004320


	//   ....[1]....
        /*0094*/ 	.word	0x00004460


	//   ....[2]....
        /*0098*/ 	.word	0x000046c0


	//----- nvinfo : EIATTR_MAX_THREADS
	.align		4
.L_915:
        /*009c*/ 	.byte	0x04, 0x05
        /*009e*/ 	.short	(.L_917 - .L_916)
.L_916:
        /*00a0*/ 	.word	0x00000080
        /*00a4*/ 	.word	0x00000001
        /*00a8*/ 	.word	0x00000001


	//----- nvinfo : EIATTR_CRS_STACK_SIZE
	.align		4
.L_917:
        /*00ac*/ 	.byte	0x04, 0x1e
        /*00ae*/ 	.short	(.L_919 - .L_918)
.L_918:
        /*00b0*/ 	.word	0x00000000


	//----- nvinfo : EIATTR_CBANK_PARAM_SIZE
	.align		4
.L_919:
        /*00b4*/ 	.byte	0x03, 0x19
        /*00b6*/ 	.short	0x00b8


	//----- nvinfo : EIATTR_PARAM_CBANK
	.align		4
        /*00b8*/ 	.byte	0x04, 0x0a
        /*00ba*/ 	.short	(.L_921 - .L_920)
	.align		4
.L_920:
        /*00bc*/ 	.word	index@(.nv.constant0._Z35group_norm_nhwc_bwd_one_pass_kernelI11Fp16IOFp16WLi128ELi4ELi128EEv26Group_norm_nhwc_bwd_params)
        /*00c0*/ 	.short	0x0210
        /*00c2*/ 	.short	0x00b8


	//----- nvinfo : EIATTR_SW_WAR
	.align		4
.L_921:
        /*00c4*/ 	.byte	0x04, 0x36
        /*00c6*/ 	.short	(.L_923 - .L_922)
.L_922:
        /*00c8*/ 	.word	0x00000008
.L_923:


//--------------------- .nv.info._Z35group_norm_nhwc_bwd_one_pass_kernelI11Fp16IOFp16WLi256ELi4ELi128EEv26Group_norm_nhwc_bwd_params --------------------------
	.section	.nv.info._Z35group_norm_nhwc_bwd_one_pass_kernelI11Fp16IOFp16WLi256ELi4ELi128EEv26Group_norm_nhwc_bwd_params,"",@"SHT_CUDA_INFO"
	.sectionflags	@""
	.align	4


	//----- nvinfo : EIATTR_CUDA_API_VERSION
	.align		4
        /*0000*/ 	.byte	0x04, 0x37
        /*0002*/ 	.short	(.L_925 - .L_924)
.L_924:
        /*0004*/ 	.word	0x00000082


	//----- nvinfo : EIATTR_KPARAM_INFO
	.align		4
.L_925:
        /*0008*/ 	.byte	0x04, 0x17
        /*000a*/ 	.short	(.L_927 - .L_926)
.L_926:
        /*000c*/ 	.word	0x00000000
        /*0010*/ 	.short	0x0000
        /*0012*/ 	.short	0x0000
        /*0014*/ 	.byte	0x00, 0xf0, 0xe1, 0x02


	//----- nvinfo : EIATTR_SPARSE_MMA_MASK
	.align		4
.L_927:
        /*0018*/ 	.byte	0x03, 0x50
        /*001a*/ 	.short	0x0000


	//----- nvinfo : EIATTR_MAXREG_COUNT
	.align		4
        /*001c*/ 	.byte	0x03, 0x1b
        /*001e*/ 	.short	0x00ff


	//----- nvinfo : EIATTR_NUM_BARRIERS
	.align		4
        /*0020*/ 	.byte	0x02, 0x4c
        /*0022*/ 	.byte	0x01
	.zero		1


	//----- nvinfo : EIATTR_MERCURY_ISA_VERSION
	.align		4
        /*0024*/ 	.byte	0x03, 0x5f
        /*0026*/ 	.short	0x0101


	//----- nvinfo : EIATTR_INT_WARP_WIDE_INSTR_OFFSETS
	.align		4
        /*0028*/ 	.byte	0x04, 0x31
        /*002a*/ 	.short	(.L_929 - .L_928)


	//   ....[0]....
.L_928:
        /*002c*/ 	.word	0x00003090


	//   ....[1]....
        /*0030*/ 	.word	0x00005150


	//----- nvinfo : EIATTR_COOP_GROUP_MASK_REGIDS
	.align		4
.L_929:
        /*0034*/ 	.byte	0x04, 0x29
        /*0036*/ 	.short	(.L_931 - .L_930)


	//   ....[0]....
.L_930:
        /*0038*/ 	.word	0xffffffff


	//   ....[1]....
        /*003c*/ 	.word	0xffffffff


	//   ....[2]....
        /*0040*/ 	.word	0xffffffff


	//   ....[3]....
        /*0044*/ 	.word	0xffffffff


	//   ....[4]....
        /*0048*/ 	.word	0xffffffff


	//   ....[5]....
        /*004c*/ 	.word	0xffffffff


	//   ....[6]....
        /*0050*/ 	.word	0xffffffff


	//   ....[7]....
        /*0054*/ 	.word	0xffffffff


	//   ....[8]....
        /*0058*/ 	.word	0xffffffff


	//   ....[9]....
        /*005c*/ 	.word	0xffffffff


	//----- nvinfo : EIATTR_COOP_GROUP_INSTR_OFFSETS
	.align		4
.L_931:
        /*0060*/ 	.byte	0x04, 0x28
        /*0062*/ 	.short	(.L_933 - .L_932)


	//   ....[0]....
.L_932:
        /*0064*/ 	.word	0x00001730


	//   ....[1]....
        /*0068*/ 	.word	0x00001770


	//   ....[2]....
        /*006c*/ 	.word	0x00001860


	//   ....[3]....
        /*0070*/ 	.word	0x00001880


	//   ....[4]....
        /*0074*/ 	.word	0x000018b0


	//   ....[5]....
        /*0078*/ 	.word	0x000018d0


	//   ....[6]....
        /*007c*/ 	.word	0x00001900


	//   ....[7]....
        /*0080*/ 	.word	0x00001920


	//   ....[8]....
        /*0084*/ 	.word	0x00001950


	//   ....[9]....
        /*0088*/ 	.word	0x00001970


	//----- nvinfo : EIATTR_EXIT_INSTR_OFFSETS
	.align		4
.L_933:
        /*008c*/ 	.byte	0x04, 0x1c
        /*008e*/ 	.short	(.L_935 - .L_934)


	//   ....[0]....
.L_934:
        /*0090*/ 	.word	0x000051e0


	//   ....[1]....
        /*0094*/ 	.word	0x00005320


	//   ....[2]....
        /*0098*/ 	.word	0x00005580


	//----- nvinfo : EIATTR_MAX_THREADS
	.align		4
.L_935:
        /*009c*/ 	.byte	0x04, 0x05
        /*009e*/ 	.short	(.L_937 - .L_936)
.L_936:
        /*00a0*/ 	.word	0x00000080
        /*00a4*/ 	.word	0x00000001
        /*00a8*/ 	.word	0x00000001


	//----- nvinfo : EIATTR_CRS_STACK_SIZE
	.align		4
.L_937:
        /*00ac*/ 	.byte	0x04, 0x1e
        /*00ae*/ 	.short	(.L_939 - .L_938)
.L_938:
        /*00b0*/ 	.word	0x00000000


	//----- nvinfo : EIATTR_CBANK_PARAM_SIZE
	.align		4
.L_939:
        /*00b4*/ 	.byte	0x03, 0x19
        /*00b6*/ 	.short	0x00b8


	//----- nvinfo : EIATTR_PARAM_CBANK
	.align		4
        /*00b8*/ 	.byte	0x04, 0x0a
        /*00ba*/ 	.short	(.L_941 - .L_940)
	.align		4
.L_940:
        /*00bc*/ 	.word	index@(.nv.constant0._Z35group_norm_nhwc_bwd_one_pass_kernelI11Fp16IOFp16WLi256ELi4ELi128EEv26Group_norm_nhwc_bwd_params)
        /*00c0*/ 	.short	0x0210
        /*00c2*/ 	.short	0x00b8


	//----- nvinfo : EIATTR_SW_WAR
	.align		4
.L_941:
        /*00c4*/ 	.byte	0x04, 0x36
        /*00c6*/ 	.short	(.L_943 - .L_942)
.L_942:
        /*00c8*/ 	.word	0x00000008
.L_943:


//--------------------- .nv.info._Z35group_norm_nhwc_bwd_one_pass_kernelI11Fp16IOFp16WLi512ELi4ELi128EEv26Group_norm_nhwc_bwd_params --------------------------
	.section	.nv.info._Z35group_norm_nhwc_bwd_one_pass_kernelI11Fp16IOFp16WLi512ELi4ELi128EEv26Group_norm_nhwc_bwd_params,"",@"SHT_CUDA_INFO"
	.sectionflags	@""
	.align	4


	//----- nvinfo : EIATTR_CUDA_API_VERSION
	.align		4
        /*0000*/ 	.byte	0x04, 0x37
        /*0002*/ 	.short	(.L_945 - .L_944)
.L_944:
        /*0004*/ 	.word	0x00000082


	//----- nvinfo : EIATTR_KPARAM_INFO
	.align		4
.L_945:
        /*0008*/ 	.byte	0x04, 0x17
        /*000a*/ 	.short	(.L_947 - .L_946)
.L_946:
        /*000c*/ 	.word	0x00000000
        /*0010*/ 	.short	0x0000
        /*0012*/ 	.short	0x0000
        /*0014*/ 	.byte	0x00, 0xf0, 0xe1, 0x02


	//----- nvinfo : EIATTR_SPARSE_MMA_MASK
	.align		4
.L_947:
        /*0018*/ 	.byte	0x03, 0x50
        /*001a*/ 	.short	0x0000


	//----- nvinfo : EIATTR_MAXREG_COUNT
	.align		4
        /*001c*/ 	.byte	0x03, 0x1b
        /*001e*/ 	.short	0x00ff


	//----- nvinfo : EIATTR_NUM_BARRIERS
	.align		4
        /*0020*/ 	.byte	0x02, 0x4c
        /*0022*/ 	.byte	0x01
	.zero		1


	//----- nvinfo : EIATTR_MERCURY_ISA_VERSION
	.align		4
        /*0024*/ 	.byte	0x03, 0x5f
        /*0026*/ 	.short	0x0101


	//----- nvinfo : EIATTR_INT_WARP_WIDE_INSTR_OFFSETS
	.align		4
        /*0028*/ 	.byte	0x04, 0x31
        /*002a*/ 	.short	(.L_949 - .L_948)


	//   ....[0]....
.L_948:
        /*002c*/ 	.word	0x00003fe0


	//   ....[1]....
        /*0030*/ 	.word	0x00006d60


	//----- nvinfo : EIATTR_COOP_GROUP_MASK_REGIDS
	.align		4
.L_949:
        /*0034*/ 	.byte	0x04, 0x29
        /*0036*/ 	.short	(.L_951 - .L_950)


	//   ....[0]....
.L_950:
        /*0038*/ 	.word	0xffffffff


	//   ....[1]....
        /*003c*/ 	.word	0xffffffff


	//   ....[2]....
        /*0040*/ 	.word	0xffffffff


	//   ....[3]....
        /*0044*/ 	.word	0xffffffff


	//   ....[4]....
        /*0048*/ 	.word	0xffffffff


	//   ....[5]....
        /*004c*/ 	.word	0xffffffff


	//   ....[6]....
        /*0050*/ 	.word	0xffffffff


	//   ....[7]....
        /*0054*/ 	.word	0xffffffff


	//   ....[8]....
        /*0058*/ 	.word	0xffffffff


	//   ....[9]....
        /*005c*/ 	.word	0xffffffff


	//----- nvinfo : EIATTR_COOP_GROUP_INSTR_OFFSETS
	.align		4
.L_951:
        /*0060*/ 	.byte	0x04, 0x28
        /*0062*/ 	.short	(.L_953 - .L_952)


	//   ....[0]....
.L_952:
        /*0064*/ 	.word	0x00002690


	//   ....[1]....
        /*0068*/ 	.word	0x000026d0


	//   ....[2]....
        /*006c*/ 	.word	0x00002760


	//   ....[3]....
        /*0070*/ 	.word	0x00002780


	//   ....[4]....
        /*0074*/ 	.word	0x000027b0


	//   ....[5]....
        /*0078*/ 	.word	0x000027d0


	//   ....[6]....
        /*007c*/ 	.word	0x00002800


	//   ....[7]....
        /*0080*/ 	.word	0x00002820


	//   ....[8]....
        /*0084*/ 	.word	0x00002850


	//   ....[9]....
        /*0088*/ 	.word	0x00002870


	//----- nvinfo : EIATTR_EXIT_INSTR_OFFSETS
	.align		4
.L_953:
        /*008c*/ 	.byte	0x04, 0x1c
        /*008e*/ 	.short	(.L_955 - .L_954)


	//   ....[0]....
.L_954:
        /*0090*/ 	.word	0x00006df0


	//   ....[1]....
        /*0094*/ 	.word	0x00006f30


	//   ....[2]....
        /*0098*/ 	.word	0x00007190


	//----- nvinfo : EIATTR_MAX_THREADS
	.align		4
.L_955:
        /*009c*/ 	.byte	0x04, 0x05
        /*009e*/ 	.short	(.L_957 - .L_956)
.L_956:
        /*00a0*/ 	.word	0x00000080
        /*00a4*/ 	.word	0x00000001
        /*00a8*/ 	.word	0x00000001


	//----- nvinfo : EIATTR_CRS_STACK_SIZE
	.align		4
.L_957:
        /*00ac*/ 	.byte	0x04, 0x1e
        /*00ae*/ 	.short	(.L_959 - .L_958)
.L_958:
        /*00b0*/ 	.word	0x00000000


	//----- nvinfo : EIATTR_CBANK_PARAM_SIZE
	.align		4
.L_959:
        /*00b4*/ 	.byte	0x03, 0x19
        /*00b6*/ 	.short	0x00b8


	//----- nvinfo : EIATTR_PARAM_CBANK
	.align		4
        /*00b8*/ 	.byte	0x04, 0x0a
        /*00ba*/ 	.short	(.L_961 - .L_960)
	.align		4
.L_960:
        /*00bc*/ 	.word	index@(.nv.constant0._Z35group_norm_nhwc_bwd_one_pass_kernelI11Fp16IOFp16WLi512ELi4ELi128EEv26Group_norm_nhwc_bwd_params)
        /*00c0*/ 	.short	0x0210
        /*00c2*/ 	.short	0x00b8


	//----- nvinfo : EIATTR_SW_WAR
	.align		4
.L_961:
        /*00c4*/ 	.byte	0x04, 0x36
        /*00c6*/ 	.short	(.L_963 - .L_962)
.L_962:
        /*00c8*/ 	.word	0x00000008
.L_963:


//--------------------- .nv.info._Z35group_norm_nhwc_bwd_one_pass_kernelI11Fp32IOFp32WLi64ELi4ELi128EEv26Group_norm_nhwc_bwd_params --------------------------
	.section	.nv.info._Z35group_norm_nhwc_bwd_one_pass_kernelI11Fp32IOFp32WLi64ELi4ELi128EEv26Group_norm_nhwc_bwd_params,"",@"SHT_CUDA_INFO"
	.sectionflags	@""
	.align	4


	//----- nvinfo : EIATTR_CUDA_API_VERSION
	.align		4
        /*0000*/ 	.byte	0x04, 0x37
        /*0002*/ 	.short	(.L_965 - .L_964)
.L_964:
        /*0004*/ 	.word	0x00000082


	//----- nvinfo : EIATTR_KPARAM_INFO
	.align		4
.L_965:
        /*0008*/ 	.byte	0x04, 0x17
        /*000a*/ 	.short	(.L_967 - .L_966)
.L_966:
        /*000c*/ 	.word	0x00000000
        /*0010*/ 	.short	0x0000
        /*0012*/ 	.short	0x0000
        /*0014*/ 	.byte	0x00, 0xf0, 0xe1, 0x02


	//----- nvinfo : EIATTR_SPARSE_MMA_MASK
	.align		4
.L_967:
        /*0018*/ 	.byte	0x03, 0x50
        /*001a*/ 	.short	0x0000


	//----- nvinfo : EIATTR_MAXREG_COUNT
	.align		4
        /*001c*/ 	.byte	0x03, 0x1b
        /*001e*/ 	.short	0x00ff


	//----- nvinfo : EIATTR_NUM_BARRIERS
	.align		4
        /*0020*/ 	.byte	0x02, 0x4c
        /*0022*/ 	.byte	0x01
	.zero		1


	//----- nvinfo : EIATTR_MERCURY_ISA_VERSION
	.align		4
        /*0024*/ 	.byte	0x03, 0x5f
        /*0026*/ 	.short	0x0101


	//----- nvinfo : EIATTR_INT_WARP_WIDE_INSTR_OFFSETS
	.align		4
        /*0028*/ 	.byte	0x04, 0x31
        /*002a*/ 	.short	(.L_969 - .L_968)


	//   ....[0]....
.L_968:
        /*002c*/ 	.word	0x000023f0


	//   ....[1]....
        /*0030*/ 	.word	0x000039e0


	//----- nvinfo : EIATTR_COOP_GROUP_MASK_REGIDS
	.align		4
.L_969:
        /*0034*/ 	.byte	0x04, 0x29
        /*0036*/ 	.short	(.L_971 - .L_970)


	//   ....[0]....
.L_970:
        /*0038*/ 	.word	0xffffffff


	//   ....[1]....
        /*003c*/ 	.word	0xffffffff


	//   ....[2]....
        /*0040*/ 	.word	0xffffffff


	//   ....[3]....
        /*0044*/ 	.word	0xffffffff


	//   ....[4]....
        /*0048*/ 	.word	0xffffffff


	//   ....[5]....
        /*004c*/ 	.word	0xffffffff


	//   ....[6]....
        /*0050*/ 	.word	0xffffffff


	//   ....[7]....
        /*0054*/ 	.word	0xffffffff


	//   ....[8]....
        /*0058*/ 	.word	0xffffffff


	//   ....[9]....
        /*005c*/ 	.word	0xffffffff


	//----- nvinfo : EIATTR_COOP_GROUP_INSTR_OFFSETS
	.align		4
.L_971:
        /*0060*/ 	.byte	0x04, 0x28
        /*0062*/ 	.short	(.L_973 - .L_972)


	//   ....[0]....
.L_972:
        /*0064*/ 	.word	0x00000b20


	//   ....[1]....
        /*0068*/ 	.word	0x00000b40


	//   ....[2]....
        /*006c*/ 	.word	0x00000b70


	//   ....[3]....
        /*0070*/ 	.word	0x00000b90


	//   ....[4]....
        /*0074*/ 	.word	0x00000bc0


	//   ....[5]....
        /*0078*/ 	.word	0x00000be0


	//   ....[6]....
        /*007c*/ 	.word	0x00000c10


	//   ....[7]....
        /*0080*/ 	.word	0x00000c30


	//   ....[8]....
        /*0084*/ 	.word	0x00000c60


	//   ....[9]....
        /*0088*/ 	.word	0x00000c80


	//----- nvinfo : EIATTR_EXIT_INSTR_OFFSETS
	.align		4
.L_973:
        /*008c*/ 	.byte	0x04, 0x1c
        /*008e*/ 	.short	(.L_975 - .L_974)


	//   ....[0]....
.L_974:
        /*0090*/ 	.word	0x00003a70


	//   ....[1]....
        /*0094*/ 	.word	0x00003bb0


	//   ....[2]....
        /*0098*/ 	.word	0x00003df0


	//----- nvinfo : EIATTR_MAX_THREADS
	.align		4
.L_975:
        /*009c*/ 	.byte	0x04, 0x05
        /*009e*/ 	.short	(.L_977 - .L_976)
.L_976:
        /*00a0*/ 	.word	0x00000080
        /*00a4*/ 	.word	0x00000001
        /*00a8*/ 	.word	0x00000001


	//----- nvinfo : EIATTR_CRS_STACK_SIZE
	.align		4
.L_977:
        /*00ac*/ 	.byte	0x04, 0x1e
        /*00ae*/ 	.short	(.L_979 - .L_978)
.L_978:
        /*00b0*/ 	.word	0x00000000


	//----- nvinfo : EIATTR_CBANK_PARAM_SIZE
	.align		4
.L_979:
        /*00b4*/ 	.byte	0x03, 0x19
        /*00b6*/ 	.short	0x00b8


	//----- nvinfo : EIATTR_PARAM_CBANK
	.align		4
        /*00b8*/ 	.byte	0x04, 0x0a
        /*00ba*/ 	.short	(.L_981 - .L_980)
	.align		4
.L_980:
        /*00bc*/ 	.word	index@(.nv.constant0._Z35group_norm_nhwc_bwd_one_pass_kernelI11Fp32IOFp32WLi64ELi4ELi128EEv26Group_norm_nhwc_bwd_params)
        /*00c0*/ 	.short	0x0210
        /*00c2*/ 	.short	0x00b8


	//----- nvinfo : EIATTR_SW_WAR
	.align		4
.L_981:
        /*00c4*/ 	.byte	0x04, 0x36
        /*00c6*/ 	.short	(.L_983 - .L_982)
.L_982:
        /*00c8*/ 	.word	0x00000008
.L_983:


//--------------------- .nv.info._Z35group_norm_nhwc_bwd_one_pass_kernelI11Fp32IOFp32WLi128ELi4ELi128EEv26Group_norm_nhwc_bwd_params --------------------------
	.section	.nv.info._Z35group_norm_nhwc_bwd_one_pass_kernelI11Fp32IOFp32WLi128ELi4ELi128EEv26Group_norm_nhwc_bwd_params,"",@"SHT_CUDA_INFO"
	.sectionflags	@""
	.align	4


	//----- nvinfo : EIATTR_CUDA_API_VERSION
	.align		4
        /*0000*/ 	.byte	0x04, 0x37
        /*0002*/ 	.short	(.L_985 - .L_984)
.L_984:
        /*0004*/ 	.word	0x00000082


	//----- nvinfo : EIATTR_KPARAM_INFO
	.align		4
.L_985:
        /*0008*/ 	.byte	0x04, 0x17
        /*000a*/ 	.short	(.L_987 - .L_986)
.L_986:
        /*000c*/ 	.word	0x00000000
        /*0010*/ 	.short	0x0000
        /*0012*/ 	.short	0x0000
        /*0014*/ 	.byte	0x00, 0xf0, 0xe1, 0x02


	//----- nvinfo : EIATTR_SPARSE_MMA_MASK
	.align		4
.L_987:
        /*0018*/ 	.byte	0x03, 0x50
        /*001a*/ 	.short	0x0000


	//----- nvinfo : EIATTR_MAXREG_COUNT
	.align		4
        /*001c*/ 	.byte	0x03, 0x1b
        /*001e*/ 	.short	0x00ff


	//----- nvinfo : EIATTR_NUM_BARRIERS
	.align		4
        /*0020*/ 	.byte	0x02, 0x4c
        /*0022*/ 	.byte	0x01
	.zero		1


	//----- nvinfo : EIATTR_MERCURY_ISA_VERSION
	.align		4
        /*0024*/ 	.byte	0x03, 0x5f
        /*0026*/ 	.short	0x0101


	//----- nvinfo : EIATTR_INT_WARP_WIDE_INSTR_OFFSETS
	.align		4
        /*0028*/ 	.byte	0x04, 0x31
        /*002a*/ 	.short	(.L_989 - .L_988)


	//   ....[0]....
.L_988:
        /*002c*/ 	.word	0x000027f0


	//   ....[1]....
        /*0030*/ 	.word	0x000040d0


	//----- nvinfo : EIATTR_COOP_GROUP_MASK_REGIDS
	.align		4
.L_989:
        /*0034*/ 	.byte	0x04, 0x29
        /*0036*/ 	.short	(.L_991 - .L_990)


	//   ....[0]....
.L_990:
        /*0038*/ 	.word	0xffffffff


	//   ....[1]....
        /*003c*/ 	.word	0xffffffff


	//   ....[2]....
        /*0040*/ 	.word	0xffffffff


	//   ....[3]....
        /*0044*/ 	.word	0xffffffff


	//   ....[4]....
        /*0048*/ 	.word	0xffffffff


	//   ....[5]....
        /*004c*/ 	.word	0xffffffff


	//   ....[6]....
        /*0050*/ 	.word	0xffffffff


	//   ....[7]....
        /*0054*/ 	.word	0xffffffff


	//   ....[8]....
        /*0058*/ 	.word	0xffffffff


	//   ....[9]....
        /*005c*/ 	.word	0xffffffff


	//----- nvinfo : EIATTR_COOP_GROUP_INSTR_OFFSETS
	.align		4
.L_991:
        /*0060*/ 	.byte	0x04, 0x28
        /*0062*/ 	.short	(.L_993 - .L_992)


	//   ....[0]....
.L_992:
        /*0064*/ 	.word	0x00000eb0


	//   ....[1]....
        /*0068*/ 	.word	0x00000ee0


	//   ....[2]....
        /*006c*/ 	.word	0x00000f30


	//   ....[3]....
        /*0070*/ 	.word	0x00000f50


	//   ....[4]....
        /*0074*/ 	.word	0x00000f80


	//   ....[5]....
        /*0078*/ 	.word	0x00000fa0


	//   ....[6]....
        /*007c*/ 	.word	0x00000fd0


	//   ....[7]....
        /*0080*/ 	.word	0x00000ff0


	//   ....[8]....
        /*0084*/ 	.word	0x00001020


	//   ....[9]....
        /*0088*/ 	.word	0x00001040


	//----- nvinfo : EIATTR_EXIT_INSTR_OFFSETS
	.align		4
.L_993:
        /*008c*/ 	.byte	0x04, 0x1c
        /*008e*/ 	.short	(.L_995 - .L_994)


	//   ....[0]....
.L_994:
        /*0090*/ 	.word	0x00004160


	//   ....[1]....
        /*0094*/ 	.word	0x000042a0


	//   ....[2]....
        /*0098*/ 	.word	0x000044e0


	//----- nvinfo : EIATTR_MAX_THREADS
	.align		4
.L_995:
        /*009c*/ 	.byte	0x04, 0x05
        /*009e*/ 	.short	(.L_997 - .L_996)
.L_996:
        /*00a0*/ 	.word	0x00000080
        /*00a4*/ 	.word	0x00000001
        /*00a8*/ 	.word	0x00000001


	//----- nvinfo : EIATTR_CRS_STACK_SIZE
	.align		4
.L_997:
        /*00ac*/ 	.byte	0x04, 0x1e
        /*00ae*/ 	.short	(.L_999 - .L_998)
.L_998:
        /*00b0*/ 	.word	0x00000000


	//----- nvinfo : EIATTR_CBANK_PARAM_SIZE
	.align		4
.L_999:
        /*00b4*/ 	.byte	0x03, 0x19
        /*00b6*/ 	.short	0x00b8


	//----- nvinfo : EIATTR_PARAM_CBANK
	.align		4
        /*00b8*/ 	.byte	0x04, 0x0a
        /*00ba*/ 	.short	(.L_1001 - .L_1000)
	.align		4
.L_1000:
        /*00bc*/ 	.word	index@(.nv.constant0._Z35group_norm_nhwc_bwd_one_pass_kernelI11Fp32IOFp32WLi128ELi4ELi128EEv26Group_norm_nhwc_bwd_params)
        /*00c0*/ 	.short	0x0210
        /*00c2*/ 	.short	0x00b8


	//----- nvinfo : EIATTR_SW_WAR
	.align		4
.L_1001:
        /*00c4*/ 	.byte	0x04, 0x36
        /*00c6*/ 	.short	(.L_1003 - .L_1002)
.L_1002:
        /*00c8*/ 	.word	0x00000008
.L_1003:


//--------------------- .nv.info._Z35group_norm_nhwc_bwd_one_pass_kernelI11Fp32IOFp32WLi256ELi4ELi128EEv26Group_norm_nhwc_bwd_params --------------------------
	.section	.nv.info._Z35group_norm_nhwc_bwd_one_pass_kernelI11Fp32IOFp32WLi256ELi4ELi128EEv26Group_norm_nhwc_bwd_params,"",@"SHT_CUDA_INFO"
	.sectionflags	@""
	.align	4


	//----- nvinfo : EIATTR_CUDA_API_VERSION
	.align		4
        /*0000*/ 	.byte	0x04, 0x37
        /*0002*/ 	.short	(.L_1005 - .L_1004)
.L_1004:
        /*0004*/ 	.word	0x00000082


	//----- nvinfo : EIATTR_KPARAM_INFO
	.align		4
.L_1005:
        /*0008*/ 	.byte	0x04, 0x17
        /*000a*/ 	.short	(.L_1007 - .L_1006)
.L_1006:
        /*000c*/ 	.word	0x00000000
        /*0010*/ 	.short	0x0000
        /*0012*/ 	.short	0x0000
        /*0014*/ 	.byte	0x00, 0xf0, 0xe1, 0x02


	//----- nvinfo : EIATTR_SPARSE_MMA_MASK
	.align		4
.L_1007:
        /*0018*/ 	.byte	0x03, 0x50
        /*001a*/ 	.short	0x0000


	//----- nvinfo : EIATTR_MAXREG_COUNT
	.align		4
        /*001c*/ 	.byte	0x03, 0x1b
        /*001e*/ 	.short	0x00ff


	//----- nvinfo : EIATTR_NUM_BARRIERS
	.align		4
        /*0020*/ 	.byte	0x02, 0x4c
        /*0022*/ 	.byte	0x01
	.zero		1


	//----- nvinfo : EIATTR_MERCURY_ISA_VERSION
	.align		4
        /*0024*/ 	.byte	0x03, 0x5f
        /*0026*/ 	.short	0x0101


	//----- nvinfo : EIATTR_INT_WARP_WIDE_INSTR_OFFSETS
	.align		4
        /*0028*/ 	.byte	0x04, 0x31
        /*002a*/ 	.short	(.L_1009 - .L_1008)


	//   ....[0]....
.L_1008:
        /*002c*/ 	.word	0x00002f50


	//   ....[1]....
        /*0030*/ 	.word	0x00004d70


	//----- nvinfo : EIATTR_COOP_GROUP_MASK_REGIDS
	.align		4
.L_1009:
        /*0034*/ 	.byte	0x04, 0x29
        /*0036*/ 	.short	(.L_1011 - .L_1010)


	//   ....[0]....
.L_1010:
        /*0038*/ 	.word	0xffffffff


	//   ....[1]....
        /*003c*/ 	.word	0xffffffff


	//   ....[2]....
        /*0040*/ 	.word	0xffffffff


	//   ....[3]....
        /*0044*/ 	.word	0xffffffff


	//   ....[4]....
        /*0048*/ 	.word	0xffffffff


	//   ....[5]....
        /*004c*/ 	.word	0xffffffff


	//   ....[6]....
        /*0050*/ 	.word	0xffffffff


	//   ....[7]....
        /*0054*/ 	.word	0xffffffff


	//   ....[8]....
        /*0058*/ 	.word	0xffffffff


	//   ....[9]....
        /*005c*/ 	.word	0xffffffff


	//----- nvinfo : EIATTR_COOP_GROUP_INSTR_OFFSETS
	.align		4
.L_1011:
        /*0060*/ 	.byte	0x04, 0x28
        /*0062*/ 	.short	(.L_1013 - .L_1012)


	//   ....[0]....
.L_1012:
        /*0064*/ 	.word	0x000015a0


	//   ....[1]....
        /*0068*/ 	.word	0x000015e0


	//   ....[2]....
        /*006c*/ 	.word	0x00001700


	//   ....[3]....
        /*0070*/ 	.word	0x00001720


	//   ....[4]....
        /*0074*/ 	.word	0x00001750


	//   ....[5]....
        /*0078*/ 	.word	0x00001770


	//   ....[6]....
        /*007c*/ 	.word	0x000017a0


	//   ....[7]....
        /*0080*/ 	.word	0x000017c0


	//   ....[8]....
        /*0084*/ 	.word	0x000017f0


	//   ....[9]....
        /*0088*/ 	.word	0x00001810


	//----- nvinfo : EIATTR_EXIT_INSTR_OFFSETS
	.align		4
.L_1013:
        /*008c*/ 	.byte	0x04, 0x1c
        /*008e*/ 	.short	(.L_1015 - .L_1014)


	//   ....[0]....
.L_1014:
        /*0090*/ 	.word	0x00004e00


	//   ....[1]....
        /*0094*/ 	.word	0x00004f40


	//   ....[2]....
        /*0098*/ 	.word	0x00005180


	//----- nvinfo : EIATTR_MAX_THREADS
	.align		4
.L_1015:
        /*009c*/ 	.byte	0x04, 0x05
        /*009e*/ 	.short	(.L_1017 - .L_1016)
.L_1016:
        /*00a0*/ 	.word	0x00000080
        /*00a4*/ 	.word	0x00000001
        /*00a8*/ 	.word	0x00000001


	//----- nvinfo : EIATTR_CRS_STACK_SIZE
	.align		4
.L_1017:
        /*00ac*/ 	.byte	0x04, 0x1e
        /*00ae*/ 	.short	(.L_1019 - .L_1018)
.L_1018:
        /*00b0*/ 	.word	0x00000000


	//----- nvinfo : EIATTR_CBANK_PARAM_SIZE
	.align		4
.L_1019:
        /*00b4*/ 	.byte	0x03, 0x19
        /*00b6*/ 	.short	0x00b8


	//----- nvinfo : EIATTR_PARAM_CBANK
	.align		4
        /*00b8*/ 	.byte	0x04, 0x0a
        /*00ba*/ 	.short	(.L_1021 - .L_1020)
	.align		4
.L_1020:
        /*00bc*/ 	.word	index@(.nv.constant0._Z35group_norm_nhwc_bwd_one_pass_kernelI11Fp32IOFp32WLi256ELi4ELi128EEv26Group_norm_nhwc_bwd_params)
        /*00c0*/ 	.short	0x0210
        /*00c2*/ 	.short	0x00b8


	//----- nvinfo : EIATTR_SW_WAR
	.align		4
.L_1021:
        /*00c4*/ 	.byte	0x04, 0x36
        /*00c6*/ 	.short	(.L_1023 - .L_1022)
.L_1022:
        /*00c8*/ 	.word	0x00000008
.L_1023:


//--------------------- .nv.info._Z35group_norm_nhwc_bwd_one_pass_kernelI11Fp32IOFp32WLi512ELi4ELi128EEv26Group_norm_nhwc_bwd_params --------------------------
	.section	.nv.info._Z35group_norm_nhwc_bwd_one_pass_kernelI11Fp32IOFp32WLi512ELi4ELi128EEv26Group_norm_nhwc_bwd_params,"",@"SHT_CUDA_INFO"
	.sectionflags	@""
	.align	4


	//----- nvinfo : EIATTR_CUDA_API_VERSION
	.align		4
        /*0000*/ 	.byte	0x04, 0x37
        /*0002*/ 	.short	(.L_1025 - .L_1024)
.L_1024:
        /*0004*/ 	.word	0x00000082


	//----- nvinfo : EIATTR_KPARAM_INFO
	.align		4
.L_1025:
        /*0008*/ 	.byte	0x04, 0x17
        /*000a*/ 	.short	(.L_1027 - .L_1026)
.L_1026:
        /*000c*/ 	.word	0x00000000
        /*0010*/ 	.short	0x0000
        /*0012*/ 	.short	0x0000
        /*0014*/ 	.byte	0x00, 0xf0, 0xe1, 0x02


	//----- nvinfo : EIATTR_SPARSE_MMA_MASK
	.align		4
.L_1027:
        /*0018*/ 	.byte	0x03, 0x50
        /*001a*/ 	.short	0x0000


	//----- nvinfo : EIATTR_MAXREG_COUNT
	.align		4
        /*001c*/ 	.byte	0x03, 0x1b
        /*001e*/ 	.short	0x00ff


	//----- nvinfo : EIATTR_NUM_BARRIERS
	.align		4
        /*0020*/ 	.byte	0x02, 0x4c
        /*0022*/ 	.byte	0x01
	.zero		1


	//----- nvinfo : EIATTR_MERCURY_ISA_VERSION
	.align		4
        /*0024*/ 	.byte	0x03, 0x5f
        /*0026*/ 	.short	0x0101


	//----- nvinfo : EIATTR_INT_WARP_WIDE_INSTR_OFFSETS
	.align		4
        /*0028*/ 	.byte	0x04, 0x31
        /*002a*/ 	.short	(.L_1029 - .L_1028)


	//   ....[0]....
.L_1028:
        /*002c*/ 	.word	0x00003ef0


	//   ....[1]....
        /*0030*/ 	.word	0x00006870


	//----- nvinfo : EIATTR_COOP_GROUP_MASK_REGIDS
	.align		4
.L_1029:
        /*0034*/ 	.byte	0x04, 0x29
        /*0036*/ 	.short	(.L_1031 - .L_1030)


	//   ....[0]....
.L_1030:
        /*0038*/ 	.word	0xffffffff


	//   ....[1]....
        /*003c*/ 	.word	0xffffffff


	//   ....[2]....
        /*0040*/ 	.word	0xffffffff


	//   ....[3]....
        /*0044*/ 	.word	0xffffffff


	//   ....[4]....
        /*0048*/ 	.word	0xffffffff


	//   ....[5]....
        /*004c*/ 	.word	0xffffffff


	//   ....[6]....
        /*0050*/ 	.word	0xffffffff


	//   ....[7]....
        /*0054*/ 	.word	0xffffffff


	//   ....[8]....
        /*0058*/ 	.word	0xffffffff


	//   ....[9]....
        /*005c*/ 	.word	0xffffffff


	//----- nvinfo : EIATTR_COOP_GROUP_INSTR_OFFSETS
	.align		4
.L_1031:
        /*0060*/ 	.byte	0x04, 0x28
        /*0062*/ 	.short	(.L_1033 - .L_1032)


	//   ....[0]....
.L_1032:
        /*0064*/ 	.word	0x000024e0


	//   ....[1]....
        /*0068*/ 	.word	0x00002520


	//   ....[2]....
        /*006c*/ 	.word	0x00002580


	//   ....[3]....
        /*0070*/ 	.word	0x000025a0


	//   ....[4]....
        /*0074*/ 	.word	0x000025d0


	//   ....[5]....
        /*0078*/ 	.word	0x000025f0


	//   ....[6]....
        /*007c*/ 	.word	0x00002620


	//   ....[7]....
        /*0080*/ 	.word	0x00002640


	//   ....[8]....
        /*0084*/ 	.word	0x00002690


	//   ....[9]....
        /*0088*/ 	.word	0x000026d0


	//----- nvinfo : EIATTR_EXIT_INSTR_OFFSETS
	.align		4
.L_1033:
        /*008c*/ 	.byte	0x04, 0x1c
        /*008e*/ 	.short	(.L_1035 - .L_1034)


	//   ....[0]....
.L_1034:
        /*0090*/ 	.word	0x00006900


	//   ....[1]....
        /*0094*/ 	.word	0x00006a40


	//   ....[2]....
        /*0098*/ 	.word	0x00006c80


	//----- nvinfo : EIATTR_MAX_THREADS
	.align		4
.L_1035:
        /*009c*/ 	.byte	0x04, 0x05
        /*009e*/ 	.short	(.L_1037 - .L_1036)
.L_1036:
        /*00a0*/ 	.word	0x00000080
        /*00a4*/ 	.word	0x00000001
        /*00a8*/ 	.word	0x00000001


	//----- nvinfo : EIATTR_CRS_STACK_SIZE
	.align		4
.L_1037:
        /*00ac*/ 	.byte	0x04, 0x1e
        /*00ae*/ 	.short	(.L_1039 - .L_1038)
.L_1038:
        /*00b0*/ 	.word	0x00000000


	//----- nvinfo : EIATTR_CBANK_PARAM_SIZE
	.align		4
.L_1039:
        /*00b4*/ 	.byte	0x03, 0x19
        /*00b6*/ 	.short	0x00b8


	//----- nvinfo : EIATTR_PARAM_CBANK
	.align		4
        /*00b8*/ 	.byte	0x04, 0x0a
        /*00ba*/ 	.short	(.L_1041 - .L_1040)
	.align		4
.L_1040:
        /*00bc*/ 	.word	index@(.nv.constant0._Z35group_norm_nhwc_bwd_one_pass_kernelI11Fp32IOFp32WLi512ELi4ELi128EEv26Group_norm_nhwc_bwd_params)
        /*00c0*/ 	.short	0x0210
        /*00c2*/ 	.short	0x00b8


	//----- nvinfo : EIATTR_SW_WAR
	.align		4
.L_1041:
        /*00c4*/ 	.byte	0x04, 0x36
        /*00c6*/ 	.short	(.L_1043 - .L_1042)
.L_1042:
        /*00c8*/ 	.word	0x00000008
.L_1043:


//--------------------- .nv.info._Z35group_norm_nhwc_bwd_one_pass_kernelI11Fp32IOBf16WLi64ELi4ELi128EEv26Group_norm_nhwc_bwd_params --------------------------
	.section	.nv.info._Z35group_norm_nhwc_bwd_one_pass_kernelI11Fp32IOBf16WLi64ELi4ELi128EEv26Group_norm_nhwc_bwd_params,"",@"SHT_CUDA_INFO"
	.sectionflags	@""
	.align	4


	//----- nvinfo : EIATTR_CUDA_API_VERSION
	.align		4
        /*0000*/ 	.byte	0x04, 0x37
        /*0002*/ 	.short	(.L_1045 - .L_1044)
.L_1044:
        /*0004*/ 	.word	0x00000082


	//----- nvinfo : EIATTR_KPARAM_INFO
	.align		4
.L_1045:
        /*0008*/ 	.byte	0x04, 0x17
        /*000a*/ 	.short	(.L_1047 - .L_1046)
.L_1046:
        /*000c*/ 	.word	0x00000000
        /*0010*/ 	.short	0x0000
        /*0012*/ 	.short	0x0000
        /*0014*/ 	.byte	0x00, 0xf0, 0xe1, 0x02


	//----- nvinfo : EIATTR_SPARSE_MMA_MASK
	.align		4
.L_1047:
        /*0018*/ 	.byte	0x03, 0x50
        /*001a*/ 	.short	0x0000


	//----- nvinfo : EIATTR_MAXREG_COUNT
	.align		4
        /*001c*/ 	.byte	0x03, 0x1b
        /*001e*/ 	.short	0x00ff


	//----- nvinfo : EIATTR_NUM_BARRIERS
	.align		4
        /*0020*/ 	.byte	0x02, 0x4c
        /*0022*/ 	.byte	0x01
	.zero		1


	//----- nvinfo : EIATTR_MERCURY_ISA_VERSION
	.align		4
        /*0024*/ 	.byte	0x03, 0x5f
        /*0026*/ 	.short	0x0101


	//----- nvinfo : EIATTR_INT_WARP_WIDE_INSTR_OFFSETS
	.align		4
        /*0028*/ 	.byte	0x04, 0x31
        /*002a*/ 	.short	(.L_1049 - .L_1048)


	//   ....[0]....
.L_1048:
        /*002c*/ 	.word	0x00002470


	//   ....[1]....
        /*0030*/ 	.word	0x00003a70


	//----- nvinfo : EIATTR_COOP_GROUP_MASK_REGIDS
	.align		4
.L_1049:
        /*0034*/ 	.byte	0x04, 0x29
        /*0036*/ 	.short	(.L_1051 - .L_1050)


	//   ....[0]....
.L_1050:
        /*0038*/ 	.word	0xffffffff


	//   ....[1]....
        /*003c*/ 	.word	0xffffffff


	//   ....[2]....
        /*0040*/ 	.word	0xffffffff


	//   ....[3]....
        /*0044*/ 	.word	0xffffffff


	//   ....[4]....
        /*0048*/ 	.word	0xffffffff


	//   ....[5]....
        /*004c*/ 	.word	0xffffffff


	//   ....[6]....
        /*0050*/ 	.word	0xffffffff


	//   ....[7]....
        /*0054*/ 	.word	0xffffffff


	//   ....[8]....
        /*0058*/ 	.word	0xffffffff


	//   ....[9]....
        /*005c*/ 	.word	0xffffffff


	//----- nvinfo : EIATTR_COOP_GROUP_INSTR_OFFSETS
	.align		4
.L_1051:
        /*0060*/ 	.byte	0x04, 0x28
        /*0062*/ 	.short	(.L_1053 - .L_1052)


	//   ....[0]....
.L_1052:
        /*0064*/ 	.word	0x00000bb0


	//   ....[1]....
        /*0068*/ 	.word	0x00000bc0


	//   ....[2]....
        /*006c*/ 	.word	0x00000bf0


	//   ....[3]....
        /*0070*/ 	.word	0x00000c10


	//   ....[4]....
        /*0074*/ 	.word	0x00000c40


	//   ....[5]....
        /*0078*/ 	.word	0x00000c60


	//   ....[6]....
        /*007c*/ 	.word	0x00000c90


	//   ....[7]....
        /*0080*/ 	.word	0x00000cb0


	//   ....[8]....
        /*0084*/ 	.word	0x00000ce0


	//   ....[9]....
        /*0088*/ 	.word	0x00000d00


	//----- nvinfo : EIATTR_EXIT_INSTR_OFFSETS
	.align		4
.L_1053:
        /*008c*/ 	.byte	0x04, 0x1c
        /*008e*/ 	.short	(.L_1055 - .L_1054)


	//   ....[0]....
.L_1054:
        /*0090*/ 	.word	0x00003b00


	//   ....[1]....
        /*0094*/ 	.word	0x00003c40


	//   ....[2]....
        /*0098*/ 	.word	0x00003ea0


	//----- nvinfo : EIATTR_MAX_THREADS
	.align		4
.L_1055:
        /*009c*/ 	.byte	0x04, 0x05
        /*009e*/ 	.short	(.L_1057 - .L_1056)
.L_1056:
        /*00a0*/ 	.word	0x00000080
        /*00a4*/ 	.word	0x00000001
        /*00a8*/ 	.word	0x00000001


	//----- nvinfo : EIATTR_CRS_STACK_SIZE
	.align		4
.L_1057:
        /*00ac*/ 	.byte	0x04, 0x1e
        /*00ae*/ 	.short	(.L_1059 - .L_1058)
.L_1058:
        /*00b0*/ 	.word	0x00000000


	//----- nvinfo : EIATTR_CBANK_PARAM_SIZE
	.align		4
.L_1059:
        /*00b4*/ 	.byte	0x03, 0x19
        /*00b6*/ 	.short	0x00b8


	//----- nvinfo : EIATTR_PARAM_CBANK
	.align		4
        /*00b8*/ 	.byte	0x04, 0x0a
        /*00ba*/ 	.short	(.L_1061 - .L_1060)
	.align		4
.L_1060:
        /*00bc*/ 	.word	index@(.nv.constant0._Z35group_norm_nhwc_bwd_one_pass_kernelI11Fp32IOBf16WLi64ELi4ELi128EEv26Group_norm_nhwc_bwd_params)
        /*00c0*/ 	.short	0x0210
        /*00c2*/ 	.short	0x00b8


	//----- nvinfo : EIATTR_SW_WAR
	.align		4
.L_1061:
        /*00c4*/ 	.byte	0x04, 0x36
        /*00c6*/ 	.short	(.L_1063 - .L_1062)
.L_1062:
        /*00c8*/ 	.word	0x00000008
.L_1063:


//--------------------- .nv.info._Z35group_norm_nhwc_bwd_one_pass_kernelI11Fp32IOBf16WLi128ELi4ELi128EEv26Group_norm_nhwc_bwd_params --------------------------
	.section	.nv.info._Z35group_norm_nhwc_bwd_one_pass_kernelI11Fp32IOBf16WLi128ELi4ELi128EEv26Group_norm_nhwc_bwd_params,"",@"SHT_CUDA_INFO"
	.sectionflags	@""
	.align	4


	//----- nvinfo : EIATTR_CUDA_API_VERSION
	.align		4
        /*0000*/ 	.byte	0x04, 0x37
        /*0002*/ 	.short	(.L_1065 - .L_1064)
.L_1064:
        /*0004*/ 	.word	0x00000082


	//----- nvinfo : EIATTR_KPARAM_INFO
	.align		4
.L_1065:
        /*0008*/ 	.byte	0x04, 0x17
        /*000a*/ 	.short	(.L_1067 - .L_1066)
.L_1066:
        /*000c*/ 	.word	0x00000000
        /*0010*/ 	.short	0x0000
        /*0012*/ 	.short	0x0000
        /*0014*/ 	.byte	0x00, 0xf0, 0xe1, 0x02


	//----- nvinfo : EIATTR_SPARSE_MMA_MASK
	.align		4
.L_1067:
        /*0018*/ 	.byte	0x03, 0x50
        /*001a*/ 	.short	0x0000


	//----- nvinfo : EIATTR_MAXREG_COUNT
	.align		4
        /*001c*/ 	.byte	0x03, 0x1b
        /*001e*/ 	.short	0x00ff


	//----- nvinfo : EIATTR_NUM_BARRIERS
	.align		4
        /*0020*/ 	.byte	0x02, 0x4c
        /*0022*/ 	.byte	0x01
	.zero		1


	//----- nvinfo : EIATTR_MERCURY_ISA_VERSION
	.align		4
        /*0024*/ 	.byte	0x03, 0x5f
        /*0026*/ 	.short	0x0101


	//----- nvinfo : EIATTR_INT_WARP_WIDE_INSTR_OFFSETS
	.align		4
        /*0028*/ 	.byte	0x04, 0x31
        /*002a*/ 	.short	(.L_1069 - .L_1068)


	//   ....[0]....
.L_1068:
        /*002c*/ 	.word	0x00002870


	//   ....[1]....
        /*0030*/ 	.word	0x00004150


	//----- nvinfo : EIATTR_COOP_GROUP_MASK_REGIDS
	.align		4
.L_1069:
        /*0034*/ 	.byte	0x04, 0x29
        /*0036*/ 	.short	(.L_1071 - .L_1070)


	//   ....[0]....
.L_1070:
        /*0038*/ 	.word	0xffffffff


	//   ....[1]....
        /*003c*/ 	.word	0xffffffff


	//   ....[2]....
        /*0040*/ 	.word	0xffffffff


	//   ....[3]....
        /*0044*/ 	.word	0xffffffff


	//   ....[4]....
        /*0048*/ 	.word	0xffffffff


	//   ....[5]....
        /*004c*/ 	.word	0xffffffff


	//   ....[6]....
        /*0050*/ 	.word	0xffffffff


	//   ....[7]....
        /*0054*/ 	.word	0xffffffff


	//   ....[8]....
        /*0058*/ 	.word	0xffffffff


	//   ....[9]....
        /*005c*/ 	.word	0xffffffff


	//----- nvinfo : EIATTR_COOP_GROUP_INSTR_OFFSETS
	.align		4
.L_1071:
        /*0060*/ 	.byte	0x04, 0x28
        /*0062*/ 	.short	(.L_1073 - .L_1072)


	//   ....[0]....
.L_1072:
        /*0064*/ 	.word	0x00000f30


	//   ....[1]....
        /*0068*/ 	.word	0x00000f60


	//   ....[2]....
        /*006c*/ 	.word	0x00000fb0


	//   ....[3]....
        /*0070*/ 	.word	0x00000fd0


	//   ....[4]....
        /*0074*/ 	.word	0x00001000


	//   ....[5]....
        /*0078*/ 	.word	0x00001020


	//   ....[6]....
        /*007c*/ 	.word	0x00001050


	//   ....[7]....
        /*0080*/ 	.word	0x00001070


	//   ....[8]....
        /*0084*/ 	.word	0x000010a0


	//   ....[9]....
        /*0088*/ 	.word	0x000010c0


	//----- nvinfo : EIATTR_EXIT_INSTR_OFFSETS
	.align		4
.L_1073:
        /*008c*/ 	.byte	0x04, 0x1c
        /*008e*/ 	.short	(.L_1075 - .L_1074)


	//   ....[0]....
.L_1074:
        /*0090*/ 	.word	0x000041e0


	//   ....[1]....
        /*0094*/ 	.word	0x00004320


	//   ....[2]....
        /*0098*/ 	.word	0x00004580


	//----- nvinfo : EIATTR_MAX_THREADS
	.align		4
.L_1075:
        /*009c*/ 	.byte	0x04, 0x05
        /*009e*/ 	.short	(.L_1077 - .L_1076)
.L_1076:
        /*00a0*/ 	.word	0x00000080
        /*00a4*/ 	.word	0x00000001
        /*00a8*/ 	.word	0x00000001


	//----- nvinfo : EIATTR_CRS_STACK_SIZE
	.align		4
.L_1077:
        /*00ac*/ 	.byte	0x04, 0x1e
        /*00ae*/ 	.short	(.L_1079 - .L_1078)
.L_1078:
        /*00b0*/ 	.word	0x00000000


	//----- nvinfo : EIATTR_CBANK_PARAM_SIZE
	.align		4
.L_1079:
        /*00b4*/ 	.byte	0x03, 0x19
        /*00b6*/ 	.short	0x00b8


	//----- nvinfo : EIATTR_PARAM_CBANK
	.align		4
        /*00b8*/ 	.byte	0x04, 0x0a
        /*00ba*/ 	.short	(.L_1081 - .L_1080)
	.align		4
.L_1080:
        /*00bc*/ 	.word	index@(.nv.constant0._Z35group_norm_nhwc_bwd_one_pass_kernelI11Fp32IOBf16WLi128ELi4ELi128EEv26Group_norm_nhwc_bwd_params)
        /*00c0*/ 	.short	0x0210
        /*00c2*/ 	.short	0x00b8


	//----- nvinfo : EIATTR_SW_WAR
	.align		4
.L_1081:
        /*00c4*/ 	.byte	0x04, 0x36
        /*00c6*/ 	.short	(.L_1083 - .L_1082)
.L_1082:
        /*00c8*/ 	.word	0x00000008
.L_1083:


//--------------------- .nv.info._Z35group_norm_nhwc_bwd_one_pass_kernelI11Fp32IOBf16WLi256ELi4ELi128EEv26Group_norm_nhwc_bwd_params --------------------------
	.section	.nv.info._Z35group_norm_nhwc_bwd_one_pass_kernelI11Fp32IOBf16WLi256ELi4ELi128EEv26Group_norm_nhwc_bwd_params,"",@"SHT_CUDA_INFO"
	.sectionflags	@""
	.align	4


	//----- nvinfo : EIATTR_CUDA_API_VERSION
	.align		4
        /*0000*/ 	.byte	0x04, 0x37
        /*0002*/ 	.short	(.L_1085 - .L_1084)
.L_1084:
        /*0004*/ 	.word	0x00000082


	//----- nvinfo : EIATTR_KPARAM_INFO
	.align		4
.L_1085:
        /*0008*/ 	.byte	0x04, 0x17
        /*000a*/ 	.short	(.L_1087 - .L_1086)
.L_1086:
        /*000c*/ 	.word	0x00000000
        /*0010*/ 	.short	0x0000
        /*0012*/ 	.short	0x0000
        /*0014*/ 	.byte	0x00, 0xf0, 0xe1, 0x02


	//----- nvinfo : EIATTR_SPARSE_MMA_MASK
	.align		4
.L_1087:
        /*0018*/ 	.byte	0x03, 0x50
        /*001a*/ 	.short	0x0000


	//----- nvinfo : EIATTR_MAXREG_COUNT
	.align		4
        /*001c*/ 	.byte	0x03, 0x1b
        /*001e*/ 	.short	0x00ff


	//----- nvinfo : EIATTR_NUM_BARRIERS
	.align		4
        /*0020*/ 	.byte	0x02, 0x4c
        /*0022*/ 	.byte	0x01
	.zero		1


	//----- nvinfo : EIATTR_MERCURY_ISA_VERSION
	.align		4
        /*0024*/ 	.byte	0x03, 0x5f
        /*0026*/ 	.short	0x0101


	//----- nvinfo : EIATTR_INT_WARP_WIDE_INSTR_OFFSETS
	.align		4
        /*0028*/ 	.byte	0x04, 0x31
        /*002a*/ 	.short	(.L_1089 - .L_1088)


	//   ....[0]....
.L_1088:
        /*002c*/ 	.word	0x00002fa0


	//   ....[1]....
        /*0030*/ 	.word	0x00004dc0


	//----- nvinfo : EIATTR_COOP_GROUP_MASK_REGIDS
	.align		4
.L_1089:
        /*0034*/ 	.byte	0x04, 0x29
        /*0036*/ 	.short	(.L_1091 - .L_1090)


	//   ....[0]....
.L_1090:
        /*0038*/ 	.word	0xffffffff


	//   ....[1]....
        /*003c*/ 	.word	0xffffffff


	//   ....[2]....
        /*0040*/ 	.word	0xffffffff


	//   ....[3]....
        /*0044*/ 	.word	0xffffffff


	//   ....[4]....
        /*0048*/ 	.word	0xffffffff


	//   ....[5]....
        /*004c*/ 	.word	0xffffffff


	//   ....[6]....
        /*0050*/ 	.word	0xffffffff


	//   ....[7]....
        /*0054*/ 	.word	0xffffffff


	//   ....[8]....
        /*0058*/ 	.word	0xffffffff


	//   ....[9]....
        /*005c*/ 	.word	0xffffffff


	//----- nvinfo : EIATTR_COOP_GROUP_INSTR_OFFSETS
	.align		4
.L_1091:
        /*0060*/ 	.byte	0x04, 0x28
        /*0062*/ 	.short	(.L_1093 - .L_1092)


	//   ....[0]....
.L_1092:
        /*0064*/ 	.word	0x000015f0


	//   ....[1]....
        /*0068*/ 	.word	0x00001630


	//   ....[2]....
        /*006c*/ 	.word	0x00001740


	//   ....[3]....
        /*0070*/ 	.word	0x00001760


	//   ....[4]....
        /*0074*/ 	.word	0x00001790


	//   ....[5]....
        /*0078*/ 	.word	0x000017b0


	//   ....[6]....
        /*007c*/ 	.word	0x000017e0


	//   ....[7]....
        /*0080*/ 	.word	0x00001800


	//   ....[8]....
        /*0084*/ 	.word	0x00001830


	//   ....[9]....
        /*0088*/ 	.word	0x00001850


	//----- nvinfo : EIATTR_EXIT_INSTR_OFFSETS
	.align		4
.L_1093:
        /*008c*/ 	.byte	0x04, 0x1c
        /*008e*/ 	.short	(.L_1095 - .L_1094)


	//   ....[0]....
.L_1094:
        /*0090*/ 	.word	0x00004e50


	//   ....[1]....
        /*0094*/ 	.word	0x00004f90


	//   ....[2]....
        /*0098*/ 	.word	0x000051f0


	//----- nvinfo : EIATTR_MAX_THREADS
	.align		4
.L_1095:
        /*009c*/ 	.byte	0x04, 0x05
        /*009e*/ 	.short	(.L_1097 - .L_1096)
.L_1096:
        /*00a0*/ 	.word	0x00000080
        /*00a4*/ 	.word	0x00000001
        /*00a8*/ 	.word	0x00000001


	//----- nvinfo : EIATTR_CRS_STACK_SIZE
	.align		4
.L_1097:
        /*00ac*/ 	.byte	0x04, 0x1e
        /*00ae*/ 	.short	(.L_1099 - .L_1098)
.L_1098:
        /*00b0*/ 	.word	0x00000000


	//----- nvinfo : EIATTR_CBANK_PARAM_SIZE
	.align		4
.L_1099:
        /*00b4*/ 	.byte	0x03, 0x19
        /*00b6*/ 	.short	0x00b8


	//----- nvinfo : EIATTR_PARAM_CBANK
	.align		4
        /*00b8*/ 	.byte	0x04, 0x0a
        /*00ba*/ 	.short	(.L_1101 - .L_1100)
	.align		4
.L_1100:
        /*00bc*/ 	.word	index@(.nv.constant0._Z35group_norm_nhwc_bwd_one_pass_kernelI11Fp32IOBf16WLi256ELi4ELi128EEv26Group_norm_nhwc_bwd_params)
        /*00c0*/ 	.short	0x0210
        /*00c2*/ 	.short	0x00b8


	//----- nvinfo : EIATTR_SW_WAR
	.align		4
.L_1101:
        /*00c4*/ 	.byte	0x04, 0x36
        /*00c6*/ 	.short	(.L_1103 - .L_1102)
.L_1102:
        /*00c8*/ 	.word	0x00000008
.L_1103:


//--------------------- .nv.info._Z35group_norm_nhwc_bwd_one_pass_kernelI11Fp32IOBf16WLi512ELi4ELi128EEv26Group_norm_nhwc_bwd_params --------------------------
	.section	.nv.info._Z35group_norm_nhwc_bwd_one_pass_kernelI11Fp32IOBf16WLi512ELi4ELi128EEv26Group_norm_nhwc_bwd_params,"",@"SHT_CUDA_INFO"
	.sectionflags	@""
	.align	4


	//----- nvinfo : EIATTR_CUDA_API_VERSION
	.align		4
        /*0000*/ 	.byte	0x04, 0x37
        /*0002*/ 	.short	(.L_1105 - .L_1104)
.L_1104:
        /*0004*/ 	.word	0x00000082


	//----- nvinfo : EIATTR_KPARAM_INFO
	.align		4
.L_1105:
        /*0008*/ 	.byte	0x04, 0x17
        /*000a*/ 	.short	(.L_1107 - .L_1106)
.L_1106:
        /*000c*/ 	.word	0x00000000
        /*0010*/ 	.short	0x0000
        /*0012*/ 	.short	0x0000
        /*0014*/ 	.byte	0x00, 0xf0, 0xe1, 0x02


	//----- nvinfo : EIATTR_SPARSE_MMA_MASK
	.align		4
.L_1107:
        /*0018*/ 	.byte	0x03, 0x50
        /*001a*/ 	.short	0x0000


	//----- nvinfo : EIATTR_MAXREG_COUNT
	.align		4
        /*001c*/ 	.byte	0x03, 0x1b
        /*001e*/ 	.short	0x00ff


	//----- nvinfo : EIATTR_NUM_BARRIERS
	.align		4
        /*0020*/ 	.byte	0x02, 0x4c
        /*0022*/ 	.byte	0x01
	.zero		1


	//----- nvinfo : EIATTR_MERCURY_ISA_VERSION
	.align		4
        /*0024*/ 	.byte	0x03, 0x5f
        /*0026*/ 	.short	0x0101


	//----- nvinfo : EIATTR_INT_WARP_WIDE_INSTR_OFFSETS
	.align		4
        /*0028*/ 	.byte	0x04, 0x31
        /*002a*/ 	.short	(.L_1109 - .L_1108)


	//   ....[0]....
.L_1108:
        /*002c*/ 	.word	0x00003f50


	//   ....[1]....
        /*0030*/ 	.word	0x000068d0


	//----- nvinfo : EIATTR_COOP_GROUP_MASK_REGIDS
	.align		4
.L_1109:
        /*0034*/ 	.byte	0x04, 0x29
        /*0036*/ 	.short	(.L_1111 - .L_1110)


	//   ....[0]....
.L_1110:
        /*0038*/ 	.word	0xffffffff


	//   ....[1]....
        /*003c*/ 	.word	0xffffffff


	//   ....[2]....
        /*0040*/ 	.word	0xffffffff


	//   ....[3]....
        /*0044*/ 	.word	0xffffffff


	//   ....[4]....
        /*0048*/ 	.word	0xffffffff


	//   ....[5]....
        /*004c*/ 	.word	0xffffffff


	//   ....[6]....
        /*0050*/ 	.word	0xffffffff


	//   ....[7]....
        /*0054*/ 	.word	0xffffffff


	//   ....[8]....
        /*0058*/ 	.word	0xffffffff


	//   ....[9]....
        /*005c*/ 	.word	0xffffffff


	//----- nvinfo : EIATTR_COOP_GROUP_INSTR_OFFSETS
	.align		4
.L_1111:
        /*0060*/ 	.byte	0x04, 0x28
        /*0062*/ 	.short	(.L_1113 - .L_1112)


	//   ....[0]....
.L_1112:
        /*0064*/ 	.word	0x00002540


	//   ....[1]....
        /*0068*/ 	.word	0x00002580


	//   ....[2]....
        /*006c*/ 	.word	0x000025e0


	//   ....[3]....
        /*0070*/ 	.word	0x00002600


	//   ....[4]....
        /*0074*/ 	.word	0x00002630


	//   ....[5]....
        /*0078*/ 	.word	0x00002650


	//   ....[6]....
        /*007c*/ 	.word	0x00002680


	//   ....[7]....
        /*0080*/ 	.word	0x000026a0


	//   ....[8]....
        /*0084*/ 	.word	0x000026f0


	//   ....[9]....
        /*0088*/ 	.word	0x00002720


	//----- nvinfo : EIATTR_EXIT_INSTR_OFFSETS
	.align		4
.L_1113:
        /*008c*/ 	.byte	0x04, 0x1c
        /*008e*/ 	.short	(.L_1115 - .L_1114)


	//   ....[0]....
.L_1114:
        /*0090*/ 	.word	0x00006960


	//   ....[1]....
        /*0094*/ 	.word	0x00006aa0


	//   ....[2]....
        /*0098*/ 	.word	0x00006d00


	//----- nvinfo : EIATTR_MAX_THREADS
	.align		4
.L_1115:
        /*009c*/ 	.byte	0x04, 0x05
        /*009e*/ 	.short	(.L_1117 - .L_1116)
.L_1116:
        /*00a0*/ 	.word	0x00000080
        /*00a4*/ 	.word	0x00000001
        /*00a8*/ 	.word	0x00000001


	//----- nvinfo : EIATTR_CRS_STACK_SIZE
	.align		4
.L_1117:
        /*00ac*/ 	.byte	0x04, 0x1e
        /*00ae*/ 	.short	(.L_1119 - .L_1118)
.L_1118:
        /*00b0*/ 	.word	0x00000000


	//----- nvinfo : EIATTR_CBANK_PARAM_SIZE
	.align		4
.L_1119:
        /*00b4*/ 	.byte	0x03, 0x19
        /*00b6*/ 	.short	0x00b8


	//----- nvinfo : EIATTR_PARAM_CBANK
	.align		4
        /*00b8*/ 	.byte	0x04, 0x0a
        /*00ba*/ 	.short	(.L_1121 - .L_1120)
	.align		4
.L_1120:
        /*00bc*/ 	.word	index@(.nv.constant0._Z35group_norm_nhwc_bwd_one_pass_kernelI11Fp32IOBf16WLi512ELi4ELi128EEv26Group_norm_nhwc_bwd_params)
        /*00c0*/ 	.short	0x0210
        /*00c2*/ 	.short	0x00b8


	//----- nvinfo : EIATTR_SW_WAR
	.align		4
.L_1121:
        /*00c4*/ 	.byte	0x04, 0x36
        /*00c6*/ 	.short	(.L_1123 - .L_1122)
.L_1122:
        /*00c8*/ 	.word	0x00000008
.L_1123:


//--------------------- .nv.info._Z35group_norm_nhwc_bwd_one_pass_kernelI11Fp32IOFp16WLi64ELi4ELi128EEv26Group_norm_nhwc_bwd_params --------------------------
	.section	.nv.info._Z35group_norm_nhwc_bwd_one_pass_kernelI11Fp32IOFp16WLi64ELi4ELi128EEv26Group_norm_nhwc_bwd_params,"",@"SHT_CUDA_INFO"
	.sectionflags	@""
	.align	4


	//----- nvinfo : EIATTR_CUDA_API_VERSION
	.align		4
        /*0000*/ 	.byte	0x04, 0x37
        /*0002*/ 	.short	(.L_1125 - .L_1124)
.L_1124:
        /*0004*/ 	.word	0x00000082


	//----- nvinfo : EIATTR_KPARAM_INFO
	.align		4
.L_1125:
        /*0008*/ 	.byte	0x04, 0x17
        /*000a*/ 	.short	(.L_1127 - .L_1126)
.L_1126:
        /*000c*/ 	.word	0x00000000
        /*0010*/ 	.short	0x0000
        /*0012*/ 	.short	0x0000
        /*0014*/ 	.byte	0x00, 0xf0, 0xe1, 0x02


	//----- nvinfo : EIATTR_SPARSE_MMA_MASK
	.align		4
.L_1127:
        /*0018*/ 	.byte	0x03, 0x50
        /*001a*/ 	.short	0x0000


	//----- nvinfo : EIATTR_MAXREG_COUNT
	.align		4
        /*001c*/ 	.byte	0x03, 0x1b
        /*001e*/ 	.short	0x00ff


	//----- nvinfo : EIATTR_NUM_BARRIERS
	.align		4
        /*0020*/ 	.byte	0x02, 0x4c
        /*0022*/ 	.byte	0x01
	.zero		1


	//----- nvinfo : EIATTR_MERCURY_ISA_VERSION
	.align		4
        /*0024*/ 	.byte	0x03, 0x5f
        /*0026*/ 	.short	0x0101


	//----- nvinfo : EIATTR_INT_WARP_WIDE_INSTR_OFFSETS
	.align		4
        /*0028*/ 	.byte	0x04, 0x31
        /*002a*/ 	.short	(.L_1129 - .L_1128)


	//   ....[0]....
.L_1128:
        /*002c*/ 	.word	0x00002470


	//   ....[1]....
        /*0030*/ 	.word	0x00003a70


	//----- nvinfo : EIATTR_COOP_GROUP_MASK_REGIDS
	.align		4
.L_1129:
        /*0034*/ 	.byte	0x04, 0x29
        /*0036*/ 	.short	(.L_1131 - .L_1130)


	//   ....[0]....
.L_1130:
        /*0038*/ 	.word	0xffffffff


	//   ....[1]....
        /*003c*/ 	.word	0xffffffff


	//   ....[2]....
        /*0040*/ 	.word	0xffffffff


	//   ....[3]....
        /*0044*/ 	.word	0xffffffff


	//   ....[4]....
        /*0048*/ 	.word	0xffffffff


	//   ....[5]....
        /*004c*/ 	.word	0xffffffff


	//   ....[6]....
        /*0050*/ 	.word	0xffffffff


	//   ....[7]....
        /*0054*/ 	.word	0xffffffff


	//   ....[8]....
        /*0058*/ 	.word	0xffffffff


	//   ....[9]....
        /*005c*/ 	.word	0xffffffff


	//----- nvinfo : EIATTR_COOP_GROUP_INSTR_OFFSETS
	.align		4
.L_1131:
        /*0060*/ 	.byte	0x04, 0x28
        /*0062*/ 	.short	(.L_1133 - .L_1132)


	//   ....[0]....
.L_1132:
        /*0064*/ 	.word	0x00000bb0


	//   ....[1]....
        /*0068*/ 	.word	0x00000bc0


	//   ....[2]....
        /*006c*/ 	.word	0x00000bf0


	//   ....[3]....
        /*0070*/ 	.word	0x00000c10


	//   ....[4]....
        /*0074*/ 	.word	0x00000c40


	//   ....[5]....
        /*0078*/ 	.word	0x00000c60


	//   ....[6]....
        /*007c*/ 	.word	0x00000c90


	//   ....[7]....
        /*0080*/ 	.word	0x00000cb0


	//   ....[8]....
        /*0084*/ 	.word	0x00000ce0


	//   ....[9]....
        /*0088*/ 	.word	0x00000d00


	//----- nvinfo : EIATTR_EXIT_INSTR_OFFSETS
	.align		4
.L_1133:
        /*008c*/ 	.byte	0x04, 0x1c
        /*008e*/ 	.short	(.L_1135 - .L_1134)


	//   ....[0]....
.L_1134:
        /*0090*/ 	.word	0x00003b00


	//   ....[1]....
        /*0094*/ 	.word	0x00003c40


	//   ....[2]....
        /*0098*/ 	.word	0x00003ea0


	//----- nvinfo : EIATTR_MAX_THREADS
	.align		4
.L_1135:
        /*009c*/ 	.byte	0x04, 0x05
        /*009e*/ 	.short	(.L_1137 - .L_1136)
.L_1136:
        /*00a0*/ 	.word	0x00000080
        /*00a4*/ 	.word	0x00000001
        /*00a8*/ 	.word	0x00000001


	//----- nvinfo : EIATTR_CRS_STACK_SIZE
	.align		4
.L_1137:
        /*00ac*/ 	.byte	0x04, 0x1e
        /*00ae*/ 	.short	(.L_1139 - .L_1138)
.L_1138:
        /*00b0*/ 	.word	0x00000000


	//----- nvinfo : EIATTR_CBANK_PARAM_SIZE
	.align		4
.L_1139:
        /*00b4*/ 	.byte	0x03, 0x19
        /*00b6*/ 	.short	0x00b8


	//----- nvinfo : EIATTR_PARAM_CBANK
	.align		4
        /*00b8*/ 	.byte	0x04, 0x0a
        /*00ba*/ 	.short	(.L_1141 - .L_1140)
	.align		4
.L_1140:
        /*00bc*/ 	.word	index@(.nv.constant0._Z35group_norm_nhwc_bwd_one_pass_kernelI11Fp32IOFp16WLi64ELi4ELi128EEv26Group_norm_nhwc_bwd_params)
        /*00c0*/ 	.short	0x0210
        /*00c2*/ 	.short	0x00b8


	//----- nvinfo : EIATTR_SW_WAR
	.align		4
.L_1141:
        /*00c4*/ 	.byte	0x04, 0x36
        /*00c6*/ 	.short	(.L_1143 - .L_1142)
.L_1142:
        /*00c8*/ 	.word	0x00000008
.L_1143:


//--------------------- .nv.info._Z35group_norm_nhwc_bwd_one_pass_kernelI11Fp32IOFp16WLi128ELi4ELi128EEv26Group_norm_nhwc_bwd_params --------------------------
	.section	.nv.info._Z35group_norm_nhwc_bwd_one_pass_kernelI11Fp32IOFp16WLi128ELi4ELi128EEv26Group_norm_nhwc_bwd_params,"",@"SHT_CUDA_INFO"
	.sectionflags	@""
	.align	4


	//----- nvinfo : EIATTR_CUDA_API_VERSION
	.align		4
        /*0000*/ 	.byte	0x04, 0x37
        /*0002*/ 	.short	(.L_1145 - .L_1144)
.L_1144:
        /*0004*/ 	.word	0x00000082


	//----- nvinfo : EIATTR_KPARAM_INFO
	.align		4
.L_1145:
        /*0008*/ 	.byte	0x04, 0x17
        /*000a*/ 	.short	(.L_1147 - .L_1146)
.L_1146:
        /*000c*/ 	.word	0x00000000
        /*0010*/ 	.short	0x0000
        /*0012*/ 	.short	0x0000
        /*0014*/ 	.byte	0x00, 0xf0, 0xe1, 0x02


	//----- nvinfo : EIATTR_SPARSE_MMA_MASK
	.align		4
.L_1147:
        /*0018*/ 	.byte	0x03, 0x50
        /*001a*/ 	.short	0x0000


	//----- nvinfo : EIATTR_MAXREG_COUNT
	.align		4
        /*001c*/ 	.byte	0x03, 0x1b
        /*001e*/ 	.short	0x00ff


	//----- nvinfo : EIATTR_NUM_BARRIERS
	.align		4
        /*0020*/ 	.byte	0x02, 0x4c
        /*0022*/ 	.byte	0x01
	.zero		1


	//----- nvinfo : EIATTR_MERCURY_ISA_VERSION
	.align		4
        /*0024*/ 	.byte	0x03, 0x5f
        /*0026*/ 	.short	0x0101


	//----- nvinfo : EIATTR_INT_WARP_WIDE_INSTR_OFFSETS
	.align		4
        /*0028*/ 	.byte	0x04, 0x31
        /*002a*/ 	.short	(.L_1149 - .L_1148)


	//   ....[0]....
.L_1148:
        /*002c*/ 	.word	0x00002870


	//   ....[1]....
        /*0030*/ 	.word	0x00004150


	//----- nvinfo : EIATTR_COOP_GROUP_MASK_REGIDS
	.align		4
.L_1149:
        /*0034*/ 	.byte	0x04, 0x29
        /*0036*/ 	.short	(.L_1151 - .L_1150)


	//   ....[0]....
.L_1150:
        /*0038*/ 	.word	0xffffffff


	//   ....[1]....
        /*003c*/ 	.word	0xffffffff


	//   ....[2]....
        /*0040*/ 	.word	0xffffffff


	//   ....[3]....
        /*0044*/ 	.word	0xffffffff


	//   ....[4]....
        /*0048*/ 	.word	0xffffffff


	//   ....[5]....
        /*004c*/ 	.word	0xffffffff


	//   ....[6]....
        /*0050*/ 	.word	0xffffffff


	//   ....[7]....
        /*0054*/ 	.word	0xffffffff


	//   ....[8]....
        /*0058*/ 	.word	0xffffffff


	//   ....[9]....
        /*005c*/ 	.word	0xffffffff


	//----- nvinfo : EIATTR_COOP_GROUP_INSTR_OFFSETS
	.align		4
.L_1151:
        /*0060*/ 	.byte	0x04, 0x28
        /*0062*/ 	.short	(.L_1153 - .L_1152)


	//   ....[0]....
.L_1152:
        /*0064*/ 	.word	0x00000f30


	//   ....[1]....
        /*0068*/ 	.word	0x00000f60


	//   ....[2]....
        /*006c*/ 	.word	0x00000fb0


	//   ....[3]....
        /*0070*/ 	.word	0x00000fd0


	//   ....[4]....
        /*0074*/ 	.word	0x00001000


	//   ....[5]....
        /*0078*/ 	.word	0x00001020


	//   ....[6]....
        /*007c*/ 	.word	0x00001050


	//   ....[7]....
        /*0080*/ 	.word	0x00001070


	//   ....[8]....
        /*0084*/ 	.word	0x000010a0


	//   ....[9]....
        /*0088*/ 	.word	0x000010c0


	//----- nvinfo : EIATTR_EXIT_INSTR_OFFSETS
	.align		4
.L_1153:
        /*008c*/ 	.byte	0x04, 0x1c
        /*008e*/ 	.short	(.L_1155 - .L_1154)


	//   ....[0]....
.L_1154:
        /*0090*/ 	.word	0x000041e0


	//   ....[1]....
        /*0094*/ 	.word	0x00004320


	//   ....[2]....
        /*0098*/ 	.word	0x00004580


	//----- nvinfo : EIATTR_MAX_THREADS
	.align		4
.L_1155:
        /*009c*/ 	.byte	0x04, 0x05
        /*009e*/ 	.short	(.L_1157 - .L_1156)
.L_1156:
        /*00a0*/ 	.word	0x00000080
        /*00a4*/ 	.word	0x00000001
        /*00a8*/ 	.word	0x00000001


	//----- nvinfo : EIATTR_CRS_STACK_SIZE
	.align		4
.L_1157:
        /*00ac*/ 	.byte	0x04, 0x1e
        /*00ae*/ 	.short	(.L_1159 - .L_1158)
.L_1158:
        /*00b0*/ 	.word	0x00000000


	//----- nvinfo : EIATTR_CBANK_PARAM_SIZE
	.align		4
.L_1159:
        /*00b4*/ 	.byte	0x03, 0x19
        /*00b6*/ 	.short	0x00b8


	//----- nvinfo : EIATTR_PARAM_CBANK
	.align		4
        /*00b8*/ 	.byte	0x04, 0x0a
        /*00ba*/ 	.short	(.L_1161 - .L_1160)
	.align		4
.L_1160:
        /*00bc*/ 	.word	index@(.nv.constant0._Z35group_norm_nhwc_bwd_one_pass_kernelI11Fp32IOFp16WLi128ELi4ELi128EEv26Group_norm_nhwc_bwd_params)
        /*00c0*/ 	.short	0x0210
        /*00c2*/ 	.short	0x00b8


	//----- nvinfo : EIATTR_SW_WAR
	.align		4
.L_1161:
        /*00c4*/ 	.byte	0x04, 0x36
        /*00c6*/ 	.short	(.L_1163 - .L_1162)
.L_1162:
        /*00c8*/ 	.word	0x00000008
.L_1163:


//--------------------- .nv.info._Z35group_norm_nhwc_bwd_one_pass_kernelI11Fp32IOFp16WLi256ELi4ELi128EEv26Group_norm_nhwc_bwd_params --------------------------
	.section	.nv.info._Z35group_norm_nhwc_bwd_one_pass_kernelI11Fp32IOFp16WLi256ELi4ELi128EEv26Group_norm_nhwc_bwd_params,"",@"SHT_CUDA_INFO"
	.sectionflags	@""
	.align	4


	//----- nvinfo : EIATTR_CUDA_API_VERSION
	.align		4
        /*0000*/ 	.byte	0x04, 0x37
        /*0002*/ 	.short	(.L_1165 - .L_1164)
.L_1164:
        /*0004*/ 	.word	0x00000082


	//----- nvinfo : EIATTR_KPARAM_INFO
	.align		4
.L_1165:
        /*0008*/ 	.byte	0x04, 0x17
        /*000a*/ 	.short	(.L_1167 - .L_1166)
.L_1166:
        /*000c*/ 	.word	0x00000000
        /*0010*/ 	.short	0x0000
        /*0012*/ 	.short	0x0000
        /*0014*/ 	.byte	0x00, 0xf0, 0xe1, 0x02


	//----- nvinfo : EIATTR_SPARSE_MMA_MASK
	.align		4
.L_1167:
        /*0018*/ 	.byte	0x03, 0x50
        /*001a*/ 	.short	0x0000


	//----- nvinfo : EIATTR_MAXREG_COUNT
	.align		4
        /*001c*/ 	.byte	0x03, 0x1b
        /*001e*/ 	.short	0x00ff


	//----- nvinfo : EIATTR_NUM_BARRIERS
	.align		4
        /*0020*/ 	.byte	0x02, 0x4c
        /*0022*/ 	.byte	0x01
	.zero		1


	//----- nvinfo : EIATTR_MERCURY_ISA_VERSION
	.align		4
        /*0024*/ 	.byte	0x03, 0x5f
        /*0026*/ 	.short	0x0101


	//----- nvinfo : EIATTR_INT_WARP_WIDE_INSTR_OFFSETS
	.align		4
        /*0028*/ 	.byte	0x04, 0x31
        /*002a*/ 	.short	(.L_1169 - .L_1168)


	//   ....[0]....
.L_1168:
        /*002c*/ 	.word	0x00002fa0


	//   ....[1]....
        /*0030*/ 	.word	0x00004dc0


	//----- nvinfo : EIATTR_COOP_GROUP_MASK_REGIDS
	.align		4
.L_1169:
        /*0034*/ 	.byte	0x04, 0x29
        /*0036*/ 	.short	(.L_1171 - .L_1170)


	//   ....[0]....
.L_1170:
        /*0038*/ 	.word	0xffffffff


	//   ....[1]....
        /*003c*/ 	.word	0xffffffff


	//   ....[2]....
        /*0040*/ 	.word	0xffffffff


	//   ....[3]....
        /*0044*/ 	.word	0xffffffff


	//   ....[4]....
        /*0048*/ 	.word	0xffffffff


	//   ....[5]....
        /*004c*/ 	.word	0xffffffff


	//   ....[6]....
        /*0050*/ 	.word	0xffffffff


	//   ....[7]....
        /*0054*/ 	.word	0xffffffff


	//   ....[8]....
        /*0058*/ 	.word	0xffffffff


	//   ....[9]....
        /*005c*/ 	.word	0xffffffff


	//----- nvinfo : EIATTR_COOP_GROUP_INSTR_OFFSETS
	.align		4
.L_1171:
        /*0060*/ 	.byte	0x04, 0x28
        /*0062*/ 	.short	(.L_1173 - .L_1172)


	//   ....[0]....
.L_1172:
        /*0064*/ 	.word	0x000015f0


	//   ....[1]....
        /*0068*/ 	.word	0x00001630


	//   ....[2]....
        /*006c*/ 	.word	0x00001740


	//   ....[3]....
        /*0070*/ 	.word	0x00001760


	//   ....[4]....
        /*0074*/ 	.word	0x00001790


	//   ....[5]....
        /*0078*/ 	.word	0x000017b0


	//   ....[6]....
        /*007c*/ 	.word	0x000017e0


	//   ....[7]....
        /*0080*/ 	.word	0x00001800


	//   ....[8]....
        /*0084*/ 	.word	0x00001830


	//   ....[9]....
        /*0088*/ 	.word	0x00001850


	//----- nvinfo : EIATTR_EXIT_INSTR_OFFSETS
	.align		4
.L_1173:
        /*008c*/ 	.byte	0x04, 0x1c
        /*008e*/ 	.short	(.L_1175 - .L_1174)


	//   ....[0]....
.L_1174:
        /*0090*/ 	.word	0x00004e50


	//   ....[1]....
        /*0094*/ 	.word	0x00004f90


	//   ....[2]....
        /*0098*/ 	.word	0x000051f0


	//----- nvinfo : EIATTR_MAX_THREADS
	.align		4
.L_1175:
        /*009c*/ 	.byte	0x04, 0x05
        /*009e*/ 	.short	(.L_1177 - .L_1176)
.L_1176:
        /*00a0*/ 	.word	0x00000080
        /*00a4*/ 	.word	0x00000001
        /*00a8*/ 	.word	0x00000001


	//----- nvinfo : EIATTR_CRS_STACK_SIZE
	.align		4
.L_1177:
        /*00ac*/ 	.byte	0x04, 0x1e
        /*00ae*/ 	.short	(.L_1179 - .L_1178)
.L_1178:
        /*00b0*/ 	.word	0x00000000


	//----- nvinfo : EIATTR_CBANK_PARAM_SIZE
	.align		4
.L_1179:
        /*00b4*/ 	.byte	0x03, 0x19
        /*00b6*/ 	.short	0x00b8


	//----- nvinfo : EIATTR_PARAM_CBANK
	.align		4
        /*00b8*/ 	.byte	0x04, 0x0a
        /*00ba*/ 	.short	(.L_1181 - .L_1180)
	.align		4
.L_1180:
        /*00bc*/ 	.word	index@(.nv.constant0._Z35group_norm_nhwc_bwd_one_pass_kernelI11Fp32IOFp16WLi256ELi4ELi128EEv26Group_norm_nhwc_bwd_params)
        /*00c0*/ 	.short	0x0210
        /*00c2*/ 	.short	0x00b8


	//----- nvinfo : EIATTR_SW_WAR
	.align		4
.L_1181:
        /*00c4*/ 	.byte	0x04, 0x36
        /*00c6*/ 	.short	(.L_1183 - .L_1182)
.L_1182:
        /*00c8*/ 	.word	0x00000008
.L_1183:


//--------------------- .nv.info._Z35group_norm_nhwc_bwd_one_pass_kernelI11Fp32IOFp16WLi512ELi4ELi128EEv26Group_norm_nhwc_bwd_params --------------------------
	.section	.nv.info._Z35group_norm_nhwc_bwd_one_pass_kernelI11Fp32IOFp16WLi512ELi4ELi128EEv26Group_norm_nhwc_bwd_params,"",@"SHT_CUDA_INFO"
	.sectionflags	@""
	.align	4


	//----- nvinfo : EIATTR_CUDA_API_VERSION
	.align		4
        /*0000*/ 	.byte	0x04, 0x37
        /*0002*/ 	.short	(.L_1185 - .L_1184)
.L_1184:
        /*0004*/ 	.word	0x00000082


	//----- nvinfo : EIATTR_KPARAM_INFO
	.align		4
.L_1185:
        /*0008*/ 	.byte	0x04, 0x17
        /*000a*/ 	.short	(.L_1187 - .L_1186)
.L_1186:
        /*000c*/ 	.word	0x00000000
        /*0010*/ 	.short	0x0000
        /*0012*/ 	.short	0x0000
        /*0014*/ 	.byte	0x00, 0xf0, 0xe1, 0x02


	//----- nvinfo : EIATTR_SPARSE_MMA_MASK
	.align		4
.L_1187:
        /*0018*/ 	.byte	0x03, 0x50
        /*001a*/ 	.short	0x0000


	//----- nvinfo : EIATTR_MAXREG_COUNT
	.align		4
        /*001c*/ 	.byte	0x03, 0x1b
        /*001e*/ 	.short	0x00ff


	//----- nvinfo : EIATTR_NUM_BARRIERS
	.align		4
        /*0020*/ 	.byte	0x02, 0x4c
        /*0022*/ 	.byte	0x01
	.zero		1


	//----- nvinfo : EIATTR_MERCURY_ISA_VERSION
	.align		4
        /*0024*/ 	.byte	0x03, 0x5f
        /*0026*/ 	.short	0x0101


	//----- nvinfo : EIATTR_INT_WARP_WIDE_INSTR_OFFSETS
	.align		4
        /*0028*/ 	.byte	0x04, 0x31
        /*002a*/ 	.short	(.L_1189 - .L_1188)


	//   ....[0]....
.L_1188:
        /*002c*/ 	.word	0x00003f50


	//   ....[1]....
        /*0030*/ 	.word	0x000068d0


	//----- nvinfo : EIATTR_COOP_GROUP_MASK_REGIDS
	.align		4
.L_1189:
        /*0034*/ 	.byte	0x04, 0x29
        /*0036*/ 	.short	(.L_1191 - .L_1190)


	//   ....[0]....
.L_1190:
        /*0038*/ 	.word	0xffffffff


	//   ....[1]....
        /*003c*/ 	.word	0xffffffff


	//   ....[2]....
        /*0040*/ 	.word	0xffffffff


	//   ....[3]....
        /*0044*/ 	.word	0xffffffff


	//   ....[4]....
        /*0048*/ 	.word	0xffffffff


	//   ....[5]....
        /*004c*/ 	.word	0xffffffff


	//   ....[6]....
        /*0050*/ 	.word	0xffffffff


	//   ....[7]....
        /*0054*/ 	.word	0xffffffff


	//   ....[8]....
        /*0058*/ 	.word	0xffffffff


	//   ....[9]....
        /*005c*/ 	.word	0xffffffff


	//----- nvinfo : EIATTR_COOP_GROUP_INSTR_OFFSETS
	.align		4
.L_1191:
        /*0060*/ 	.byte	0x04, 0x28
        /*0062*/ 	.short	(.L_1193 - .L_1192)


	//   ....[0]....
.L_1192:
        /*0064*/ 	.word	0x00002540


	//   ....[1]....
        /*0068*/ 	.word	0x00002580


	//   ....[2]....
        /*006c*/ 	.word	0x000025e0


	//   ....[3]....
        /*0070*/ 	.word	0x00002600


	//   ....[4]....
        /*0074*/ 	.word	0x00002630


	//   ....[5]....
        /*0078*/ 	.word	0x00002650


	//   ....[6]....
        /*007c*/ 	.word	0x00002680


	//   ....[7]....
        /*0080*/ 	.word	0x000026a0


	//   ....[8]....
        /*0084*/ 	.word	0x000026f0


	//   ....[9]....
        /*0088*/ 	.word	0x00002720


	//----- nvinfo : EIATTR_EXIT_INSTR_OFFSETS
	.align		4
.L_1193:
        /*008c*/ 	.byte	0x04, 0x1c
        /*008e*/ 	.short	(.L_1195 - .L_1194)


	//   ....[0]....
.L_1194:
        /*0090*/ 	.word	0x00006960


	//   ....[1]....
        /*0094*/ 	.word	0x00006aa0


	//   ....[2]....
        /*0098*/ 	.word	0x00006d00


	//----- nvinfo : EIATTR_MAX_THREADS
	.align		4
.L_1195:
        /*009c*/ 	.byte	0x04, 0x05
        /*009e*/ 	.short	(.L_1197 - .L_1196)
.L_1196:
        /*00a0*/ 	.word	0x00000080
        /*00a4*/ 	.word	0x00000001
        /*00a8*/ 	.word	0x00000001


	//----- nvinfo : EIATTR_CRS_STACK_SIZE
	.align		4
.L_1197:
        /*00ac*/ 	.byte	0x04, 0x1e
        /*00ae*/ 	.short	(.L_1199 - .L_1198)
.L_1198:
        /*00b0*/ 	.word	0x00000000


	//----- nvinfo : EIATTR_CBANK_PARAM_SIZE
	.align		4
.L_1199:
        /*00b4*/ 	.byte	0x03, 0x19
        /*00b6*/ 	.short	0x00b8


	//----- nvinfo : EIATTR_PARAM_CBANK
	.align		4
        /*00b8*/ 	.byte	0x04, 0x0a
        /*00ba*/ 	.short	(.L_1201 - .L_1200)
	.align		4
.L_1200:
        /*00bc*/ 	.word	index@(.nv.constant0._Z35group_norm_nhwc_bwd_one_pass_kernelI11Fp32IOFp16WLi512ELi4ELi128EEv26Group_norm_nhwc_bwd_params)
        /*00c0*/ 	.short	0x0210
        /*00c2*/ 	.short	0x00b8


	//----- nvinfo : EIATTR_SW_WAR
	.align		4
.L_1201:
        /*00c4*/ 	.byte	0x04, 0x36
        /*00c6*/ 	.short	(.L_1203 - .L_1202)
.L_1202:
        /*00c8*/ 	.word	0x00000008
.L_1203:


//--------------------- .nv.info._Z35group_norm_nhwc_fwd_one_pass_kernelI11Bf16IOFp32WLi64ELi4ELi128EEv26Group_norm_nhwc_fwd_params --------------------------
	.section	.nv.info._Z35group_norm_nhwc_fwd_one_pass_kernelI11Bf16IOFp32WLi64ELi4ELi128EEv26Group_norm_nhwc_fwd_params,"",@"SHT_CUDA_INFO"
	.sectionflags	@""
	.align	4


	//----- nvinfo : EIATTR_CUDA_API_VERSION
	.align		4
        /*0000*/ 	.byte	0x04, 0x37
        /*0002*/ 	.short	(.L_1205 - .L_1204)
.L_1204:
        /*0004*/ 	.word	0x00000082


	//----- nvinfo : EIATTR_KPARAM_INFO
	.align		4
.L_1205:
        /*0008*/ 	.byte	0x04, 0x17
        /*000a*/ 	.short	(.L_1207 - .L_1206)
.L_1206:
        /*000c*/ 	.word	0x00000000
        /*0010*/ 	.short	0x0000
        /*0012*/ 	.short	0x0000
        /*0014*/ 	.byte	0x00, 0xf0, 0x81, 0x02


	//----- nvinfo : EIATTR_SPARSE_MMA_MASK
	.align		4
.L_1207:
        /*0018*/ 	.byte	0x03, 0x50
        /*001a*/ 	.short	0x0000


	//----- nvinfo : EIATTR_MAXREG_COUNT
	.align		4
        /*001c*/ 	.byte	0x03, 0x1b
        /*001e*/ 	.short	0x00ff


	//----- nvinfo : EIATTR_NUM_BARRIERS
	.align		4
        /*0020*/ 	.byte	0x02, 0x4c
        /*0022*/ 	.byte	0x01
	.zero		1


	//----- nvinfo : EIATTR_MERCURY_ISA_VERSION
	.align		4
        /*0024*/ 	.byte	0x03, 0x5f
        /*0026*/ 	.short	0x0101


	//----- nvinfo : EIATTR_COOP_GROUP_MASK_REGIDS
	.align		4
        /*0028*/ 	.byte	0x04, 0x29
        /*002a*/ 	.short	(.L_1209 - .L_1208)


	//   ....[0]....
.L_1208:
        /*002c*/ 	.word	0xffffffff


	//   ....[1]....
        /*0030*/ 	.word	0xffffffff


	//   ....[2]....
        /*0034*/ 	.word	0xffffffff


	//   ....[3]....
        /*0038*/ 	.word	0xffffffff


	//   ....[4]....
        /*003c*/ 	.word	0xffffffff


	//   ....[5]....
        /*0040*/ 	.word	0xffffffff


	//   ....[6]....
        /*0044*/ 	.word	0xffffffff


	//   ....[7]....
        /*0048*/ 	.word	0xffffffff


	//   ....[8]....
        /*004c*/ 	.word	0xffffffff


	//   ....[9]....
        /*0050*/ 	.word	0xffffffff


	//----- nvinfo : EIATTR_COOP_GROUP_INSTR_OFFSETS
	.align		4
.L_1209:
        /*0054*/ 	.byte	0x04, 0x28
        /*0056*/ 	.short	(.L_1211 - .L_1210)


	//   ....[0]....
.L_1210:
        /*0058*/ 	.word	0x00000630


	//   ....[1]....
        /*005c*/ 	.word	0x00000640


	//   ....[2]....
        /*0060*/ 	.word	0x00000670


	//   ....[3]....
        /*0064*/ 	.word	0x00000690


	//   ....[4]....
        /*0068*/ 	.word	0x000006c0


	//   ....[5]....
        /*006c*/ 	.word	0x000006e0


	//   ....[6]....
        /*0070*/ 	.word	0x00000710


	//   ....[7]....
        /*0074*/ 	.word	0x00000730


	//   ....[8]....
        /*0078*/ 	.word	0x00000760


	//   ....[9]....
        /*007c*/ 	.word	0x00000780


	//----- nvinfo : EIATTR_EXIT_INSTR_OFFSETS
	.align		4
.L_1211:
        /*0080*/ 	.byte	0x04, 0x1c
        /*0082*/ 	.short	(.L_1213 - .L_1212)


	//   ....[0]....
.L_1212:
        /*0084*/ 	.word	0x00000070


	//   ....[1]....
        /*0088*/ 	.word	0x00001f60


	//----- nvinfo : EIATTR_MAX_THREADS
	.align		4
.L_1213:
        /*008c*/ 	.byte	0x04, 0x05
        /*008e*/ 	.short	(.L_1215 - .L_1214)
.L_1214:
        /*0090*/ 	.word	0x00000080
        /*0094*/ 	.word	0x00000001
        /*0098*/ 	.word	0x00000001


	//----- nvinfo : EIATTR_CRS_STACK_SIZE
	.align		4
.L_1215:
        /*009c*/ 	.byte	0x04, 0x1e
        /*009e*/ 	.short	(.L_1217 - .L_1216)
.L_1216:
        /*00a0*/ 	.word	0x00000000


	//----- nvinfo : EIATTR_CBANK_PARAM_SIZE
	.align		4
.L_1217:
        /*00a4*/ 	.byte	0x03, 0x19
        /*00a6*/ 	.short	0x00a0


	//----- nvinfo : EIATTR_PARAM_CBANK
	.align		4
        /*00a8*/ 	.byte	0x04, 0x0a
        /*00aa*/ 	.short	(.L_1219 - .L_1218)
	.align		4
.L_1218:
        /*00ac*/ 	.word	index@(.nv.constant0._Z35group_norm_nhwc_fwd_one_pass_kernelI11Bf16IOFp32WLi64ELi4ELi128EEv26Group_norm_nhwc_fwd_params)
        /*00b0*/ 	.short	0x0210
        /*00b2*/ 	.short	0x00a0


	//----- nvinfo : EIATTR_SW_WAR
	.align		4
.L_1219:
        /*00b4*/ 	.byte	0x04, 0x36
        /*00b6*/ 	.short	(.L_1221 - .L_1220)
.L_1220:
        /*00b8*/ 	.word	0x00000008
.L_1221:


//--------------------- .nv.info._Z35group_norm_nhwc_fwd_one_pass_kernelI11Bf16IOFp32WLi128ELi4ELi128EEv26Group_norm_nhwc_fwd_params --------------------------
	.section	.nv.info._Z35group_norm_nhwc_fwd_one_pass_kernelI11Bf16IOFp32WLi128ELi4ELi128EEv26Group_norm_nhwc_fwd_params,"",@"SHT_CUDA_INFO"
	.sectionflags	@""
	.align	4


	//----- nvinfo : EIATTR_CUDA_API_VERSION
	.align		4
        /*0000*/ 	.byte	0x04, 0x37
        /*0002*/ 	.short	(.L_1223 - .L_1222)
.L_1222:
        /*0004*/ 	.word	0x00000082


	//----- nvinfo : EIATTR_KPARAM_INFO
	.align		4
.L_1223:
        /*0008*/ 	.byte	0x04, 0x17
        /*000a*/ 	.short	(.L_1225 - .L_1224)
.L_1224:
        /*000c*/ 	.word	0x00000000
        /*0010*/ 	.short	0x0000
        /*0012*/ 	.short	0x0000
        /*0014*/ 	.byte	0x00, 0xf0, 0x81, 0x02


	//----- nvinfo : EIATTR_SPARSE_MMA_MASK
	.align		4
.L_1225:
        /*0018*/ 	.byte	0x03, 0x50
        /*001a*/ 	.short	0x0000


	//----- nvinfo : EIATTR_MAXREG_COUNT
	.align		4
        /*001c*/ 	.byte	0x03, 0x1b
        /*001e*/ 	.short	0x00ff


	//----- nvinfo : EIATTR_NUM_BARRIERS
	.align		4
        /*0020*/ 	.byte	0x02, 0x4c
        /*0022*/ 	.byte	0x01
	.zero		1


	//----- nvinfo : EIATTR_MERCURY_ISA_VERSION
	.align		4
        /*0024*/ 	.byte	0x03, 0x5f
        /*0026*/ 	.short	0x0101


	//----- nvinfo : EIATTR_COOP_GROUP_MASK_REGIDS
	.align		4
        /*0028*/ 	.byte	0x04, 0x29
        /*002a*/ 	.short	(.L_1227 - .L_1226)


	//   ....[0]....
.L_1226:
        /*002c*/ 	.word	0xffffffff


	//   ....[1]....
        /*0030*/ 	.word	0xffffffff


	//   ....[2]....
        /*0034*/ 	.word	0xffffffff


	//   ....[3]....
        /*0038*/ 	.word	0xffffffff


	//   ....[4]....
        /*003c*/ 	.word	0xffffffff


	//   ....[5]....
        /*0040*/ 	.word	0xffffffff


	//   ....[6]....
        /*0044*/ 	.word	0xffffffff


	//   ....[7]....
        /*0048*/ 	.word	0xffffffff


	//   ....[8]....
        /*004c*/ 	.word	0xffffffff


	//   ....[9]....
        /*0050*/ 	.word	0xffffffff


	//----- nvinfo : EIATTR_COOP_GROUP_INSTR_OFFSETS
	.align		4
.L_1227:
        /*0054*/ 	.byte	0x04, 0x28
        /*0056*/ 	.short	(.L_1229 - .L_1228)


	//   ....[0]....
.L_1228:
        /*0058*/ 	.word	0x00000760


	//   ....[1]....
        /*005c*/ 	.word	0x00000770


	//   ....[2]....
        /*0060*/ 	.word	0x000007a0


	//   ....[3]....
        /*0064*/ 	.word	0x000007c0


	//   ....[4]....
        /*0068*/ 	.word	0x000007f0


	//   ....[5]....
        /*006c*/ 	.word	0x00000810


	//   ....[6]....
        /*0070*/ 	.word	0x00000840


	//   ....[7]....
        /*0074*/ 	.word	0x00000860


	//   ....[8]....
        /*0078*/ 	.word	0x00000890


	//   ....[9]....
        /*007c*/ 	.word	0x000008b0


	//----- nvinfo : EIATTR_EXIT_INSTR_OFFSETS
	.align		4
.L_1229:
        /*0080*/ 	.byte	0x04, 0x1c
        /*0082*/ 	.short	(.L_1231 - .L_1230)


	//   ....[0]....
.L_1230:
        /*0084*/ 	.word	0x00000070


	//   ....[1]....
        /*0088*/ 	.word	0x00002300


	//----- nvinfo : EIATTR_MAX_THREADS
	.align		4
.L_1231:
        /*008c*/ 	.byte	0x04, 0x05
        /*008e*/ 	.short	(.L_1233 - .L_1232)
.L_1232:
        /*0090*/ 	.word	0x00000080
        /*0094*/ 	.word	0x00000001
        /*0098*/ 	.word	0x00000001


	//----- nvinfo : EIATTR_CRS_STACK_SIZE
	.align		4
.L_1233:
        /*009c*/ 	.byte	0x04, 0x1e
        /*009e*/ 	.short	(.L_1235 - .L_1234)
.L_1234:
        /*00a0*/ 	.word	0x00000000


	//----- nvinfo : EIATTR_CBANK_PARAM_SIZE
	.align		4
.L_1235:
        /*00a4*/ 	.byte	0x03, 0x19
        /*00a6*/ 	.short	0x00a0


	//----- nvinfo : EIATTR_PARAM_CBANK
	.align		4
        /*00a8*/ 	.byte	0x04, 0x0a
        /*00aa*/ 	.short	(.L_1237 - .L_1236)
	.align		4
.L_1236:
        /*00ac*/ 	.word	index@(.nv.constant0._Z35group_norm_nhwc_fwd_one_pass_kernelI11Bf16IOFp32WLi128ELi4ELi128EEv26Group_norm_nhwc_fwd_params)
        /*00b0*/ 	.short	0x0210
        /*00b2*/ 	.short	0x00a0


	//----- nvinfo : EIATTR_SW_WAR
	.align		4
.L_1237:
        /*00b4*/ 	.byte	0x04, 0x36
        /*00b6*/ 	.short	(.L_1239 - .L_1238)
.L_1238:
        /*00b8*/ 	.word	0x00000008
.L_1239:


//--------------------- .nv.info._Z35group_norm_nhwc_fwd_one_pass_kernelI11Bf16IOFp32WLi256ELi4ELi128EEv26Group_norm_nhwc_fwd_params --------------------------
	.section	.nv.info._Z35group_norm_nhwc_fwd_one_pass_kernelI11Bf16IOFp32WLi256ELi4ELi128EEv26Group_norm_nhwc_fwd_params,"",@"SHT_CUDA_INFO"
	.sectionflags	@""
	.align	4


	//----- nvinfo : EIATTR_CUDA_API_VERSION
	.align		4
        /*0000*/ 	.byte	0x04, 0x37
        /*0002*/ 	.short	(.L_1241 - .L_1240)
.L_1240:
        /*0004*/ 	.word	0x00000082


	//----- nvinfo : EIATTR_KPARAM_INFO
	.align		4
.L_1241:
        /*0008*/ 	.byte	0x04, 0x17
        /*000a*/ 	.short	(.L_1243 - .L_1242)
.L_1242:
        /*000c*/ 	.word	0x00000000
        /*0010*/ 	.short	0x0000
        /*0012*/ 	.short	0x0000
        /*0014*/ 	.byte	0x00, 0xf0, 0x81, 0x02


	//----- nvinfo : EIATTR_SPARSE_MMA_MASK
	.align		4
.L_1243:
        /*0018*/ 	.byte	0x03, 0x50
        /*001a*/ 	.short	0x0000


	//----- nvinfo : EIATTR_MAXREG_COUNT
	.align		4
        /*001c*/ 	.byte	0x03, 0x1b
        /*001e*/ 	.short	0x00ff


	//----- nvinfo : EIATTR_NUM_BARRIERS
	.align		4
        /*0020*/ 	.byte	0x02, 0x4c
        /*0022*/ 	.byte	0x01
	.zero		1


	//----- nvinfo : EIATTR_MERCURY_ISA_VERSION
	.align		4
        /*0024*/ 	.byte	0x03, 0x5f
        /*0026*/ 	.short	0x0101


	//----- nvinfo : EIATTR_COOP_GROUP_MASK_REGIDS
	.align		4
        /*0028*/ 	.byte	0x04, 0x29
        /*002a*/ 	.short	(.L_1245 - .L_1244)


	//   ....[0]....
.L_1244:
        /*002c*/ 	.word	0xffffffff


	//   ....[1]....
        /*0030*/ 	.word	0xffffffff


	//   ....[2]....
        /*0034*/ 	.word	0xffffffff


	//   ....[3]....
        /*0038*/ 	.word	0xffffffff


	//   ....[4]....
        /*003c*/ 	.word	0xffffffff


	//   ....[5]....
        /*0040*/ 	.word	0xffffffff


	//   ....[6]....
        /*0044*/ 	.word	0xffffffff


	//   ....[7]....
        /*0048*/ 	.word	0xffffffff


	//   ....[8]....
        /*004c*/ 	.word	0xffffffff


	//   ....[9]....
        /*0050*/ 	.word	0xffffffff


	//----- nvinfo : EIATTR_COOP_GROUP_INSTR_OFFSETS
	.align		4
.L_1245:
        /*0054*/ 	.byte	0x04, 0x28
        /*0056*/ 	.short	(.L_1247 - .L_1246)


	//   ....[0]....
.L_1246:
        /*0058*/ 	.word	0x00000a20


	//   ....[1]....
        /*005c*/ 	.word	0x00000a30


	//   ....[2]....
        /*0060*/ 	.word	0x00000a70


	//   ....[3]....
        /*0064*/ 	.word	0x00000a80


	//   ....[4]....
        /*0068*/ 	.word	0x00000ac0


	//   ....[5]....
        /*006c*/ 	.word	0x00000ad0


	//   ....[6]....
        /*0070*/ 	.word	0x00000b10


	//   ....[7]....
        /*0074*/ 	.word	0x00000b20


	//   ....[8]....
        /*0078*/ 	.word	0x00000b70


	//   ....[9]....
        /*007c*/ 	.word	0x00000b80


	//----- nvinfo : EIATTR_EXIT_INSTR_OFFSETS
	.align		4
.L_1247:
        /*0080*/ 	.byte	0x04, 0x1c
        /*0082*/ 	.short	(.L_1249 - .L_1248)


	//   ....[0]....
.L_1248:
        /*0084*/ 	.word	0x00000060


	//   ....[1]....
        /*0088*/ 	.word	0x00002b40


	//----- nvinfo : EIATTR_MAX_THREADS
	.align		4
.L_1249:
        /*008c*/ 	.byte	0x04, 0x05
        /*008e*/ 	.short	(.L_1251 - .L_1250)
.L_1250:
        /*0090*/ 	.word	0x00000080
        /*0094*/ 	.word	0x00000001
        /*0098*/ 	.word	0x00000001


	//----- nvinfo : EIATTR_CRS_STACK_SIZE
	.align		4
.L_1251:
        /*009c*/ 	.byte	0x04, 0x1e
        /*009e*/ 	.short	(.L_1253 - .L_1252)
.L_1252:
        /*00a0*/ 	.word	0x00000000


	//----- nvinfo : EIATTR_CBANK_PARAM_SIZE
	.align		4
.L_1253:
        /*00a4*/ 	.byte	0x03, 0x19
        /*00a6*/ 	.short	0x00a0


	//----- nvinfo : EIATTR_PARAM_CBANK
	.align		4
        /*00a8*/ 	.byte	0x04, 0x0a
        /*00aa*/ 	.short	(.L_1255 - .L_1254)
	.align		4
.L_1254:
        /*00ac*/ 	.word	index@(.nv.constant0._Z35group_norm_nhwc_fwd_one_pass_kernelI11Bf16IOFp32WLi256ELi4ELi128EEv26Group_norm_nhwc_fwd_params)
        /*00b0*/ 	.short	0x0210
        /*00b2*/ 	.short	0x00a0


	//----- nvinfo : EIATTR_SW_WAR
	.align		4
.L_1255:
        /*00b4*/ 	.byte	0x04, 0x36
        /*00b6*/ 	.short	(.L_1257 - .L_1256)
.L_1256:
        /*00b8*/ 	.word	0x00000008
.L_1257:


//--------------------- .nv.info._Z35group_norm_nhwc_fwd_one_pass_kernelI11Bf16IOFp32WLi512ELi4ELi128EEv26Group_norm_nhwc_fwd_params --------------------------
	.section	.nv.info._Z35group_norm_nhwc_fwd_one_pass_kernelI11Bf16IOFp32WLi512ELi4ELi128EEv26Group_norm_nhwc_fwd_params,"",@"SHT_CUDA_INFO"
	.sectionflags	@""
	.align	4


	//----- nvinfo : EIATTR_CUDA_API_VERSION
	.align		4
        /*0000*/ 	.byte	0x04, 0x37
        /*0002*/ 	.short	(.L_1259 - .L_1258)
.L_1258:
        /*0004*/ 	.word	0x00000082


	//----- nvinfo : EIATTR_KPARAM_INFO
	.align		4
.L_1259:
        /*0008*/ 	.byte	0x04, 0x17
        /*000a*/ 	.short	(.L_1261 - .L_1260)
.L_1260:
        /*000c*/ 	.word	0x00000000
        /*0010*/ 	.short	0x0000
        /*0012*/ 	.short	0x0000
        /*0014*/ 	.byte	0x00, 0xf0, 0x81, 0x02


	//----- nvinfo : EIATTR_SPARSE_MMA_MASK
	.align		4
.L_1261:
        /*0018*/ 	.byte	0x03, 0x50
        /*001a*/ 	.short	0x0000


	//----- nvinfo : EIATTR_MAXREG_COUNT
	.align		4
        /*001c*/ 	.byte	0x03, 0x1b
        /*001e*/ 	.short	0x00ff


	//----- nvinfo : EIATTR_NUM_BARRIERS
	.align		4
        /*0020*/ 	.byte	0x02, 0x4c
        /*0022*/ 	.byte	0x01
	.zero		1


	//----- nvinfo : EIATTR_MERCURY_ISA_VERSION
	.align		4
        /*0024*/ 	.byte	0x03, 0x5f
        /*0026*/ 	.short	0x0101


	//----- nvinfo : EIATTR_COOP_GROUP_MASK_REGIDS
	.align		4
        /*0028*/ 	.byte	0x04, 0x29
        /*002a*/ 	.short	(.L_1263 - .L_1262)


	//   ....[0]....
.L_1262:
        /*002c*/ 	.word	0xffffffff


	//   ....[1]....
        /*0030*/ 	.word	0xffffffff


	//   ....[2]....
        /*0034*/ 	.word	0xffffffff


	//   ....[3]....
        /*0038*/ 	.word	0xffffffff


	//   ....[4]....
        /*003c*/ 	.word	0xffffffff


	//   ....[5]....
        /*0040*/ 	.word	0xffffffff


	//   ....[6]....
        /*0044*/ 	.word	0xffffffff


	//   ....[7]....
        /*0048*/ 	.word	0xffffffff


	//   ....[8]....
        /*004c*/ 	.word	0xffffffff


	//   ....[9]....
        /*0050*/ 	.word	0xffffffff


	//----- nvinfo : EIATTR_COOP_GROUP_INSTR_OFFSETS
	.align		4
.L_1263:
        /*0054*/ 	.byte	0x04, 0x28
        /*0056*/ 	.short	(.L_1265 - .L_1264)


	//   ....[0]....
.L_1264:
        /*0058*/ 	.word	0x000010a0


	//   ....[1]....
        /*005c*/ 	.word	0x000010b0


	//   ....[2]....
        /*0060*/ 	.word	0x000010e0


	//   ....[3]....
        /*0064*/ 	.word	0x000010f0


	//   ....[4]....
        /*0068*/ 	.word	0x00001130


	//   ....[5]....
        /*006c*/ 	.word	0x00001140


	//   ....[6]....
        /*0070*/ 	.word	0x00001180


	//   ....[7]....
        /*0074*/ 	.word	0x00001190


	//   ....[8]....
        /*0078*/ 	.word	0x000011d0


	//   ....[9]....
        /*007c*/ 	.word	0x000011e0


	//----- nvinfo : EIATTR_EXIT_INSTR_OFFSETS
	.align		4
.L_1265:
        /*0080*/ 	.byte	0x04, 0x1c
        /*0082*/ 	.short	(.L_1267 - .L_1266)


	//   ....[0]....
.L_1266:
        /*0084*/ 	.word	0x00000070


	//   ....[1]....
        /*0088*/ 	.word	0x00003b60


	//----- nvinfo : EIATTR_MAX_THREADS
	.align		4
.L_1267:
        /*008c*/ 	.byte	0x04, 0x05
        /*008e*/ 	.short	(.L_1269 - .L_1268)
.L_1268:
        /*0090*/ 	.word	0x00000080
        /*0094*/ 	.word	0x00000001
        /*0098*/ 	.word	0x00000001


	//----- nvinfo : EIATTR_CRS_STACK_SIZE
	.align		4
.L_1269:
        /*009c*/ 	.byte	0x04, 0x1e
        /*009e*/ 	.short	(.L_1271 - .L_1270)
.L_1270:
        /*00a0*/ 	.word	0x00000000


	//----- nvinfo : EIATTR_CBANK_PARAM_SIZE
	.align		4
.L_1271:
        /*00a4*/ 	.byte	0x03, 0x19
        /*00a6*/ 	.short	0x00a0


	//----- nvinfo : EIATTR_PARAM_CBANK
	.align		4
        /*00a8*/ 	.byte	0x04, 0x0a
        /*00aa*/ 	.short	(.L_1273 - .L_1272)
	.align		4
.L_1272:
        /*00ac*/ 	.word	index@(.nv.constant0._Z35group_norm_nhwc_fwd_one_pass_kernelI11Bf16IOFp32WLi512ELi4ELi128EEv26Group_norm_nhwc_fwd_params)
        /*00b0*/ 	.short	0x0210
        /*00b2*/ 	.short	0x00a0


	//----- nvinfo : EIATTR_SW_WAR
	.align		4
.L_1273:
        /*00b4*/ 	.byte	0x04, 0x36
        /*00b6*/ 	.short	(.L_1275 - .L_1274)
.L_1274:
        /*00b8*/ 	.word	0x00000008
.L_1275:


//--------------------- .nv.info._Z35group_norm_nhwc_fwd_one_pass_kernelI11Bf16IOBf16WLi64ELi4ELi128EEv26Group_norm_nhwc_fwd_params --------------------------
	.section	.nv.info._Z35group_norm_nhwc_fwd_one_pass_kernelI11Bf16IOBf16WLi64ELi4ELi128EEv26Group_norm_nhwc_fwd_params,"",@"SHT_CUDA_INFO"
	.sectionflags	@""
	.align	4


	//----- nvinfo : EIATTR_CUDA_API_VERSION
	.align		4
        /*0000*/ 	.byte	0x04, 0x37
        /*0002*/ 	.short	(.L_1277 - .L_1276)
.L_1276:
        /*0004*/ 	.word	0x00000082


	//----- nvinfo : EIATTR_KPARAM_INFO
	.align		4
.L_1277:
        /*0008*/ 	.byte	0x04, 0x17
        /*000a*/ 	.short	(.L_1279 - .L_1278)
.L_1278:
        /*000c*/ 	.word	0x00000000
        /*0010*/ 	.short	0x0000
        /*0012*/ 	.short	0x0000
        /*0014*/ 	.byte	0x00, 0xf0, 0x81, 0x02


	//----- nvinfo : EIATTR_SPARSE_MMA_MASK
	.align		4
.L_1279:
        /*0018*/ 	.byte	0x03, 0x50
        /*001a*/ 	.short	0x0000


	//----- nvinfo : EIATTR_MAXREG_COUNT
	.align		4
        /*001c*/ 	.byte	0x03, 0x1b
        /*001e*/ 	.short	0x00ff


	//----- nvinfo : EIATTR_NUM_BARRIERS
	.align		4
        /*0020*/ 	.byte	0x02, 0x4c
        /*0022*/ 	.byte	0x01
	.zero		1


	//----- nvinfo : EIATTR_MERCURY_ISA_VERSION
	.align		4
        /*0024*/ 	.byte	0x03, 0x5f
        /*0026*/ 	.short	0x0101


	//----- nvinfo : EIATTR_COOP_GROUP_MASK_REGIDS
	.align		4
        /*0028*/ 	.byte	0x04, 0x29
        /*002a*/ 	.short	(.L_1281 - .L_1280)


	//   ....[0]....
.L_1280:
        /*002c*/ 	.word	0xffffffff


	//   ....[1]....
        /*0030*/ 	.word	0xffffffff


	//   ....[2]....
        /*0034*/ 	.word	0xffffffff


	//   ....[3]....
        /*0038*/ 	.word	0xffffffff


	//   ....[4]....
        /*003c*/ 	.word	0xffffffff


	//   ....[5]....
        /*0040*/ 	.word	0xffffffff


	//   ....[6]....
        /*0044*/ 	.word	0xffffffff


	//   ....[7]....
        /*0048*/ 	.word	0xffffffff


	//   ....[8]....
        /*004c*/ 	.word	0xffffffff


	//   ....[9]....
        /*0050*/ 	.word	0xffffffff


	//----- nvinfo : EIATTR_COOP_GROUP_INSTR_OFFSETS
	.align		4
.L_1281:
        /*0054*/ 	.byte	0x04, 0x28
        /*0056*/ 	.short	(.L_1283 - .L_1282)


	//   ....[0]....
.L_1282:
        /*0058*/ 	.word	0x00000610


	//   ....[1]....
        /*005c*/ 	.word	0x00000620


	//   ....[2]....
        /*0060*/ 	.word	0x00000650


	//   ....[3]....
        /*0064*/ 	.word	0x00000670


	//   ....[4]....
        /*0068*/ 	.word	0x000006a0


	//   ....[5]....
        /*006c*/ 	.word	0x000006c0


	//   ....[6]....
        /*0070*/ 	.word	0x000006f0


	//   ....[7]....
        /*0074*/ 	.word	0x00000710


	//   ....[8]....
        /*0078*/ 	.word	0x00000740


	//   ....[9]....
        /*007c*/ 	.word	0x00000760


	//----- nvinfo : EIATTR_EXIT_INSTR_OFFSETS
	.align		4
.L_1283:
        /*0080*/ 	.byte	0x04, 0x1c
        /*0082*/ 	.short	(.L_1285 - .L_1284)


	//   ....[0]....
.L_1284:
        /*0084*/ 	.word	0x00000070


	//   ....[1]....
        /*0088*/ 	.word	0x00001fb0


	//----- nvinfo : EIATTR_MAX_THREADS
	.align		4
.L_1285:
        /*008c*/ 	.byte	0x04, 0x05
        /*008e*/ 	.short	(.L_1287 - .L_1286)
.L_1286:
        /*0090*/ 	.word	0x00000080
        /*0094*/ 	.word	0x00000001
        /*0098*/ 	.word	0x00000001


	//----- nvinfo : EIATTR_CRS_STACK_SIZE
	.align		4
.L_1287:
        /*009c*/ 	.byte	0x04, 0x1e
        /*009e*/ 	.short	(.L_1289 - .L_1288)
.L_1288:
        /*00a0*/ 	.word	0x00000000


	//----- nvinfo : EIATTR_CBANK_PARAM_SIZE
	.align		4
.L_1289:
        /*00a4*/ 	.byte	0x03, 0x19
        /*00a6*/ 	.short	0x00a0


	//----- nvinfo : EIATTR_PARAM_CBANK
	.align		4
        /*00a8*/ 	.byte	0x04, 0x0a
        /*00aa*/ 	.short	(.L_1291 - .L_1290)
	.align		4
.L_1290:
        /*00ac*/ 	.word	index@(.nv.constant0._Z35group_norm_nhwc_fwd_one_pass_kernelI11Bf16IOBf16WLi64ELi4ELi128EEv26Group_norm_nhwc_fwd_params)
        /*00b0*/ 	.short	0x0210
        /*00b2*/ 	.short	0x00a0


	//----- nvinfo : EIATTR_SW_WAR
	.align		4
.L_1291:
        /*00b4*/ 	.byte	0x04, 0x36
        /*00b6*/ 	.short	(.L_1293 - .L_1292)
.L_1292:
        /*00b8*/ 	.word	0x00000008
.L_1293:


//--------------------- .nv.info._Z35group_norm_nhwc_fwd_one_pass_kernelI11Bf16IOBf16WLi128ELi4ELi128EEv26Group_norm_nhwc_fwd_params --------------------------
	.section	.nv.info._Z35group_norm_nhwc_fwd_one_pass_kernelI11Bf16IOBf16WLi128ELi4ELi128EEv26Group_norm_nhwc_fwd_params,"",@"SHT_CUDA_INFO"
	.sectionflags	@""
	.align	4


	//----- nvinfo : EIATTR_CUDA_API_VERSION
	.align		4
        /*0000*/ 	.byte	0x04, 0x37
        /*0002*/ 	.short	(.L_1295 - .L_1294)
.L_1294:
        /*0004*/ 	.word	0x00000082


	//----- nvinfo : EIATTR_KPARAM_INFO
	.align		4
.L_1295:
        /*0008*/ 	.byte	0x04, 0x17
        /*000a*/ 	.short	(.L_1297 - .L_1296)
.L_1296:
        /*000c*/ 	.word	0x00000000
        /*0010*/ 	.short	0x0000
        /*0012*/ 	.short	0x0000
        /*0014*/ 	.byte	0x00, 0xf0, 0x81, 0x02


	//----- nvinfo : EIATTR_SPARSE_MMA_MASK
	.align		4
.L_1297:
        /*0018*/ 	.byte	0x03, 0x50
        /*001a*/ 	.short	0x0000


	//----- nvinfo : EIATTR_MAXREG_COUNT
	.align		4
        /*001c*/ 	.byte	0x03, 0x1b
        /*001e*/ 	.short	0x00ff


	//----- nvinfo : EIATTR_NUM_BARRIERS
	.align		4
        /*0020*/ 	.byte	0x02, 0x4c
        /*0022*/ 	.byte	0x01
	.zero		1


	//----- nvinfo : EIATTR_MERCURY_ISA_VERSION
	.align		4
        /*0024*/ 	.byte	0x03, 0x5f
        /*0026*/ 	.short	0x0101


	//----- nvinfo : EIATTR_COOP_GROUP_MASK_REGIDS
	.align		4
        /*0028*/ 	.byte	0x04, 0x29
        /*002a*/ 	.short	(.L_1299 - .L_1298)


	//   ....[0]....
.L_1298:
        /*002c*/ 	.word	0xffffffff


	//   ....[1]....
        /*0030*/ 	.word	0xffffffff


	//   ....[2]....
        /*0034*/ 	.word	0xffffffff


	//   ....[3]....
        /*0038*/ 	.word	0xffffffff


	//   ....[4]....
        /*003c*/ 	.word	0xffffffff


	//   ....[5]....
        /*0040*/ 	.word	0xffffffff


	//   ....[6]....
        /*0044*/ 	.word	0xffffffff


	//   ....[7]....
        /*0048*/ 	.word	0xffffffff


	//   ....[8]....
        /*004c*/ 	.word	0xffffffff


	//   ....[9]....
        /*0050*/ 	.word	0xffffffff


	//----- nvinfo : EIATTR_COOP_GROUP_INSTR_OFFSETS
	.align		4
.L_1299:
        /*0054*/ 	.byte	0x04, 0x28
        /*0056*/ 	.short	(.L_1301 - .L_1300)


	//   ....[0]....
.L_1300:
        /*0058*/ 	.word	0x00000770


	//   ....[1]....
        /*005c*/ 	.word	0x00000780


	//   ....[2]....
        /*0060*/ 	.word	0x000007b0


	//   ....[3]....
        /*0064*/ 	.word	0x000007c0


	//   ....[4]....
        /*0068*/ 	.word	0x00000800


	//   ....[5]....
        /*006c*/ 	.word	0x00000810


	//   ....[6]....
        /*0070*/ 	.word	0x00000850


	//   ....[7]....
        /*0074*/ 	.word	0x00000860


	//   ....[8]....
        /*0078*/ 	.word	0x000008a0


	//   ....[9]....
        /*007c*/ 	.word	0x000008b0


	//----- nvinfo : EIATTR_EXIT_INSTR_OFFSETS
	.align		4
.L_1301:
        /*0080*/ 	.byte	0x04, 0x1c
        /*0082*/ 	.short	(.L_1303 - .L_1302)


	//   ....[0]....
.L_1302:
        /*0084*/ 	.word	0x00000070


	//   ....[1]....
        /*0088*/ 	.word	0x000023a0


	//----- nvinfo : EIATTR_MAX_THREADS
	.align		4
.L_1303:
        /*008c*/ 	.byte	0x04, 0x05
        /*008e*/ 	.short	(.L_1305 - .L_1304)
.L_1304:
        /*0090*/ 	.word	0x00000080
        /*0094*/ 	.word	0x00000001
        /*0098*/ 	.word	0x00000001


	//----- nvinfo : EIATTR_CRS_STACK_SIZE
	.align		4
.L_1305:
        /*009c*/ 	.byte	0x04, 0x1e
        /*009e*/ 	.short	(.L_1307 - .L_1306)
.L_1306:
        /*00a0*/ 	.word	0x00000000


	//----- nvinfo : EIATTR_CBANK_PARAM_SIZE
	.align		4
.L_1307:
        /*00a4*/ 	.byte	0x03, 0x19
        /*00a6*/ 	.short	0x00a0


	//----- nvinfo : EIATTR_PARAM_CBANK
	.align		4
        /*00a8*/ 	.byte	0x04, 0x0a
        /*00aa*/ 	.short	(.L_1309 - .L_1308)
	.align		4
.L_1308:
        /*00ac*/ 	.word	index@(.nv.constant0._Z35group_norm_nhwc_fwd_one_pass_kernelI11Bf16IOBf16WLi128ELi4ELi128EEv26Group_norm_nhwc_fwd_params)
        /*00b0*/ 	.short	0x0210
        /*00b2*/ 	.short	0x00a0


	//----- nvinfo : EIATTR_SW_WAR
	.align		4
.L_1309:
        /*00b4*/ 	.byte	0x04, 0x36
        /*00b6*/ 	.short	(.L_1311 - .L_1310)
.L_1310:
        /*00b8*/ 	.word	0x00000008
.L_1311:


//--------------------- .nv.info._Z35group_norm_nhwc_fwd_one_pass_kernelI11Bf16IOBf16WLi256ELi4ELi128EEv26Group_norm_nhwc_fwd_params --------------------------
	.section	.nv.info._Z35group_norm_nhwc_fwd_one_pass_kernelI11Bf16IOBf16WLi256ELi4ELi128EEv26Group_norm_nhwc_fwd_params,"",@"SHT_CUDA_INFO"
	.sectionflags	@""
	.align	4


	//----- nvinfo : EIATTR_CUDA_API_VERSION
	.align		4
        /*0000*/ 	.byte	0x04, 0x37
        /*0002*/ 	.short	(.L_1313 - .L_1312)
.L_1312:
        /*0004*/ 	.word	0x00000082


	//----- nvinfo : EIATTR_KPARAM_INFO
	.align		4
.L_1313:
        /*0008*/ 	.byte	0x04, 0x17
        /*000a*/ 	.short	(.L_1315 - .L_1314)
.L_1314:
        /*000c*/ 	.word	0x00000000
        /*0010*/ 	.short	0x0000
        /*0012*/ 	.short	0x0000
        /*0014*/ 	.byte	0x00, 0xf0, 0x81, 0x02


	//----- nvinfo : EIATTR_SPARSE_MMA_MASK
	.align		4
.L_1315:
        /*0018*/ 	.byte	0x03, 0x50
        /*001a*/ 	.short	0x0000


	//----- nvinfo : EIATTR_MAXREG_COUNT
	.align		4
        /*001c*/ 	.byte	0x03, 0x1b
        /*001e*/ 	.short	0x00ff


	//----- nvinfo : EIATTR_NUM_BARRIERS
	.align		4
        /*0020*/ 	.byte	0x02, 0x4c
        /*0022*/ 	.byte	0x01
	.zero		1


	//----- nvinfo : EIATTR_MERCURY_ISA_VERSION
	.align		4
        /*0024*/ 	.byte	0x03, 0x5f
        /*0026*/ 	.short	0x0101


	//----- nvinfo : EIATTR_COOP_GROUP_MASK_REGIDS
	.align		4
        /*0028*/ 	.byte	0x04, 0x29
        /*002a*/ 	.short	(.L_1317 - .L_1316)


	//   ....[0]....
.L_1316:
        /*002c*/ 	.word	0xffffffff


	//   ....[1]....
        /*0030*/ 	.word	0xffffffff


	//   ....[2]....
        /*0034*/ 	.word	0xffffffff


	//   ....[3]....
        /*0038*/ 	.word	0xffffffff


	//   ....[4]....
        /*003c*/ 	.word	0xffffffff


	//   ....[5]....
        /*0040*/ 	.word	0xffffffff


	//   ....[6]....
        /*0044*/ 	.word	0xffffffff


	//   ....[7]....
        /*0048*/ 	.word	0xffffffff


	//   ....[8]....
        /*004c*/ 	.word	0xffffffff


	//   ....[9]....
        /*0050*/ 	.word	0xffffffff


	//----- nvinfo : EIATTR_COOP_GROUP_INSTR_OFFSETS
	.align		4
.L_1317:
        /*0054*/ 	.byte	0x04, 0x28
        /*0056*/ 	.short	(.L_1319 - .L_1318)


	//   ....[0]....
.L_1318:
        /*0058*/ 	.word	0x00000a20


	//   ....[1]....
        /*005c*/ 	.word	0x00000a30


	//   ....[2]....
        /*0060*/ 	.word	0x00000a70


	//   ....[3]....
        /*0064*/ 	.word	0x00000a80


	//   ....[4]....
        /*0068*/ 	.word	0x00000ac0


	//   ....[5]....
        /*006c*/ 	.word	0x00000ad0


	//   ....[6]....
        /*0070*/ 	.word	0x00000b10


	//   ....[7]....
        /*0074*/ 	.word	0x00000b20


	//   ....[8]....
        /*0078*/ 	.word	0x00000b70


	//   ....[9]....
        /*007c*/ 	.word	0x00000b80


	//----- nvinfo : EIATTR_EXIT_INSTR_OFFSETS
	.align		4
.L_1319:
        /*0080*/ 	.byte	0x04, 0x1c
        /*0082*/ 	.short	(.L_1321 - .L_1320)


	//   ....[0]....
.L_1320:
        /*0084*/ 	.word	0x00000060


	//   ....[1]....
        /*0088*/ 	.word	0x00002ba0


	//----- nvinfo : EIATTR_MAX_THREADS
	.align		4
.L_1321:
        /*008c*/ 	.byte	0x04, 0x05
        /*008e*/ 	.short	(.L_1323 - .L_1322)
.L_1322:
        /*0090*/ 	.word	0x00000080
        /*0094*/ 	.word	0x00000001
        /*0098*/ 	.word	0x00000001


	//----- nvinfo : EIATTR_CRS_STACK_SIZE
	.align		4
.L_1323:
        /*009c*/ 	.byte	0x04, 0x1e
        /*009e*/ 	.short	(.L_1325 - .L_1324)
.L_1324:
        /*00a0*/ 	.word	0x00000000


	//----- nvinfo : EIATTR_CBANK_PARAM_SIZE
	.align		4
.L_1325:
        /*00a4*/ 	.byte	0x03, 0x19
        /*00a6*/ 	.short	0x00a0


	//----- nvinfo : EIATTR_PARAM_CBANK
	.align		4
        /*00a8*/ 	.byte	0x04, 0x0a
        /*00aa*/ 	.short	(.L_1327 - .L_1326)
	.align		4
.L_1326:
        /*00ac*/ 	.word	index@(.nv.constant0._Z35group_norm_nhwc_fwd_one_pass_kernelI11Bf16IOBf16WLi256ELi4ELi128EEv26Group_norm_nhwc_fwd_params)
        /*00b0*/ 	.short	0x0210
        /*00b2*/ 	.short	0x00a0


	//----- nvinfo : EIATTR_SW_WAR
	.align		4
.L_1327:
        /*00b4*/ 	.byte	0x04, 0x36
        /*00b6*/ 	.short	(.L_1329 - .L_1328)
.L_1328:
        /*00b8*/ 	.word	0x00000008
.L_1329:


//--------------------- .nv.info._Z35group_norm_nhwc_fwd_one_pass_kernelI11Bf16IOBf16WLi512ELi4ELi128EEv26Group_norm_nhwc_fwd_params --------------------------
	.section	.nv.info._Z35group_norm_nhwc_fwd_one_pass_kernelI11Bf16IOBf16WLi512ELi4ELi128EEv26Group_norm_nhwc_fwd_params,"",@"SHT_CUDA_INFO"
	.sectionflags	@""
	.align	4


	//----- nvinfo : EIATTR_CUDA_API_VERSION
	.align		4
        /*0000*/ 	.byte	0x04, 0x37
        /*0002*/ 	.short	(.L_1331 - .L_1330)
.L_1330:
        /*0004*/ 	.word	0x00000082


	//----- nvinfo : EIATTR_KPARAM_INFO
	.align		4
.L_1331:
        /*0008*/ 	.byte	0x04, 0x17
        /*000a*/ 	.short	(.L_1333 - .L_1332)
.L_1332:
        /*000c*/ 	.word	0x00000000
        /*0010*/ 	.short	0x0000
        /*0012*/ 	.short	0x0000
        /*0014*/ 	.byte	0x00, 0xf0, 0x81, 0x02


	//----- nvinfo : EIATTR_SPARSE_MMA_MASK
	.align		4
.L_1333:
        /*0018*/ 	.byte	0x03, 0x50
        /*001a*/ 	.short	0x0000


	//----- nvinfo : EIATTR_MAXREG_COUNT
	.align		4
        /*001c*/ 	.byte	0x03, 0x1b
        /*001e*/ 	.short	0x00ff


	//----- nvinfo : EIATTR_NUM_BARRIERS
	.align		4
        /*0020*/ 	.byte	0x02, 0x4c
        /*0022*/ 	.byte	0x01
	.zero		1


	//----- nvinfo : EIATTR_MERCURY_ISA_VERSION
	.align		4
        /*0024*/ 	.byte	0x03, 0x5f
        /*0026*/ 	.short	0x0101


	//----- nvinfo : EIATTR_COOP_GROUP_MASK_REGIDS
	.align		4
        /*0028*/ 	.byte	0x04, 0x29
        /*002a*/ 	.short	(.L_1335 - .L_1334)


	//   ....[0]....
.L_1334:
        /*002c*/ 	.word	0xffffffff


	//   ....[1]....
        /*0030*/ 	.word	0xffffffff


	//   ....[2]....
        /*0034*/ 	.word	0xffffffff


	//   ....[3]....
        /*0038*/ 	.word	0xffffffff


	//   ....[4]....
        /*003c*/ 	.word	0xffffffff


	//   ....[5]....
        /*0040*/ 	.word	0xffffffff


	//   ....[6]....
        /*0044*/ 	.word	0xffffffff


	//   ....[7]....
        /*0048*/ 	.word	0xffffffff


	//   ....[8]....
        /*004c*/ 	.word	0xffffffff


	//   ....[9]....
        /*0050*/ 	.word	0xffffffff


	//----- nvinfo : EIATTR_COOP_GROUP_INSTR_OFFSETS
	.align		4
.L_1335:
        /*0054*/ 	.byte	0x04, 0x28
        /*0056*/ 	.short	(.L_1337 - .L_1336)


	//   ....[0]....
.L_1336:
        /*0058*/ 	.word	0x00001040


	//   ....[1]....
        /*005c*/ 	.word	0x00001050


	//   ....[2]....
        /*0060*/ 	.word	0x00001080


	//   ....[3]....
        /*0064*/ 	.word	0x00001090


	//   ....[4]....
        /*0068*/ 	.word	0x000010d0


	//   ....[5]....
        /*006c*/ 	.word	0x000010e0


	//   ....[6]....
        /*0070*/ 	.word	0x00001120


	//   ....[7]....
        /*0074*/ 	.word	0x00001130


	//   ....[8]....
        /*0078*/ 	.word	0x00001170


	//   ....[9]....
        /*007c*/ 	.word	0x00001180


	//----- nvinfo : EIATTR_EXIT_INSTR_OFFSETS
	.align		4
.L_1337:
        /*0080*/ 	.byte	0x04, 0x1c
        /*0082*/ 	.short	(.L_1339 - .L_1338)


	//   ....[0]....
.L_1338:
        /*0084*/ 	.word	0x00000070


	//   ....[1]....
        /*0088*/ 	.word	0x00003b80


	//----- nvinfo : EIATTR_MAX_THREADS
	.align		4
.L_1339:
        /*008c*/ 	.byte	0x04, 0x05
        /*008e*/ 	.short	(.L_1341 - .L_1340)
.L_1340:
        /*0090*/ 	.word	0x00000080
        /*0094*/ 	.word	0x00000001
        /*0098*/ 	.word	0x00000001


	//----- nvinfo : EIATTR_CRS_STACK_SIZE
	.align		4
.L_1341:
        /*009c*/ 	.byte	0x04, 0x1e
        /*009e*/ 	.short	(.L_1343 - .L_1342)
.L_1342:
        /*00a0*/ 	.word	0x00000000


	//----- nvinfo : EIATTR_CBANK_PARAM_SIZE
	.align		4
.L_1343:
        /*00a4*/ 	.byte	0x03, 0x19
        /*00a6*/ 	.short	0x00a0


	//----- nvinfo : EIATTR_PARAM_CBANK
	.align		4
        /*00a8*/ 	.byte	0x04, 0x0a
        /*00aa*/ 	.short	(.L_1345 - .L_1344)
	.align		4
.L_1344:
        /*00ac*/ 	.word	index@(.nv.constant0._Z35group_norm_nhwc_fwd_one_pass_kernelI11Bf16IOBf16WLi512ELi4ELi128EEv26Group_norm_nhwc_fwd_params)
        /*00b0*/ 	.short	0x0210
        /*00b2*/ 	.short	0x00a0


	//----- nvinfo : EIATTR_SW_WAR
	.align		4
.L_1345:
        /*00b4*/ 	.byte	0x04, 0x36
        /*00b6*/ 	.short	(.L_1347 - .L_1346)
.L_1346:
        /*00b8*/ 	.word	0x00000008
.L_1347:


//--------------------- .nv.info._Z35group_norm_nhwc_fwd_one_pass_kernelI11Bf16IOFp16WLi64ELi4ELi128EEv26Group_norm_nhwc_fwd_params --------------------------
	.section	.nv.info._Z35group_norm_nhwc_fwd_one_pass_kernelI11Bf16IOFp16WLi64ELi4ELi128EEv26Group_norm_nhwc_fwd_params,"",@"SHT_CUDA_INFO"
	.sectionflags	@""
	.align	4


	//----- nvinfo : EIATTR_CUDA_API_VERSION
	.align		4
        /*0000*/ 	.byte	0x04, 0x37
        /*0002*/ 	.short	(.L_1349 - .L_1348)
.L_1348:
        /*0004*/ 	.word	0x00000082


	//----- nvinfo : EIATTR_KPARAM_INFO
	.align		4
.L_1349:
        /*0008*/ 	.byte	0x04, 0x17
        /*000a*/ 	.short	(.L_1351 - .L_1350)
.L_1350:
        /*000c*/ 	.word	0x00000000
        /*0010*/ 	.short	0x0000
        /*0012*/ 	.short	0x0000
        /*0014*/ 	.byte	0x00, 0xf0, 0x81, 0x02


	//----- nvinfo : EIATTR_SPARSE_MMA_MASK
	.align		4
.L_1351:
        /*0018*/ 	.byte	0x03, 0x50
        /*001a*/ 	.short	0x0000


	//----- nvinfo : EIATTR_MAXREG_COUNT
	.align		4
        /*001c*/ 	.byte	0x03, 0x1b
        /*001e*/ 	.short	0x00ff


	//----- nvinfo : EIATTR_NUM_BARRIERS
	.align		4
        /*0020*/ 	.byte	0x02, 0x4c
        /*0022*/ 	.byte	0x01
	.zero		1


	//----- nvinfo : EIATTR_MERCURY_ISA_VERSION
	.align		4
        /*0024*/ 	.byte	0x03, 0x5f
        /*0026*/ 	.short	0x0101


	//----- nvinfo : EIATTR_COOP_GROUP_MASK_REGIDS
	.align		4
        /*0028*/ 	.byte	0x04, 0x29
        /*002a*/ 	.short	(.L_1353 - .L_1352)


	//   ....[0]....
.L_1352:
        /*002c*/ 	.word	0xffffffff


	//   ....[1]....
        /*0030*/ 	.word	0xffffffff


	//   ....[2]....
        /*0034*/ 	.word	0xffffffff


	//   ....[3]....
        /*0038*/ 	.word	0xffffffff


	//   ....[4]....
        /*003c*/ 	.word	0xffffffff


	//   ....[5]....
        /*0040*/ 	.word	0xffffffff


	//   ....[6]....
        /*0044*/ 	.word	0xffffffff


	//   ....[7]....
        /*0048*/ 	.word	0xffffffff


	//   ....[8]....
        /*004c*/ 	.word	0xffffffff


	//   ....[9]....
        /*0050*/ 	.word	0xffffffff


	//----- nvinfo : EIATTR_COOP_GROUP_INSTR_OFFSETS
	.align		4
.L_1353:
        /*0054*/ 	.byte	0x04, 0x28
        /*0056*/ 	.short	(.L_1355 - .L_1354)


	//   ....[0]....
.L_1354:
        /*0058*/ 	.word	0x00000610


	//   ....[1]....
        /*005c*/ 	.word	0x00000620


	//   ....[2]....
        /*0060*/ 	.word	0x00000650


	//   ....[3]....
        /*0064*/ 	.word	0x00000670


	//   ....[4]....
        /*0068*/ 	.word	0x000006a0


	//   ....[5]....
        /*006c*/ 	.word	0x000006c0


	//   ....[6]....
        /*0070*/ 	.word	0x000006f0


	//   ....[7]....
        /*0074*/ 	.word	0x00000710


	//   ....[8]....
        /*0078*/ 	.word	0x00000740


	//   ....[9]....
        /*007c*/ 	.word	0x00000760


	//----- nvinfo : EIATTR_EXIT_INSTR_OFFSETS
	.align		4
.L_1355:
        /*0080*/ 	.byte	0x04, 0x1c
        /*0082*/ 	.short	(.L_1357 - .L_1356)


	//   ....[0]....
.L_1356:
        /*0084*/ 	.word	0x00000070


	//   ....[1]....
        /*0088*/ 	.word	0x00001fb0


	//----- nvinfo : EIATTR_MAX_THREADS
	.align		4
.L_1357:
        /*008c*/ 	.byte	0x04, 0x05
        /*008e*/ 	.short	(.L_1359 - .L_1358)
.L_1358:
        /*0090*/ 	.word	0x00000080
        /*0094*/ 	.word	0x00000001
        /*0098*/ 	.word	0x00000001


	//----- nvinfo : EIATTR_CRS_STACK_SIZE
	.align		4
.L_1359:
        /*009c*/ 	.byte	0x04, 0x1e
        /*009e*/ 	.short	(.L_1361 - .L_1360)
.L_1360:
        /*00a0*/ 	.word	0x00000000


	//----- nvinfo : EIATTR_CBANK_PARAM_SIZE
	.align		4
.L_1361:
        /*00a4*/ 	.byte	0x03, 0x19
        /*00a6*/ 	.short	0x00a0


	//----- nvinfo : EIATTR_PARAM_CBANK
	.align		4
        /*00a8*/ 	.byte	0x04, 0x0a
        /*00aa*/ 	.short	(.L_1363 - .L_1362)
	.align		4
.L_1362:
        /*00ac*/ 	.word	index@(.nv.constant0._Z35group_norm_nhwc_fwd_one_pass_kernelI11Bf16IOFp16WLi64ELi4ELi128EEv26Group_norm_nhwc_fwd_params)
        /*00b0*/ 	.short	0x0210
        /*00b2*/ 	.short	0x00a0


	//----- nvinfo : EIATTR_SW_WAR
	.align		4
.L_1363:
        /*00b4*/ 	.byte	0x04, 0x36
        /*00b6*/ 	.short	(.L_1365 - .L_1364)
.L_1364:
        /*00b8*/ 	.word	0x00000008
.L_1365:


//--------------------- .nv.info._Z35group_norm_nhwc_fwd_one_pass_kernelI11Bf16IOFp16WLi128ELi4ELi128EEv26Group_norm_nhwc_fwd_params --------------------------
	.section	.nv.info._Z35group_norm_nhwc_fwd_one_pass_kernelI11Bf16IOFp16WLi128ELi4ELi128EEv26Group_norm_nhwc_fwd_params,"",@"SHT_CUDA_INFO"
	.sectionflags	@""
	.align	4


	//----- nvinfo : EIATTR_CUDA_API_VERSION
	.align		4
        /*0000*/ 	.byte	0x04, 0x37
        /*0002*/ 	.short	(.L_1367 - .L_1366)
.L_1366:
        /*0004*/ 	.word	0x00000082


	//----- nvinfo : EIATTR_KPARAM_INFO
	.align		4
.L_1367:
        /*0008*/ 	.byte	0x04, 0x17
        /*000a*/ 	.short	(.L_1369 - .L_1368)
.L_1368:
        /*000c*/ 	.word	0x00000000
        /*0010*/ 	.short	0x0000
        /*0012*/ 	.short	0x0000
        /*0014*/ 	.byte	0x00, 0xf0, 0x81, 0x02


	//----- nvinfo : EIATTR_SPARSE_MMA_MASK
	.align		4
.L_1369:
        /*0018*/ 	.byte	0x03, 0x50
        /*001a*/ 	.short	0x0000


	//----- nvinfo : EIATTR_MAXREG_COUNT
	.align		4
        /*001c*/ 	.byte	0x03, 0x1b
        /*001e*/ 	.short	0x00ff


	//----- nvinfo : EIATTR_NUM_BARRIERS
	.align		4
        /*0020*/ 	.byte	0x02, 0x4c
        /*0022*/ 	.byte	0x01
	.zero		1


	//----- nvinfo : EIATTR_MERCURY_ISA_VERSION
	.align		4
        /*0024*/ 	.byte	0x03, 0x5f
        /*0026*/ 	.short	0x0101


	//----- nvinfo : EIATTR_COOP_GROUP_MASK_REGIDS
	.align		4
        /*0028*/ 	.byte	0x04, 0x29
        /*002a*/ 	.short	(.L_1371 - .L_1370)


	//   ....[0]....
.L_1370:
        /*002c*/ 	.word	0xffffffff


	//   ....[1]....
        /*0030*/ 	.word	0xffffffff


	//   ....[2]....
        /*0034*/ 	.word	0xffffffff


	//   ....[3]....
        /*0038*/ 	.word	0xffffffff


	//   ....[4]....
        /*003c*/ 	.word	0xffffffff


	//   ....[5]....
        /*0040*/ 	.word	0xffffffff


	//   ....[6]....
        /*0044*/ 	.word	0xffffffff


	//   ....[7]....
        /*0048*/ 	.word	0xffffffff


	//   ....[8]....
        /*004c*/ 	.word	0xffffffff


	//   ....[9]....
        /*0050*/ 	.word	0xffffffff


	//----- nvinfo : EIATTR_COOP_GROUP_INSTR_OFFSETS
	.align		4
.L_1371:
        /*0054*/ 	.byte	0x04, 0x28
        /*0056*/ 	.short	(.L_1373 - .L_1372)


	//   ....[0]....
.L_1372:
        /*0058*/ 	.word	0x00000770


	//   ....[1]....
        /*005c*/ 	.word	0x00000780


	//   ....[2]....
        /*0060*/ 	.word	0x000007b0


	//   ....[3]....
        /*0064*/ 	.word	0x000007c0


	//   ....[4]....
        /*0068*/ 	.word	0x00000800


	//   ....[5]....
        /*006c*/ 	.word	0x00000810


	//   ....[6]....
        /*0070*/ 	.word	0x00000850


	//   ....[7]....
        /*0074*/ 	.word	0x00000860


	//   ....[8]....
        /*0078*/ 	.word	0x000008a0


	//   ....[9]....
        /*007c*/ 	.word	0x000008b0


	//----- nvinfo : EIATTR_EXIT_INSTR_OFFSETS
	.align		4
.L_1373:
        /*0080*/ 	.byte	0x04, 0x1c
        /*0082*/ 	.short	(.L_1375 - .L_1374)


	//   ....[0]....
.L_1374:
        /*0084*/ 	.word	0x00000070


	//   ....[1]....
        /*0088*/ 	.word	0x000023a0


	//----- nvinfo : EIATTR_MAX_THREADS
	.align		4
.L_1375:
        /*008c*/ 	.byte	0x04, 0x05
        /*008e*/ 	.short	(.L_1377 - .L_1376)
.L_1376:
        /*0090*/ 	.word	0x00000080
        /*0094*/ 	.word	0x00000001
        /*0098*/ 	.word	0x00000001


	//----- nvinfo : EIATTR_CRS_STACK_SIZE
	.align		4
.L_1377:
        /*009c*/ 	.byte	0x04, 0x1e
        /*009e*/ 	.short	(.L_1379 - .L_1378)
.L_1378:
        /*00a0*/ 	.word	0x00000000


	//----- nvinfo : EIATTR_CBANK_PARAM_SIZE
	.align		4
.L_1379:
        /*00a4*/ 	.byte	0x03, 0x19
        /*00a6*/ 	.short	0x00a0


	//----- nvinfo : EIATTR_PARAM_CBANK
	.align		4
        /*00a8*/ 	.byte	0x04, 0x0a
        /*00aa*/ 	.short	(.L_1381 - .L_1380)
	.align		4
.L_1380:
        /*00ac*/ 	.word	index@(.nv.constant0._Z35group_norm_nhwc_fwd_one_pass_kernelI11Bf16IOFp16WLi128ELi4ELi128EEv26Group_norm_nhwc_fwd_params)
        /*00b0*/ 	.short	0x0210
        /*00b2*/ 	.short	0x00a0


	//----- nvinfo : EIATTR_SW_WAR
	.align		4
.L_1381:
        /*00b4*/ 	.byte	0x04, 0x36
        /*00b6*/ 	.short	(.L_1383 - .L_1382)
.L_1382:
        /*00b8*/ 	.word	0x00000008
.L_1383:


//--------------------- .nv.info._Z35group_norm_nhwc_fwd_one_pass_kernelI11Bf16IOFp16WLi256ELi4ELi128EEv26Group_norm_nhwc_fwd_params --------------------------
	.section	.nv.info._Z35group_norm_nhwc_fwd_one_pass_kernelI11Bf16IOFp16WLi256ELi4ELi128EEv26Group_norm_nhwc_fwd_params,"",@"SHT_CUDA_INFO"
	.sectionflags	@""
	.align	4


	//----- nvinfo : EIATTR_CUDA_API_VERSION
	.align		4
        /*0000*/ 	.byte	0x04, 0x37
        /*0002*/ 	.short	(.L_1385 - .L_1384)
.L_1384:
        /*0004*/ 	.word	0x00000082


	//----- nvinfo : EIATTR_KPARAM_INFO
	.align		4
.L_1385:
        /*0008*/ 	.byte	0x04, 0x17
        /*000a*/ 	.short	(.L_1387 - .L_1386)
.L_1386:
        /*000c*/ 	.word	0x00000000
        /*0010*/ 	.short	0x0000
        /*0012*/ 	.short	0x0000
        /*0014*/ 	.byte	0x00, 0xf0, 0x81, 0x02


	//----- nvinfo : EIATTR_SPARSE_MMA_MASK
	.align		4
.L_1387:
        /*0018*/ 	.byte	0x03, 0x50
        /*001a*/ 	.short	0x0000


	//----- nvinfo : EIATTR_MAXREG_COUNT
	.align		4
        /*001c*/ 	.byte	0x03, 0x1b
        /*001e*/ 	.short	0x00ff


	//----- nvinfo : EIATTR_NUM_BARRIERS
	.align		4
        /*0020*/ 	.byte	0x02, 0x4c
        /*0022*/ 	.byte	0x01
	.zero		1


	//----- nvinfo : EIATTR_MERCURY_ISA_VERSION
	.align		4
        /*0024*/ 	.byte	0x03, 0x5f
        /*0026*/ 	.short	0x0101


	//----- nvinfo : EIATTR_COOP_GROUP_MASK_REGIDS
	.align		4
        /*0028*/ 	.byte	0x04, 0x29
        /*002a*/ 	.short	(.L_1389 - .L_1388)


	//   ....[0]....
.L_1388:
        /*002c*/ 	.word	0xffffffff


	//   ....[1]....
        /*0030*/ 	.word	0xffffffff


	//   ....[2]....
        /*0034*/ 	.word	0xffffffff


	//   ....[3]....
        /*0038*/ 	.word	0xffffffff


	//   ....[4]....
        /*003c*/ 	.word	0xffffffff


	//   ....[5]....
        /*0040*/ 	.word	0xffffffff


	//   ....[6]....
        /*0044*/ 	.word	0xffffffff


	//   ....[7]....
        /*0048*/ 	.word	0xffffffff


	//   ....[8]....
        /*004c*/ 	.word	0xffffffff


	//   ....[9]....
        /*0050*/ 	.word	0xffffffff


	//----- nvinfo : EIATTR_COOP_GROUP_INSTR_OFFSETS
	.align		4
.L_1389:
        /*0054*/ 	.byte	0x04, 0x28
        /*0056*/ 	.short	(.L_1391 - .L_1390)


	//   ....[0]....
.L_1390:
        /*0058*/ 	.word	0x00000a20


	//   ....[1]....
        /*005c*/ 	.word	0x00000a30


	//   ....[2]....
        /*0060*/ 	.word	0x00000a70


	//   ....[3]....
        /*0064*/ 	.word	0x00000a80


	//   ....[4]....
        /*0068*/ 	.word	0x00000ac0


	//   ....[5]....
        /*006c*/ 	.word	0x00000ad0


	//   ....[6]....
        /*0070*/ 	.word	0x00000b10


	//   ....[7]....
        /*0074*/ 	.word	0x00000b20


	//   ....[8]....
        /*0078*/ 	.word	0x00000b70


	//   ....[9]....
        /*007c*/ 	.word	0x00000b80


	//----- nvinfo : EIATTR_EXIT_INSTR_OFFSETS
	.align		4
.L_1391:
        /*0080*/ 	.byte	0x04, 0x1c
        /*0082*/ 	.short	(.L_1393 - .L_1392)


	//   ....[0]....
.L_1392:
        /*0084*/ 	.word	0x00000060


	//   ....[1]....
        /*0088*/ 	.word	0x00002ba0


	//----- nvinfo : EIATTR_MAX_THREADS
	.align		4
.L_1393:
        /*008c*/ 	.byte	0x04, 0x05
        /*008e*/ 	.short	(.L_1395 - .L_1394)
.L_1394:
        /*0090*/ 	.word	0x00000080
        /*0094*/ 	.word	0x00000001
        /*0098*/ 	.word	0x00000001


	//----- nvinfo : EIATTR_CRS_STACK_SIZE
	.align		4
.L_1395:
        /*009c*/ 	.byte	0x04, 0x1e
        /*009e*/ 	.short	(.L_1397 - .L_1396)
.L_1396:
        /*00a0*/ 	.word	0x00000000


	//----- nvinfo : EIATTR_CBANK_PARAM_SIZE
	.align		4
.L_1397:
        /*00a4*/ 	.byte	0x03, 0x19
        /*00a6*/ 	.short	0x00a0


	//----- nvinfo : EIATTR_PARAM_CBANK
	.align		4
        /*00a8*/ 	.byte	0x04, 0x0a
        /*00aa*/ 	.short	(.L_1399 - .L_1398)
	.align		4
.L_1398:
        /*00ac*/ 	.word	index@(.nv.constant0._Z35group_norm_nhwc_fwd_one_pass_kernelI11Bf16IOFp16WLi256ELi4ELi128EEv26Group_norm_nhwc_fwd_params)
        /*00b0*/ 	.short	0x0210
        /*00b2*/ 	.short	0x00a0


	//----- nvinfo : EIATTR_SW_WAR
	.align		4
.L_1399:
        /*00b4*/ 	.byte	0x04, 0x36
        /*00b6*/ 	.short	(.L_1401 - .L_1400)
.L_1400:
        /*00b8*/ 	.word	0x00000008
.L_1401:


//--------------------- .nv.info._Z35group_norm_nhwc_fwd_one_pass_kernelI11Bf16IOFp16WLi512ELi4ELi128EEv26Group_norm_nhwc_fwd_params --------------------------
	.section	.nv.info._Z35group_norm_nhwc_fwd_one_pass_kernelI11Bf16IOFp16WLi512ELi4ELi128EEv26Group_norm_nhwc_fwd_params,"",@"SHT_CUDA_INFO"
	.sectionflags	@""
	.align	4


	//----- nvinfo : EIATTR_CUDA_API_VERSION
	.align		4
        /*0000*/ 	.byte	0x04, 0x37
        /*0002*/ 	.short	(.L_1403 - .L_1402)
.L_1402:
        /*0004*/ 	.word	0x00000082


	//----- nvinfo : EIATTR_KPARAM_INFO
	.align		4
.L_1403:
        /*0008*/ 	.byte	0x04, 0x17
        /*000a*/ 	.short	(.L_1405 - .L_1404)
.L_1404:
        /*000c*/ 	.word	0x00000000
        /*0010*/ 	.short	0x0000
        /*0012*/ 	.short	0x0000
        /*0014*/ 	.byte	0x00, 0xf0, 0x81, 0x02


	//----- nvinfo : EIATTR_SPARSE_MMA_MASK
	.align		4
.L_1405:
        /*0018*/ 	.byte	0x03, 0x50
        /*001a*/ 	.short	0x0000


	//----- nvinfo : EIATTR_MAXREG_COUNT
	.align		4
        /*001c*/ 	.byte	0x03, 0x1b
        /*001e*/ 	.short	0x00ff


	//----- nvinfo : EIATTR_NUM_BARRIERS
	.align		4
        /*0020*/ 	.byte	0x02, 0x4c
        /*0022*/ 	.byte	0x01
	.zero		1


	//----- nvinfo : EIATTR_MERCURY_ISA_VERSION
	.align		4
        /*0024*/ 	.byte	0x03, 0x5f
        /*0026*/ 	.short	0x0101


	//----- nvinfo : EIATTR_COOP_GROUP_MASK_REGIDS
	.align		4
        /*0028*/ 	.byte	0x04, 0x29
        /*002a*/ 	.short	(.L_1407 - .L_1406)


	//   ....[0]....
.L_1406:
        /*002c*/ 	.word	0xffffffff


	//   ....[1]....
        /*0030*/ 	.word	0xffffffff


	//   ....[2]....
        /*0034*/ 	.word	0xffffffff


	//   ....[3]....
        /*0038*/ 	.word	0xffffffff


	//   ....[4]....
        /*003c*/ 	.word	0xffffffff


	//   ....[5]....
        /*0040*/ 	.word	0xffffffff


	//   ....[6]....
        /*0044*/ 	.word	0xffffffff


	//   ....[7]....
        /*0048*/ 	.word	0xffffffff


	//   ....[8]....
        /*004c*/ 	.word	0xffffffff


	//   ....[9]....
        /*0050*/ 	.word	0xffffffff


	//----- nvinfo : EIATTR_COOP_GROUP_INSTR_OFFSETS
	.align		4
.L_1407:
        /*0054*/ 	.byte	0x04, 0x28
        /*0056*/ 	.short	(.L_1409 - .L_1408)


	//   ....[0]....
.L_1408:
        /*0058*/ 	.word	0x00001040


	//   ....[1]....
        /*005c*/ 	.word	0x00001050


	//   ....[2]....
        /*0060*/ 	.word	0x00001080


	//   ....[3]....
        /*0064*/ 	.word	0x00001090


	//   ....[4]....
        /*0068*/ 	.word	0x000010d0


	//   ....[5]....
        /*006c*/ 	.word	0x000010e0


	//   ....[6]....
        /*0070*/ 	.word	0x00001120


	//   ....[7]....
        /*0074*/ 	.word	0x00001130


	//   ....[8]....
        /*0078*/ 	.word	0x00001170


	//   ....[9]....
        /*007c*/ 	.word	0x00001180


	//----- nvinfo : EIATTR_EXIT_INSTR_OFFSETS
	.align		4
.L_1409:
        /*0080*/ 	.byte	0x04, 0x1c
        /*0082*/ 	.short	(.L_1411 - .L_1410)


	//   ....[0]....
.L_1410:
        /*0084*/ 	.word	0x00000070


	//   ....[1]....
        /*0088*/ 	.word	0x00003b80


	//----- nvinfo : EIATTR_MAX_THREADS
	.align		4
.L_1411:
        /*008c*/ 	.byte	0x04, 0x05
        /*008e*/ 	.short	(.L_1413 - .L_1412)
.L_1412:
        /*0090*/ 	.word	0x00000080
        /*0094*/ 	.word	0x00000001
        /*0098*/ 	.word	0x00000001


	//----- nvinfo : EIATTR_CRS_STACK_SIZE
	.align		4
.L_1413:
        /*009c*/ 	.byte	0x04, 0x1e
        /*009e*/ 	.short	(.L_1415 - .L_1414)
.L_1414:
        /*00a0*/ 	.word	0x00000000


	//----- nvinfo : EIATTR_CBANK_PARAM_SIZE
	.align		4
.L_1415:
        /*00a4*/ 	.byte	0x03, 0x19
        /*00a6*/ 	.short	0x00a0


	//----- nvinfo : EIATTR_PARAM_CBANK
	.align		4
        /*00a8*/ 	.byte	0x04, 0x0a
        /*00aa*/ 	.short	(.L_1417 - .L_1416)
	.align		4
.L_1416:
        /*00ac*/ 	.word	index@(.nv.constant0._Z35group_norm_nhwc_fwd_one_pass_kernelI11Bf16IOFp16WLi512ELi4ELi128EEv26Group_norm_nhwc_fwd_params)
        /*00b0*/ 	.short	0x0210
        /*00b2*/ 	.short	0x00a0


	//----- nvinfo : EIATTR_SW_WAR
	.align		4
.L_1417:
        /*00b4*/ 	.byte	0x04, 0x36
        /*00b6*/ 	.short	(.L_1419 - .L_1418)
.L_1418:
        /*00b8*/ 	.word	0x00000008
.L_1419:


//--------------------- .nv.info._Z35group_norm_nhwc_fwd_one_pass_kernelI11Fp16IOFp32WLi64ELi4ELi128EEv26Group_norm_nhwc_fwd_params --------------------------
	.section	.nv.info._Z35group_norm_nhwc_fwd_one_pass_kernelI11Fp16IOFp32WLi64ELi4ELi128EEv26Group_norm_nhwc_fwd_params,"",@"SHT_CUDA_INFO"
	.sectionflags	@""
	.align	4


	//----- nvinfo : EIATTR_CUDA_API_VERSION
	.align		4
        /*0000*/ 	.byte	0x04, 0x37
        /*0002*/ 	.short	(.L_1421 - .L_1420)
.L_1420:
        /*0004*/ 	.word	0x00000082


	//----- nvinfo : EIATTR_KPARAM_INFO
	.align		4
.L_1421:
        /*0008*/ 	.byte	0x04, 0x17
        /*000a*/ 	.short	(.L_1423 - .L_1422)
.L_1422:
        /*000c*/ 	.word	0x00000000
        /*0010*/ 	.short	0x0000
        /*0012*/ 	.short	0x0000
        /*0014*/ 	.byte	0x00, 0xf0, 0x81, 0x02


	//----- nvinfo : EIATTR_SPARSE_MMA_MASK
	.align		4
.L_1423:
        /*0018*/ 	.byte	0x03, 0x50
        /*001a*/ 	.short	0x0000


	//----- nvinfo : EIATTR_MAXREG_COUNT
	.align		4
        /*001c*/ 	.byte	0x03, 0x1b
        /*001e*/ 	.short	0x00ff


	//----- nvinfo : EIATTR_NUM_BARRIERS
	.align		4
        /*0020*/ 	.byte	0x02, 0x4c
        /*0022*/ 	.byte	0x01
	.zero		1


	//----- nvinfo : EIATTR_MERCURY_ISA_VERSION
	.align		4
        /*0024*/ 	.byte	0x03, 0x5f
        /*0026*/ 	.short	0x0101


	//----- nvinfo : EIATTR_COOP_GROUP_MASK_REGIDS
	.align		4
        /*0028*/ 	.byte	0x04, 0x29
        /*002a*/ 	.short	(.L_1425 - .L_1424)


	//   ....[0]....
.L_1424:
        /*002c*/ 	.word	0xffffffff


	//   ....[1]....
        /*0030*/ 	.word	0xffffffff


	//   ....[2]....
        /*0034*/ 	.word	0xffffffff


	//   ....[3]....
        /*0038*/ 	.word	0xffffffff


	//   ....[4]....
        /*003c*/ 	.word	0xffffffff


	//   ....[5]....
        /*0040*/ 	.word	0xffffffff


	//   ....[6]....
        /*0044*/ 	.word	0xffffffff


	//   ....[7]....
        /*0048*/ 	.word	0xffffffff


	//   ....[8]....
        /*004c*/ 	.word	0xffffffff


	//   ....[9]....
        /*0050*/ 	.word	0xffffffff


	//----- nvinfo : EIATTR_COOP_GROUP_INSTR_OFFSETS
	.align		4
.L_1425:
        /*0054*/ 	.byte	0x04, 0x28
        /*0056*/ 	.short	(.L_1427 - .L_1426)


	//   ....[0]....
.L_1426:
        /*0058*/ 	.word	0x00000620


	//   ....[1]....
        /*005c*/ 	.word	0x00000630


	//   ....[2]....
        /*0060*/ 	.word	0x00000660


	//   ....[3]....
        /*0064*/ 	.word	0x00000680


	//   ....[4]....
        /*0068*/ 	.word	0x000006b0


	//   ....[5]....
        /*006c*/ 	.word	0x000006d0


	//   ....[6]....
        /*0070*/ 	.word	0x00000700


	//   ....[7]....
        /*0074*/ 	.word	0x00000720


	//   ....[8]....
        /*0078*/ 	.word	0x00000750


	//   ....[9]....
        /*007c*/ 	.word	0x00000770


	//----- nvinfo : EIATTR_EXIT_INSTR_OFFSETS
	.align		4
.L_1427:
        /*0080*/ 	.byte	0x04, 0x1c
        /*0082*/ 	.short	(.L_1429 - .L_1428)


	//   ....[0]....
.L_1428:
        /*0084*/ 	.word	0x00000070


	//   ....[1]....
        /*0088*/ 	.word	0x00001f50


	//----- nvinfo : EIATTR_MAX_THREADS
	.align		4
.L_1429:
        /*008c*/ 	.byte	0x04, 0x05
        /*008e*/ 	.short	(.L_1431 - .L_1430)
.L_1430:
        /*0090*/ 	.word	0x00000080
        /*0094*/ 	.word	0x00000001
        /*0098*/ 	.word	0x00000001


	//----- nvinfo : EIATTR_CRS_STACK_SIZE
	.align		4
.L_1431:
        /*009c*/ 	.byte	0x04, 0x1e
        /*009e*/ 	.short	(.L_1433 - .L_1432)
.L_1432:
        /*00a0*/ 	.word	0x00000000


	//----- nvinfo : EIATTR_CBANK_PARAM_SIZE
	.align		4
.L_1433:
        /*00a4*/ 	.byte	0x03, 0x19
        /*00a6*/ 	.short	0x00a0


	//----- nvinfo : EIATTR_PARAM_CBANK
	.align		4
        /*00a8*/ 	.byte	0x04, 0x0a
        /*00aa*/ 	.short	(.L_1435 - .L_1434)
	.align		4
.L_1434:
        /*00ac*/ 	.word	index@(.nv.constant0._Z35group_norm_nhwc_fwd_one_pass_kernelI11Fp16IOFp32WLi64ELi4ELi128EEv26Group_norm_nhwc_fwd_params)
        /*00b0*/ 	.short	0x0210
        /*00b2*/ 	.short	0x00a0


	//----- nvinfo : EIATTR_SW_WAR
	.align		4
.L_1435:
        /*00b4*/ 	.byte	0x04, 0x36
        /*00b6*/ 	.short	(.L_1437 - .L_1436)
.L_1436:
        /*00b8*/ 	.word	0x00000008
.L_1437:


//--------------------- .nv.info._Z35group_norm_nhwc_fwd_one_pass_kernelI11Fp16IOFp32WLi128ELi4ELi128EEv26Group_norm_nhwc_fwd_params --------------------------
	.section	.nv.info._Z35group_norm_nhwc_fwd_one_pass_kernelI11Fp16IOFp32WLi128ELi4ELi128EEv26Group_norm_nhwc_fwd_params,"",@"SHT_CUDA_INFO"
	.sectionflags	@""
	.align	4


	//----- nvinfo : EIATTR_CUDA_API_VERSION
	.align		4
        /*0000*/ 	.byte	0x04, 0x37
        /*0002*/ 	.short	(.L_1439 - .L_1438)
.L_1438:
        /*0004*/ 	.word	0x00000082


	//----- nvinfo : EIATTR_KPARAM_INFO
	.align		4
.L_1439:
        /*0008*/ 	.byte	0x04, 0x17
        /*000a*/ 	.short	(.L_1441 - .L_1440)
.L_1440:
        /*000c*/ 	.word	0x00000000
        /*0010*/ 	.short	0x0000
        /*0012*/ 	.short	0x0000
        /*0014*/ 	.byte	0x00, 0xf0, 0x81, 0x02


	//----- nvinfo : EIATTR_SPARSE_MMA_MASK
	.align		4
.L_1441:
        /*0018*/ 	.byte	0x03, 0x50
        /*001a*/ 	.short	0x0000


	//----- nvinfo : EIATTR_MAXREG_COUNT
	.align		4
        /*001c*/ 	.byte	0x03, 0x1b
        /*001e*/ 	.short	0x00ff


	//----- nvinfo : EIATTR_NUM_BARRIERS
	.align		4
        /*0020*/ 	.byte	0x02, 0x4c
        /*0022*/ 	.byte	0x01
	.zero		1


	//----- nvinfo : EIATTR_MERCURY_ISA_VERSION
	.align		4
        /*0024*/ 	.byte	0x03, 0x5f
        /*0026*/ 	.short	0x0101


	//----- nvinfo : EIATTR_COOP_GROUP_MASK_REGIDS
	.align		4
        /*0028*/ 	.byte	0x04, 0x29
        /*002a*/ 	.short	(.L_1443 - .L_1442)


	//   ....[0]....
.L_1442:
        /*002c*/ 	.word	0xffffffff


	//   ....[1]....
        /*0030*/ 	.word	0xffffffff


	//   ....[2]....
        /*0034*/ 	.word	0xffffffff


	//   ....[3]....
        /*0038*/ 	.word	0xffffffff


	//   ....[4]....
        /*003c*/ 	.word	0xffffffff


	//   ....[5]....
        /*0040*/ 	.word	0xffffffff


	//   ....[6]....
        /*0044*/ 	.word	0xffffffff


	//   ....[7]....
        /*0048*/ 	.word	0xffffffff


	//   ....[8]....
        /*004c*/ 	.word	0xffffffff


	//   ....[9]....
        /*0050*/ 	.word	0xffffffff


	//----- nvinfo : EIATTR_COOP_GROUP_INSTR_OFFSETS
	.align		4
.L_1443:
        /*0054*/ 	.byte	0x04, 0x28
        /*0056*/ 	.short	(.L_1445 - .L_1444)


	//   ....[0]....
.L_1444:
        /*0058*/ 	.word	0x00000740


	//   ....[1]....
        /*005c*/ 	.word	0x00000750


	//   ....[2]....
        /*0060*/ 	.word	0x00000780


	//   ....[3]....
        /*0064*/ 	.word	0x000007a0


	//   ....[4]....
        /*0068*/ 	.word	0x000007d0


	//   ....[5]....
        /*006c*/ 	.word	0x000007f0


	//   ....[6]....
        /*0070*/ 	.word	0x00000820


	//   ....[7]....
        /*0074*/ 	.word	0x00000840


	//   ....[8]....
        /*0078*/ 	.word	0x00000870


	//   ....[9]....
        /*007c*/ 	.word	0x00000890


	//----- nvinfo : EIATTR_EXIT_INSTR_OFFSETS
	.align		4
.L_1445:
        /*0080*/ 	.byte	0x04, 0x1c
        /*0082*/ 	.short	(.L_1447 - .L_1446)


	//   ....[0]....
.L_1446:
        /*0084*/ 	.word	0x00000070


	//   ....[1]....
        /*0088*/ 	.word	0x000022c0


	//----- nvinfo : EIATTR_MAX_THREADS
	.align		4
.L_1447:
        /*008c*/ 	.byte	0x04, 0x05
        /*008e*/ 	.short	(.L_1449 - .L_1448)
.L_1448:
        /*0090*/ 	.word	0x00000080
        /*0094*/ 	.word	0x00000001
        /*0098*/ 	.word	0x00000001


	//----- nvinfo : EIATTR_CRS_STACK_SIZE
	.align		4
.L_1449:
        /*009c*/ 	.byte	0x04, 0x1e
        /*009e*/ 	.short	(.L_1451 - .L_1450)
.L_1450:
        /*00a0*/ 	.word	0x00000000


	//----- nvinfo : EIATTR_CBANK_PARAM_SIZE
	.align		4
.L_1451:
        /*00a4*/ 	.byte	0x03, 0x19
        /*00a6*/ 	.short	0x00a0


	//----- nvinfo : EIATTR_PARAM_CBANK
	.align		4
        /*00a8*/ 	.byte	0x04, 0x0a
        /*00aa*/ 	.short	(.L_1453 - .L_1452)
	.align		4
.L_1452:
        /*00ac*/ 	.word	index@(.nv.constant0._Z35group_norm_nhwc_fwd_one_pass_kernelI11Fp16IOFp32WLi128ELi4ELi128EEv26Group_norm_nhwc_fwd_params)
        /*00b0*/ 	.short	0x0210
        /*00b2*/ 	.short	0x00a0


	//----- nvinfo : EIATTR_SW_WAR
	.align		4
.L_1453:
        /*00b4*/ 	.byte	0x04, 0x36
        /*00b6*/ 	.short	(.L_1455 - .L_1454)
.L_1454:
        /*00b8*/ 	.word	0x00000008
.L_1455:


//--------------------- .nv.info._Z35group_norm_nhwc_fwd_one_pass_kernelI11Fp16IOFp32WLi256ELi4ELi128EEv26Group_norm_nhwc_fwd_params --------------------------
	.section	.nv.info._Z35group_norm_nhwc_fwd_one_pass_kernelI11Fp16IOFp32WLi256ELi4ELi128EEv26Group_norm_nhwc_fwd_params,"",@"SHT_CUDA_INFO"
	.sectionflags	@""
	.align	4


	//----- nvinfo : EIATTR_CUDA_API_VERSION
	.align		4
        /*0000*/ 	.byte	0x04, 0x37
        /*0002*/ 	.short	(.L_1457 - .L_1456)
.L_1456:
        /*0004*/ 	.word	0x00000082


	//----- nvinfo : EIATTR_KPARAM_INFO
	.align		4
.L_1457:
        /*0008*/ 	.byte	0x04, 0x17
        /*000a*/ 	.short	(.L_1459 - .L_1458)
.L_1458:
        /*000c*/ 	.word	0x00000000
        /*0010*/ 	.short	0x0000
        /*0012*/ 	.short	0x0000
        /*0014*/ 	.byte	0x00, 0xf0, 0x81, 0x02


	//----- nvinfo : EIATTR_SPARSE_MMA_MASK
	.align		4
.L_1459:
        /*0018*/ 	.byte	0x03, 0x50
        /*001a*/ 	.short	0x0000


	//----- nvinfo : EIATTR_MAXREG_COUNT
	.align		4
        /*001c*/ 	.byte	0x03, 0x1b
        /*001e*/ 	.short	0x00ff


	//----- nvinfo : EIATTR_NUM_BARRIERS
	.align		4
        /*0020*/ 	.byte	0x02, 0x4c
        /*0022*/ 	.byte	0x01
	.zero		1


	//----- nvinfo : EIATTR_MERCURY_ISA_VERSION
	.align		4
        /*0024*/ 	.byte	0x03, 0x5f
        /*0026*/ 	.short	0x0101


	//----- nvinfo : EIATTR_COOP_GROUP_MASK_REGIDS
	.align		4
        /*0028*/ 	.byte	0x04, 0x29
        /*002a*/ 	.short	(.L_1461 - .L_1460)


	//   ....[0]....
.L_1460:
        /*002c*/ 	.word	0xffffffff


	//   ....[1]....
        /*0030*/ 	.word	0xffffffff


	//   ....[2]....
        /*0034*/ 	.word	0xffffffff


	//   ....[3]....
        /*0038*/ 	.word	0xffffffff


	//   ....[4]....
        /*003c*/ 	.word	0xffffffff


	//   ....[5]....
        /*0040*/ 	.word	0xffffffff


	//   ....[6]....
        /*0044*/ 	.word	0xffffffff


	//   ....[7]....
        /*0048*/ 	.word	0xffffffff


	//   ....[8]....
        /*004c*/ 	.word	0xffffffff


	//   ....[9]....
        /*0050*/ 	.word	0xffffffff


	//----- nvinfo : EIATTR_COOP_GROUP_INSTR_OFFSETS
	.align		4
.L_1461:
        /*0054*/ 	.byte	0x04, 0x28
        /*0056*/ 	.short	(.L_1463 - .L_1462)


	//   ....[0]....
.L_1462:
        /*0058*/ 	.word	0x00000a00


	//   ....[1]....
        /*005c*/ 	.word	0x00000a10


	//   ....[2]....
        /*0060*/ 	.word	0x00000a40


	//   ....[3]....
        /*0064*/ 	.word	0x00000a50


	//   ....[4]....
        /*0068*/ 	.word	0x00000a90


	//   ....[5]....
        /*006c*/ 	.word	0x00000aa0


	//   ....[6]....
        /*0070*/ 	.word	0x00000ae0


	//   ....[7]....
        /*0074*/ 	.word	0x00000af0


	//   ....[8]....
        /*0078*/ 	.word	0x00000b40


	//   ....[9]....
        /*007c*/ 	.word	0x00000b50


	//----- nvinfo : EIATTR_EXIT_INSTR_OFFSETS
	.align		4
.L_1463:
        /*0080*/ 	.byte	0x04, 0x1c
        /*0082*/ 	.short	(.L_1465 - .L_1464)


	//   ....[0]....
.L_1464:
        /*0084*/ 	.word	0x00000060


	//   ....[1]....
        /*0088*/ 	.word	0x00002b30


	//----- nvinfo : EIATTR_MAX_THREADS
	.align		4
.L_1465:
        /*008c*/ 	.byte	0x04, 0x05
        /*008e*/ 	.short	(.L_1467 - .L_1466)
.L_1466:
        /*0090*/ 	.word	0x00000080
        /*0094*/ 	.word	0x00000001
        /*0098*/ 	.word	0x00000001


	//----- nvinfo : EIATTR_CRS_STACK_SIZE
	.align		4
.L_1467:
        /*009c*/ 	.byte	0x04, 0x1e
        /*009e*/ 	.short	(.L_1469 - .L_1468)
.L_1468:
        /*00a0*/ 	.word	0x00000000


	//----- nvinfo : EIATTR_CBANK_PARAM_SIZE
	.align		4
.L_1469:
        /*00a4*/ 	.byte	0x03, 0x19
        /*00a6*/ 	.short	0x00a0


	//----- nvinfo : EIATTR_PARAM_CBANK
	.align		4
        /*00a8*/ 	.byte	0x04, 0x0a
        /*00aa*/ 	.short	(.L_1471 - .L_1470)
	.align		4
.L_1470:
        /*00ac*/ 	.word	index@(.nv.constant0._Z35group_norm_nhwc_fwd_one_pass_kernelI11Fp16IOFp32WLi256ELi4ELi128EEv26Group_norm_nhwc_fwd_params)
        /*00b0*/ 	.short	0x0210
        /*00b2*/ 	.short	0x00a0


	//----- nvinfo : EIATTR_SW_WAR
	.align		4
.L_1471:
        /*00b4*/ 	.byte	0x04, 0x36
        /*00b6*/ 	.short	(.L_1473 - .L_1472)
.L_1472:
        /*00b8*/ 	.word	0x00000008
.L_1473:


//--------------------- .nv.info._Z35group_norm_nhwc_fwd_one_pass_kernelI11Fp16IOFp32WLi512ELi4ELi128EEv26Group_norm_nhwc_fwd_params --------------------------
	.section	.nv.info._Z35group_norm_nhwc_fwd_one_pass_kernelI11Fp16IOFp32WLi512ELi4ELi128EEv26Group_norm_nhwc_fwd_params,"",@"SHT_CUDA_INFO"
	.sectionflags	@""
	.align	4


	//----- nvinfo : EIATTR_CUDA_API_VERSION
	.align		4
        /*0000*/ 	.byte	0x04, 0x37
        /*0002*/ 	.short	(.L_1475 - .L_1474)
.L_1474:
        /*0004*/ 	.word	0x00000082


	//----- nvinfo : EIATTR_KPARAM_INFO
	.align		4
.L_1475:
        /*0008*/ 	.byte	0x04, 0x17
        /*000a*/ 	.short	(.L_1477 - .L_1476)
.L_1476:
        /*000c*/ 	.word	0x00000000
        /*0010*/ 	.short	0x0000
        /*0012*/ 	.short	0x0000
        /*0014*/ 	.byte	0x00, 0xf0, 0x81, 0x02


	//----- nvinfo : EIATTR_SPARSE_MMA_MASK
	.align		4
.L_1477:
        /*0018*/ 	.byte	0x03, 0x50
        /*001a*/ 	.short	0x0000


	//----- nvinfo : EIATTR_MAXREG_COUNT
	.align		4
        /*001c*/ 	.byte	0x03, 0x1b
        /*001e*/ 	.short	0x00ff


	//----- nvinfo : EIATTR_NUM_BARRIERS
	.align		4
        /*0020*/ 	.byte	0x02, 0x4c
        /*0022*/ 	.byte	0x01
	.zero		1


	//----- nvinfo : EIATTR_MERCURY_ISA_VERSION
	.align		4
        /*0024*/ 	.byte	0x03, 0x5f
        /*0026*/ 	.short	0x0101


	//----- nvinfo : EIATTR_COOP_GROUP_MASK_REGIDS
	.align		4
        /*0028*/ 	.byte	0x04, 0x29
        /*002a*/ 	.short	(.L_1479 - .L_1478)


	//   ....[0]....
.L_1478:
        /*002c*/ 	.word	0xffffffff


	//   ....[1]....
        /*0030*/ 	.word	0xffffffff


	//   ....[2]....
        /*0034*/ 	.word	0xffffffff


	//   ....[3]....
        /*0038*/ 	.word	0xffffffff


	//   ....[4]....
        /*003c*/ 	.word	0xffffffff


	//   ....[5]....
        /*0040*/ 	.word	0xffffffff


	//   ....[6]....
        /*0044*/ 	.word	0xffffffff


	//   ....[7]....
        /*0048*/ 	.word	0xffffffff


	//   ....[8]....
        /*004c*/ 	.word	0xffffffff


	//   ....[9]....
        /*0050*/ 	.word	0xffffffff


	//----- nvinfo : EIATTR_COOP_GROUP_INSTR_OFFSETS
	.align		4
.L_1479:
        /*0054*/ 	.byte	0x04, 0x28
        /*0056*/ 	.short	(.L_1481 - .L_1480)


	//   ....[0]....
.L_1480:
        /*0058*/ 	.word	0x00001060


	//   ....[1]....
        /*005c*/ 	.word	0x00001070


	//   ....[2]....
        /*0060*/ 	.word	0x000010a0


	//   ....[3]....
        /*0064*/ 	.word	0x000010b0


	//   ....[4]....
        /*0068*/ 	.word	0x000010f0


	//   ....[5]....
        /*006c*/ 	.word	0x00001100


	//   ....[6]....
        /*0070*/ 	.word	0x00001140


	//   ....[7]....
        /*0074*/ 	.word	0x00001150


	//   ....[8]....
        /*0078*/ 	.word	0x00001190


	//   ....[9]....
        /*007c*/ 	.word	0x000011a0


	//----- nvinfo : EIATTR_EXIT_INSTR_OFFSETS
	.align		4
.L_1481:
        /*0080*/ 	.byte	0x04, 0x1c
        /*0082*/ 	.short	(.L_1483 - .L_1482)


	//   ....[0]....
.L_1482:
        /*0084*/ 	.word	0x00000070


	//   ....[1]....
        /*0088*/ 	.word	0x00003a10


	//----- nvinfo : EIATTR_MAX_THREADS
	.align		4
.L_1483:
        /*008c*/ 	.byte	0x04, 0x05
        /*008e*/ 	.short	(.L_1485 - .L_1484)
.L_1484:
        /*0090*/ 	.word	0x00000080
        /*0094*/ 	.word	0x00000001
        /*0098*/ 	.word	0x00000001


	//----- nvinfo : EIATTR_CRS_STACK_SIZE
	.align		4
.L_1485:
        /*009c*/ 	.byte	0x04, 0x1e
        /*009e*/ 	.short	(.L_1487 - .L_1486)
.L_1486:
        /*00a0*/ 	.word	0x00000000


	//----- nvinfo : EIATTR_CBANK_PARAM_SIZE
	.align		4
.L_1487:
        /*00a4*/ 	.byte	0x03, 0x19
        /*00a6*/ 	.short	0x00a0


	//----- nvinfo : EIATTR_PARAM_CBANK
	.align		4
        /*00a8*/ 	.byte	0x04, 0x0a
        /*00aa*/ 	.short	(.L_1489 - .L_1488)
	.align		4
.L_1488:
        /*00ac*/ 	.word	index@(.nv.constant0._Z35group_norm_nhwc_fwd_one_pass_kernelI11Fp16IOFp32WLi512ELi4ELi128EEv26Group_norm_nhwc_fwd_params)
        /*00b0*/ 	.short	0x0210
        /*00b2*/ 	.short	0x00a0


	//----- nvinfo : EIATTR_SW_WAR
	.align		4
.L_1489:
        /*00b4*/ 	.byte	0x04, 0x36
        /*00b6*/ 	.short	(.L_1491 - .L_1490)
.L_1490:
        /*00b8*/ 	.word	0x00000008
.L_1491:


//--------------------- .nv.info._Z35group_norm_nhwc_fwd_one_pass_kernelI11Fp16IOBf16WLi64ELi4ELi128EEv26Group_norm_nhwc_fwd_params --------------------------
	.section	.nv.info._Z35group_norm_nhwc_fwd_one_pass_kernelI11Fp16IOBf16WLi64ELi4ELi128EEv26Group_norm_nhwc_fwd_params,"",@"SHT_CUDA_INFO"
	.sectionflags	@""
	.align	4


	//----- nvinfo : EIATTR_CUDA_API_VERSION
	.align		4
        /*0000*/ 	.byte	0x04, 0x37
        /*0002*/ 	.short	(.L_1493 - .L_1492)
.L_1492:
        /*0004*/ 	.word	0x00000082


	//----- nvinfo : EIATTR_KPARAM_INFO
	.align		4
.L_1493:
        /*0008*/ 	.byte	0x04, 0x17
        /*000a*/ 	.short	(.L_1495 - .L_1494)
.L_1494:
        /*000c*/ 	.word	0x00000000
        /*0010*/ 	.short	0x0000
        /*0012*/ 	.short	0x0000
        /*0014*/ 	.byte	0x00, 0xf0, 0x81, 0x02


	//----- nvinfo : EIATTR_SPARSE_MMA_MASK
	.align		4
.L_1495:
        /*0018*/ 	.byte	0x03, 0x50
        /*001a*/ 	.short	0x0000


	//----- nvinfo : EIATTR_MAXREG_COUNT
	.align		4
        /*001c*/ 	.byte	0x03, 0x1b
        /*001e*/ 	.short	0x00ff


	//----- nvinfo : EIATTR_NUM_BARRIERS
	.align		4
        /*0020*/ 	.byte	0x02, 0x4c
        /*0022*/ 	.byte	0x01
	.zero		1


	//----- nvinfo : EIATTR_MERCURY_ISA_VERSION
	.align		4
        /*0024*/ 	.byte	0x03, 0x5f
        /*0026*/ 	.short	0x0101


	//----- nvinfo : EIATTR_COOP_GROUP_MASK_REGIDS
	.align		4
        /*0028*/ 	.byte	0x04, 0x29
        /*002a*/ 	.short	(.L_1497 - .L_1496)


	//   ....[0]....
.L_1496:
        /*002c*/ 	.word	0xffffffff


	//   ....[1]....
        /*0030*/ 	.word	0xffffffff


	//   ....[2]....
        /*0034*/ 	.word	0xffffffff


	//   ....[3]....
        /*0038*/ 	.word	0xffffffff


	//   ....[4]....
        /*003c*/ 	.word	0xffffffff


	//   ....[5]....
        /*0040*/ 	.word	0xffffffff


	//   ....[6]....
        /*0044*/ 	.word	0xffffffff


	//   ....[7]....
        /*0048*/ 	.word	0xffffffff


	//   ....[8]....
        /*004c*/ 	.word	0xffffffff


	//   ....[9]....
        /*0050*/ 	.word	0xffffffff


	//----- nvinfo : EIATTR_COOP_GROUP_INSTR_OFFSETS
	.align		4
.L_1497:
        /*0054*/ 	.byte	0x04, 0x28
        /*0056*/ 	.short	(.L_1499 - .L_1498)


	//   ....[0]....
.L_1498:
        /*0058*/ 	.word	0x00000600


	//   ....[1]....
        /*005c*/ 	.word	0x00000610


	//   ....[2]....
        /*0060*/ 	.word	0x00000640


	//   ....[3]....
        /*0064*/ 	.word	0x00000660


	//   ....[4]....
        /*0068*/ 	.word	0x00000690


	//   ....[5]....
        /*006c*/ 	.word	0x000006b0


	//   ....[6]....
        /*0070*/ 	.word	0x000006e0


	//   ....[7]....
        /*0074*/ 	.word	0x00000700


	//   ....[8]....
        /*0078*/ 	.word	0x00000730


	//   ....[9]....
        /*007c*/ 	.word	0x00000750


	//----- nvinfo : EIATTR_EXIT_INSTR_OFFSETS
	.align		4
.L_1499:
        /*0080*/ 	.byte	0x04, 0x1c
        /*0082*/ 	.short	(.L_1501 - .L_1500)


	//   ....[0]....
.L_1500:
        /*0084*/ 	.word	0x00000070


	//   ....[1]....
        /*0088*/ 	.word	0x00001f90


	//----- nvinfo : EIATTR_MAX_THREADS
	.align		4
.L_1501:
        /*008c*/ 	.byte	0x04, 0x05
        /*008e*/ 	.short	(.L_1503 - .L_1502)
.L_1502:
        /*0090*/ 	.word	0x00000080
        /*0094*/ 	.word	0x00000001
        /*0098*/ 	.word	0x00000001


	//----- nvinfo : EIATTR_CRS_STACK_SIZE
	.align		4
.L_1503:
        /*009c*/ 	.byte	0x04, 0x1e
        /*009e*/ 	.short	(.L_1505 - .L_1504)
.L_1504:
        /*00a0*/ 	.word	0x00000000


	//----- nvinfo : EIATTR_CBANK_PARAM_SIZE
	.align		4
.L_1505:
        /*00a4*/ 	.byte	0x03, 0x19
        /*00a6*/ 	.short	0x00a0


	//----- nvinfo : EIATTR_PARAM_CBANK
	.align		4
        /*00a8*/ 	.byte	0x04, 0x0a
        /*00aa*/ 	.short	(.L_1507 - .L_1506)
	.align		4
.L_1506:
        /*00ac*/ 	.word	index@(.nv.constant0._Z35group_norm_nhwc_fwd_one_pass_kernelI11Fp16IOBf16WLi64ELi4ELi128EEv26Group_norm_nhwc_fwd_params)
        /*00b0*/ 	.short	0x0210
        /*00b2*/ 	.short	0x00a0


	//----- nvinfo : EIATTR_SW_WAR
	.align		4
.L_1507:
        /*00b4*/ 	.byte	0x04, 0x36
        /*00b6*/ 	.short	(.L_1509 - .L_1508)
.L_1508:
        /*00b8*/ 	.word	0x00000008
.L_1509:


//--------------------- .nv.info._Z35group_norm_nhwc_fwd_one_pass_kernelI11Fp16IOBf16WLi128ELi4ELi128EEv26Group_norm_nhwc_fwd_params --------------------------
	.section	.nv.info._Z35group_norm_nhwc_fwd_one_pass_kernelI11Fp16IOBf16WLi128ELi4ELi128EEv26Group_norm_nhwc_fwd_params,"",@"SHT_CUDA_INFO"
	.sectionflags	@""
	.align	4


	//----- nvinfo : EIATTR_CUDA_API_VERSION
	.align		4
        /*0000*/ 	.byte	0x04, 0x37
        /*0002*/ 	.short	(.L_1511 - .L_1510)
.L_1510:
        /*0004*/ 	.word	0x00000082


	//----- nvinfo : EIATTR_KPARAM_INFO
	.align		4
.L_1511:
        /*0008*/ 	.byte	0x04, 0x17
        /*000a*/ 	.short	(.L_1513 - .L_1512)
.L_1512:
        /*000c*/ 	.word	0x00000000
        /*0010*/ 	.short	0x0000
        /*0012*/ 	.short	0x0000
        /*0014*/ 	.byte	0x00, 0xf0, 0x81, 0x02


	//----- nvinfo : EIATTR_SPARSE_MMA_MASK
	.align		4
.L_1513:
        /*0018*/ 	.byte	0x03, 0x50
        /*001a*/ 	.short	0x0000


	//----- nvinfo : EIATTR_MAXREG_COUNT
	.align		4
        /*001c*/ 	.byte	0x03, 0x1b
        /*001e*/ 	.short	0x00ff


	//----- nvinfo : EIATTR_NUM_BARRIERS
	.align		4
        /*0020*/ 	.byte	0x02, 0x4c
        /*0022*/ 	.byte	0x01
	.zero		1


	//----- nvinfo : EIATTR_MERCURY_ISA_VERSION
	.align		4
        /*0024*/ 	.byte	0x03, 0x5f
        /*0026*/ 	.short	0x0101


	//----- nvinfo : EIATTR_COOP_GROUP_MASK_REGIDS
	.align		4
        /*0028*/ 	.byte	0x04, 0x29
        /*002a*/ 	.short	(.L_1515 - .L_1514)


	//   ....[0]....
.L_1514:
        /*002c*/ 	.word	0xffffffff


	//   ....[1]....
        /*0030*/ 	.word	0xffffffff


	//   ....[2]....
        /*0034*/ 	.word	0xffffffff


	//   ....[3]....
        /*0038*/ 	.word	0xffffffff


	//   ....[4]....
        /*003c*/ 	.word	0xffffffff


	//   ....[5]....
        /*0040*/ 	.word	0xffffffff


	//   ....[6]....
        /*0044*/ 	.word	0xffffffff


	//   ....[7]....
        /*0048*/ 	.word	0xffffffff


	//   ....[8]....
        /*004c*/ 	.word	0xffffffff


	//   ....[9]....
        /*0050*/ 	.word	0xffffffff


	//----- nvinfo : EIATTR_COOP_GROUP_INSTR_OFFSETS
	.align		4
.L_1515:
        /*0054*/ 	.byte	0x04, 0x28
        /*0056*/ 	.short	(.L_1517 - .L_1516)


	//   ....[0]....
.L_1516:
        /*0058*/ 	.word	0x00000750


	//   ....[1]....
        /*005c*/ 	.word	0x00000760


	//   ....[2]....
        /*0060*/ 	.word	0x00000790


	//   ....[3]....
        /*0064*/ 	.word	0x000007a0


	//   ....[4]....
        /*0068*/ 	.word	0x000007e0


	//   ....[5]....
        /*006c*/ 	.word	0x000007f0


	//   ....[6]....
        /*0070*/ 	.word	0x00000830


	//   ....[7]....
        /*0074*/ 	.word	0x00000840


	//   ....[8]....
        /*0078*/ 	.word	0x00000880


	//   ....[9]....
        /*007c*/ 	.word	0x00000890


	//----- nvinfo : EIATTR_EXIT_INSTR_OFFSETS
	.align		4
.L_1517:
        /*0080*/ 	.byte	0x04, 0x1c
        /*0082*/ 	.short	(.L_1519 - .L_1518)


	//   ....[0]....
.L_1518:
        /*0084*/ 	.word	0x00000070


	//   ....[1]....
        /*0088*/ 	.word	0x00002360


	//----- nvinfo : EIATTR_MAX_THREADS
	.align		4
.L_1519:
        /*008c*/ 	.byte	0x04, 0x05
        /*008e*/ 	.short	(.L_1521 - .L_1520)
.L_1520:
        /*0090*/ 	.word	0x00000080
        /*0094*/ 	.word	0x00000001
        /*0098*/ 	.word	0x00000001


	//----- nvinfo : EIATTR_CRS_STACK_SIZE
	.align		4
.L_1521:
        /*009c*/ 	.byte	0x04, 0x1e
        /*009e*/ 	.short	(.L_1523 - .L_1522)
.L_1522:
        /*00a0*/ 	.word	0x00000000


	//----- nvinfo : EIATTR_CBANK_PARAM_SIZE
	.align		4
.L_1523:
        /*00a4*/ 	.byte	0x03, 0x19
        /*00a6*/ 	.short	0x00a0


	//----- nvinfo : EIATTR_PARAM_CBANK
	.align		4
        /*00a8*/ 	.byte	0x04, 0x0a
        /*00aa*/ 	.short	(.L_1525 - .L_1524)
	.align		4
.L_1524:
        /*00ac*/ 	.word	index@(.nv.constant0._Z35group_norm_nhwc_fwd_one_pass_kernelI11Fp16IOBf16WLi128ELi4ELi128EEv26Group_norm_nhwc_fwd_params)
        /*00b0*/ 	.short	0x0210
        /*00b2*/ 	.short	0x00a0


	//----- nvinfo : EIATTR_SW_WAR
	.align		4
.L_1525:
        /*00b4*/ 	.byte	0x04, 0x36
        /*00b6*/ 	.short	(.L_1527 - .L_1526)
.L_1526:
        /*00b8*/ 	.word	0x00000008
.L_1527:


//--------------------- .nv.info._Z35group_norm_nhwc_fwd_one_pass_kernelI11Fp16IOBf16WLi256ELi4ELi128EEv26Group_norm_nhwc_fwd_params --------------------------
	.section	.nv.info._Z35group_norm_nhwc_fwd_one_pass_kernelI11Fp16IOBf16WLi256ELi4ELi128EEv26Group_norm_nhwc_fwd_params,"",@"SHT_CUDA_INFO"
	.sectionflags	@""
	.align	4


	//----- nvinfo : EIATTR_CUDA_API_VERSION
	.align		4
        /*0000*/ 	.byte	0x04, 0x37
        /*0002*/ 	.short	(.L_1529 - .L_1528)
.L_1528:
        /*0004*/ 	.word	0x00000082


	//----- nvinfo : EIATTR_KPARAM_INFO
	.align		4
.L_1529:
        /*0008*/ 	.byte	0x04, 0x17
        /*000a*/ 	.short	(.L_1531 - .L_1530)
.L_1530:
        /*000c*/ 	.word	0x00000000
        /*0010*/ 	.short	0x0000
        /*0012*/ 	.short	0x0000
        /*0014*/ 	.byte	0x00, 0xf0, 0x81, 0x02


	//----- nvinfo : EIATTR_SPARSE_MMA_MASK
	.align		4
.L_1531:
        /*0018*/ 	.byte	0x03, 0x50
        /*001a*/ 	.short	0x0000


	//----- nvinfo : EIATTR_MAXREG_COUNT
	.align		4
        /*001c*/ 	.byte	0x03, 0x1b
        /*001e*/ 	.short	0x00ff


	//----- nvinfo : EIATTR_NUM_BARRIERS
	.align		4
        /*0020*/ 	.byte	0x02, 0x4c
        /*0022*/ 	.byte	0x01
	.zero		1


	//----- nvinfo : EIATTR_MERCURY_ISA_VERSION
	.align		4
        /*0024*/ 	.byte	0x03, 0x5f
        /*0026*/ 	.short	0x0101


	//----- nvinfo : EIATTR_COOP_GROUP_MASK_REGIDS
	.align		4
        /*0028*/ 	.byte	0x04, 0x29
        /*002a*/ 	.short	(.L_1533 - .L_1532)


	//   ....[0]....
.L_1532:
        /*002c*/ 	.word	0xffffffff


	//   ....[1]....
        /*0030*/ 	.word	0xffffffff


	//   ....[2]....
        /*0034*/ 	.word	0xffffffff


	//   ....[3]....
        /*0038*/ 	.word	0xffffffff


	//   ....[4]....
        /*003c*/ 	.word	0xffffffff


	//   ....[5]....
        /*0040*/ 	.word	0xffffffff


	//   ....[6]....
        /*0044*/ 	.word	0xffffffff


	//   ....[7]....
        /*0048*/ 	.word	0xffffffff


	//   ....[8]....
        /*004c*/ 	.word	0xffffffff


	//   ....[9]....
        /*0050*/ 	.word	0xffffffff


	//----- nvinfo : EIATTR_COOP_GROUP_INSTR_OFFSETS
	.align		4
.L_1533:
        /*0054*/ 	.byte	0x04, 0x28
        /*0056*/ 	.short	(.L_1535 - .L_1534)


	//   ....[0]....
.L_1534:
        /*0058*/ 	.word	0x00000a00


	//   ....[1]....
        /*005c*/ 	.word	0x00000a10


	//   ....[2]....
        /*0060*/ 	.word	0x00000a40


	//   ....[3]....
        /*0064*/ 	.word	0x00000a50


	//   ....[4]....
        /*0068*/ 	.word	0x00000a90


	//   ....[5]....
        /*006c*/ 	.word	0x00000aa0


	//   ....[6]....
        /*0070*/ 	.word	0x00000ae0


	//   ....[7]....
        /*0074*/ 	.word	0x00000af0


	//   ....[8]....
        /*0078*/ 	.word	0x00000b40


	//   ....[9]....
        /*007c*/ 	.word	0x00000b50


	//----- nvinfo : EIATTR_EXIT_INSTR_OFFSETS
	.align		4
.L_1535:
        /*0080*/ 	.byte	0x04, 0x1c
        /*0082*/ 	.short	(.L_1537 - .L_1536)


	//   ....[0]....
.L_1536:
        /*0084*/ 	.word	0x00000060


	//   ....[1]....
        /*0088*/ 	.word	0x00002b90


	//----- nvinfo : EIATTR_MAX_THREADS
	.align		4
.L_1537:
        /*008c*/ 	.byte	0x04, 0x05
        /*008e*/ 	.short	(.L_1539 - .L_1538)
.L_1538:
        /*0090*/ 	.word	0x00000080
        /*0094*/ 	.word	0x00000001
        /*0098*/ 	.word	0x00000001


	//----- nvinfo : EIATTR_CRS_STACK_SIZE
	.align		4
.L_1539:
        /*009c*/ 	.byte	0x04, 0x1e
        /*009e*/ 	.short	(.L_1541 - .L_1540)
.L_1540:
        /*00a0*/ 	.word	0x00000000


	//----- nvinfo : EIATTR_CBANK_PARAM_SIZE
	.align		4
.L_1541:
        /*00a4*/ 	.byte	0x03, 0x19
        /*00a6*/ 	.short	0x00a0


	//----- nvinfo : EIATTR_PARAM_CBANK
	.align		4
        /*00a8*/ 	.byte	0x04, 0x0a
        /*00aa*/ 	.short	(.L_1543 - .L_1542)
	.align		4
.L_1542:
        /*00ac*/ 	.word	index@(.nv.constant0._Z35group_norm_nhwc_fwd_one_pass_kernelI11Fp16IOBf16WLi256ELi4ELi128EEv26Group_norm_nhwc_fwd_params)
        /*00b0*/ 	.short	0x0210
        /*00b2*/ 	.short	0x00a0


	//----- nvinfo : EIATTR_SW_WAR
	.align		4
.L_1543:
        /*00b4*/ 	.byte	0x04, 0x36
        /*00b6*/ 	.short	(.L_1545 - .L_1544)
.L_1544:
        /*00b8*/ 	.word	0x00000008
.L_1545:


//--------------------- .nv.info._Z35group_norm_nhwc_fwd_one_pass_kernelI11Fp16IOBf16WLi512ELi4ELi128EEv26Group_norm_nhwc_fwd_params --------------------------
	.section	.nv.info._Z35group_norm_nhwc_fwd_one_pass_kernelI11Fp16IOBf16WLi512ELi4ELi128EEv26Group_norm_nhwc_fwd_params,"",@"SHT_CUDA_INFO"
	.sectionflags	@""
	.align	4


	//----- nvinfo : EIATTR_CUDA_API_VERSION
	.align		4
        /*0000*/ 	.byte	0x04, 0x37
        /*0002*/ 	.short	(.L_1547 - .L_1546)
.L_1546:
        /*0004*/ 	.word	0x00000082


	//----- nvinfo : EIATTR_KPARAM_INFO
	.align		4
.L_1547:
        /*0008*/ 	.byte	0x04, 0x17
        /*000a*/ 	.short	(.L_1549 - .L_1548)
.L_1548:
        /*000c*/ 	.word	0x00000000
        /*0010*/ 	.short	0x0000
        /*0012*/ 	.short	0x0000
        /*0014*/ 	.byte	0x00, 0xf0, 0x81, 0x02


	//----- nvinfo : EIATTR_SPARSE_MMA_MASK
	.align		4
.L_1549:
        /*0018*/ 	.byte	0x03, 0x50
        /*001a*/ 	.short	0x0000


	//----- nvinfo : EIATTR_MAXREG_COUNT
	.align		4
        /*001c*/ 	.byte	0x03, 0x1b
        /*001e*/ 	.short	0x00ff


	//----- nvinfo : EIATTR_NUM_BARRIERS
	.align		4
        /*0020*/ 	.byte	0x02, 0x4c
        /*0022*/ 	.byte	0x01
	.zero		1


	//----- nvinfo : EIATTR_MERCURY_ISA_VERSION
	.align		4
        /*0024*/ 	.byte	0x03, 0x5f
        /*0026*/ 	.short	0x0101


	//----- nvinfo : EIATTR_COOP_GROUP_MASK_REGIDS
	.align		4
        /*0028*/ 	.byte	0x04, 0x29
        /*002a*/ 	.short	(.L_1551 - .L_1550)


	//   ....[0]....
.L_1550:
        /*002c*/ 	.word	0xffffffff


	//   ....[1]....
        /*0030*/ 	.word	0xffffffff


	//   ....[2]....
        /*0034*/ 	.word	0xffffffff


	//   ....[3]....
        /*0038*/ 	.word	0xffffffff


	//   ....[4]....
        /*003c*/ 	.word	0xffffffff


	//   ....[5]....
        /*0040*/ 	.word	0xffffffff


	//   ....[6]....
        /*0044*/ 	.word	0xffffffff


	//   ....[7]....
        /*0048*/ 	.word	0xffffffff


	//   ....[8]....
        /*004c*/ 	.word	0xffffffff


	//   ....[9]....
        /*0050*/ 	.word	0xffffffff


	//----- nvinfo : EIATTR_COOP_GROUP_INSTR_OFFSETS
	.align		4
.L_1551:
        /*0054*/ 	.byte	0x04, 0x28
        /*0056*/ 	.short	(.L_1553 - .L_1552)


	//   ....[0]....
.L_1552:
        /*0058*/ 	.word	0x00000fd0


	//   ....[1]....
        /*005c*/ 	.word	0x00000fe0


	//   ....[2]....
        /*0060*/ 	.word	0x00001010


	//   ....[3]....
        /*0064*/ 	.word	0x00001020


	//   ....[4]....
        /*0068*/ 	.word	0x00001060


	//   ....[5]....
        /*006c*/ 	.word	0x00001070


	//   ....[6]....
        /*0070*/ 	.word	0x000010b0


	//   ....[7]....
        /*0074*/ 	.word	0x000010c0


	//   ....[8]....
        /*0078*/ 	.word	0x00001100


	//   ....[9]....
        /*007c*/ 	.word	0x00001110


	//----- nvinfo : EIATTR_EXIT_INSTR_OFFSETS
	.align		4
.L_1553:
        /*0080*/ 	.byte	0x04, 0x1c
        /*0082*/ 	.short	(.L_1555 - .L_1554)


	//   ....[0]....
.L_1554:
        /*0084*/ 	.word	0x00000070


	//   ....[1]....
        /*0088*/ 	.word	0x00003ab0


	//----- nvinfo : EIATTR_MAX_THREADS
	.align		4
.L_1555:
        /*008c*/ 	.byte	0x04, 0x05
        /*008e*/ 	.short	(.L_1557 - .L_1556)
.L_1556:
        /*0090*/ 	.word	0x00000080
        /*0094*/ 	.word	0x00000001
        /*0098*/ 	.word	0x00000001


	//----- nvinfo : EIATTR_CRS_STACK_SIZE
	.align		4
.L_1557:
        /*009c*/ 	.byte	0x04, 0x1e
        /*009e*/ 	.short	(.L_1559 - .L_1558)
.L_1558:
        /*00a0*/ 	.word	0x00000000


	//----- nvinfo : EIATTR_CBANK_PARAM_SIZE
	.align		4
.L_1559:
        /*00a4*/ 	.byte	0x03, 0x19
        /*00a6*/ 	.short	0x00a0


	//----- nvinfo : EIATTR_PARAM_CBANK
	.align		4
        /*00a8*/ 	.byte	0x04, 0x0a
        /*00aa*/ 	.short	(.L_1561 - .L_1560)
	.align		4
.L_1560:
        /*00ac*/ 	.word	index@(.nv.constant0._Z35group_norm_nhwc_fwd_one_pass_kernelI11Fp16IOBf16WLi512ELi4ELi128EEv26Group_norm_nhwc_fwd_params)
        /*00b0*/ 	.short	0x0210
        /*00b2*/ 	.short	0x00a0


	//----- nvinfo : EIATTR_SW_WAR
	.align		4
.L_1561:
        /*00b4*/ 	.byte	0x04, 0x36
        /*00b6*/ 	.short	(.L_1563 - .L_1562)
.L_1562:
        /*00b8*/ 	.word	0x00000008
.L_1563:


//--------------------- .nv.info._Z35group_norm_nhwc_fwd_one_pass_kernelI11Fp16IOFp16WLi64ELi4ELi128EEv26Group_norm_nhwc_fwd_params --------------------------
	.section	.nv.info._Z35group_norm_nhwc_fwd_one_pass_kernelI11Fp16IOFp16WLi64ELi4ELi128EEv26Group_norm_nhwc_fwd_params,"",@"SHT_CUDA_INFO"
	.sectionflags	@""
	.align	4


	//----- nvinfo : EIATTR_CUDA_API_VERSION
	.align		4
        /*0000*/ 	.byte	0x04, 0x37
        /*0002*/ 	.short	(.L_1565 - .L_1564)
.L_1564:
        /*0004*/ 	.word	0x00000082


	//----- nvinfo : EIATTR_KPARAM_INFO
	.align		4
.L_1565:
        /*0008*/ 	.byte	0x04, 0x17
        /*000a*/ 	.short	(.L_1567 - .L_1566)
.L_1566:
        /*000c*/ 	.word	0x00000000
        /*0010*/ 	.short	0x0000
        /*0012*/ 	.short	0x0000
        /*0014*/ 	.byte	0x00, 0xf0, 0x81, 0x02


	//----- nvinfo : EIATTR_SPARSE_MMA_MASK
	.align		4
.L_1567:
        /*0018*/ 	.byte	0x03, 0x50
        /*001a*/ 	.short	0x0000


	//----- nvinfo : EIATTR_MAXREG_COUNT
	.align		4
        /*001c*/ 	.byte	0x03, 0x1b
        /*001e*/ 	.short	0x00ff


	//----- nvinfo : EIATTR_NUM_BARRIERS
	.align		4
        /*0020*/ 	.byte	0x02, 0x4c
        /*0022*/ 	.byte	0x01
	.zero		1


	//----- nvinfo : EIATTR_MERCURY_ISA_VERSION
	.align		4
        /*0024*/ 	.byte	0x03, 0x5f
        /*0026*/ 	.short	0x0101


	//----- nvinfo : EIATTR_COOP_GROUP_MASK_REGIDS
	.align		4
        /*0028*/ 	.byte	0x04, 0x29
        /*002a*/ 	.short	(.L_1569 - .L_1568)


	//   ....[0]....
.L_1568:
        /*002c*/ 	.word	0xffffffff


	//   ....[1]....
        /*0030*/ 	.word	0xffffffff


	//   ....[2]....
        /*0034*/ 	.word	0xffffffff


	//   ....[3]....
        /*0038*/ 	.word	0xffffffff


	//   ....[4]....
        /*003c*/ 	.word	0xffffffff


	//   ....[5]....
        /*0040*/ 	.word	0xffffffff


	//   ....[6]....
        /*0044*/ 	.word	0xffffffff


	//   ....[7]....
        /*0048*/ 	.word	0xffffffff


	//   ....[8]....
        /*004c*/ 	.word	0xffffffff


	//   ....[9]....
        /*0050*/ 	.word	0xffffffff


	//----- nvinfo : EIATTR_COOP_GROUP_INSTR_OFFSETS
	.align		4
.L_1569:
        /*0054*/ 	.byte	0x04, 0x28
        /*0056*/ 	.short	(.L_1571 - .L_1570)


	//   ....[0]....
.L_1570:
        /*0058*/ 	.word	0x00000600


	//   ....[1]....
        /*005c*/ 	.word	0x00000610


	//   ....[2]....
        /*0060*/ 	.word	0x00000640


	//   ....[3]....
        /*0064*/ 	.word	0x00000660


	//   ....[4]....
        /*0068*/ 	.word	0x00000690


	//   ....[5]....
        /*006c*/ 	.word	0x000006b0


	//   ....[6]....
        /*0070*/ 	.word	0x000006e0


	//   ....[7]....
        /*0074*/ 	.word	0x00000700


	//   ....[8]....
        /*0078*/ 	.word	0x00000730


	//   ....[9]....
        /*007c*/ 	.word	0x00000750


	//----- nvinfo : EIATTR_EXIT_INSTR_OFFSETS
	.align		4
.L_1571:
        /*0080*/ 	.byte	0x04, 0x1c
        /*0082*/ 	.short	(.L_1573 - .L_1572)


	//   ....[0]....
.L_1572:
        /*0084*/ 	.word	0x00000070


	//   ....[1]....
        /*0088*/ 	.word	0x00001f90


	//----- nvinfo : EIATTR_MAX_THREADS
	.align		4
.L_1573:
        /*008c*/ 	.byte	0x04, 0x05
        /*008e*/ 	.short	(.L_1575 - .L_1574)
.L_1574:
        /*0090*/ 	.word	0x00000080
        /*0094*/ 	.word	0x00000001
        /*0098*/ 	.word	0x00000001


	//----- nvinfo : EIATTR_CRS_STACK_SIZE
	.align		4
.L_1575:
        /*009c*/ 	.byte	0x04, 0x1e
        /*009e*/ 	.short	(.L_1577 - .L_1576)
.L_1576:
        /*00a0*/ 	.word	0x00000000


	//----- nvinfo : EIATTR_CBANK_PARAM_SIZE
	.align		4
.L_1577:
        /*00a4*/ 	.byte	0x03, 0x19
        /*00a6*/ 	.short	0x00a0


	//----- nvinfo : EIATTR_PARAM_CBANK
	.align		4
        /*00a8*/ 	.byte	0x04, 0x0a
        /*00aa*/ 	.short	(.L_1579 - .L_1578)
	.align		4
.L_1578:
        /*00ac*/ 	.word	index@(.nv.constant0._Z35group_norm_nhwc_fwd_one_pass_kernelI11Fp16IOFp16WLi64ELi4ELi128EEv26Group_norm_nhwc_fwd_params)
        /*00b0*/ 	.short	0x0210
        /*00b2*/ 	.short	0x00a0


	//----- nvinfo : EIATTR_SW_WAR
	.align		4
.L_1579:
        /*00b4*/ 	.byte	0x04, 0x36
        /*00b6*/ 	.short	(.L_1581 - .L_1580)
.L_1580:
        /*00b8*/ 	.word	0x00000008
.L_1581:


//--------------------- .nv.info._Z35group_norm_nhwc_fwd_one_pass_kernelI11Fp16IOFp16WLi128ELi4ELi128EEv26Group_norm_nhwc_fwd_params --------------------------
	.section	.nv.info._Z35group_norm_nhwc_fwd_one_pass_kernelI11Fp16IOFp16WLi128ELi4ELi128EEv26Group_norm_nhwc_fwd_params,"",@"SHT_CUDA_INFO"
	.sectionflags	@""
	.align	4


	//----- nvinfo : EIATTR_CUDA_API_VERSION
	.align		4
        /*0000*/ 	.byte	0x04, 0x37
        /*0002*/ 	.short	(.L_1583 - .L_1582)
.L_1582:
        /*0004*/ 	.word	0x00000082


	//----- nvinfo : EIATTR_KPARAM_INFO
	.align		4
.L_1583:
        /*0008*/ 	.byte	0x04, 0x17
        /*000a*/ 	.short	(.L_1585 - .L_1584)
.L_1584:
        /*000c*/ 	.word	0x00000000
        /*0010*/ 	.short	0x0000
        /*0012*/ 	.short	0x0000
        /*0014*/ 	.byte	0x00, 0xf0, 0x81, 0x02


	//----- nvinfo : EIATTR_SPARSE_MMA_MASK
	.align		4
.L_1585:
        /*0018*/ 	.byte	0x03, 0x50
        /*001a*/ 	.short	0x0000


	//----- nvinfo : EIATTR_MAXREG_COUNT
	.align		4
        /*001c*/ 	.byte	0x03, 0x1b
        /*001e*/ 	.short	0x00ff


	//----- nvinfo : EIATTR_NUM_BARRIERS
	.align		4
        /*0020*/ 	.byte	0x02, 0x4c
        /*0022*/ 	.byte	0x01
	.zero		1


	//----- nvinfo : EIATTR_MERCURY_ISA_VERSION
	.align		4
        /*0024*/ 	.byte	0x03, 0x5f
        /*0026*/ 	.short	0x0101


	//----- nvinfo : EIATTR_COOP_GROUP_MASK_REGIDS
	.align		4
        /*0028*/ 	.byte	0x04, 0x29
        /*002a*/ 	.short	(.L_1587 - .L_1586)


	//   ....[0]....
.L_1586:
        /*002c*/ 	.word	0xffffffff


	//   ....[1]....
        /*0030*/ 	.word	0xffffffff


	//   ....[2]....
        /*0034*/ 	.word	0xffffffff


	//   ....[3]....
        /*0038*/ 	.word	0xffffffff


	//   ....[4]....
        /*003c*/ 	.word	0xffffffff


	//   ....[5]....
        /*0040*/ 	.word	0xffffffff


	//   ....[6]....
        /*0044*/ 	.word	0xffffffff


	//   ....[7]....
        /*0048*/ 	.word	0xffffffff


	//   ....[8]....
        /*004c*/ 	.word	0xffffffff


	//   ....[9]....
        /*0050*/ 	.word	0xffffffff


	//----- nvinfo : EIATTR_COOP_GROUP_INSTR_OFFSETS
	.align		4
.L_1587:
        /*0054*/ 	.byte	0x04, 0x28
        /*0056*/ 	.short	(.L_1589 - .L_1588)


	//   ....[0]....
.L_1588:
        /*0058*/ 	.word	0x00000750


	//   ....[1]....
        /*005c*/ 	.word	0x00000760


	//   ....[2]....
        /*0060*/ 	.word	0x00000790


	//   ....[3]....
        /*0064*/ 	.word	0x000007a0


	//   ....[4]....
        /*0068*/ 	.word	0x000007e0


	//   ....[5]....
        /*006c*/ 	.word	0x000007f0


	//   ....[6]....
        /*0070*/ 	.word	0x00000830


	//   ....[7]....
        /*0074*/ 	.word	0x00000840


	//   ....[8]....
        /*0078*/ 	.word	0x00000880


	//   ....[9]....
        /*007c*/ 	.word	0x00000890


	//----- nvinfo : EIATTR_EXIT_INSTR_OFFSETS
	.align		4
.L_1589:
        /*0080*/ 	.byte	0x04, 0x1c
        /*0082*/ 	.short	(.L_1591 - .L_1590)


	//   ....[0]....
.L_1590:
        /*0084*/ 	.word	0x00000070


	//   ....[1]....
        /*0088*/ 	.word	0x00002360


	//----- nvinfo : EIATTR_MAX_THREADS
	.align		4
.L_1591:
        /*008c*/ 	.byte	0x04, 0x05
        /*008e*/ 	.short	(.L_1593 - .L_1592)
.L_1592:
        /*0090*/ 	.word	0x00000080
        /*0094*/ 	.word	0x00000001
        /*0098*/ 	.word	0x00000001


	//----- nvinfo : EIATTR_CRS_STACK_SIZE
	.align		4
.L_1593:
        /*009c*/ 	.byte	0x04, 0x1e
        /*009e*/ 	.short	(.L_1595 - .L_1594)
.L_1594:
        /*00a0*/ 	.word	0x00000000


	//----- nvinfo : EIATTR_CBANK_PARAM_SIZE
	.align		4
.L_1595:
        /*00a4*/ 	.byte	0x03, 0x19
        /*00a6*/ 	.short	0x00a0


	//----- nvinfo : EIATTR_PARAM_CBANK
	.align		4
        /*00a8*/ 	.byte	0x04, 0x0a
        /*00aa*/ 	.short	(.L_1597 - .L_1596)
	.align		4
.L_1596:
        /*00ac*/ 	.word	index@(.nv.constant0._Z35group_norm_nhwc_fwd_one_pass_kernelI11Fp16IOFp16WLi128ELi4ELi128EEv26Group_norm_nhwc_fwd_params)
        /*00b0*/ 	.short	0x0210
        /*00b2*/ 	.short	0x00a0


	//----- nvinfo : EIATTR_SW_WAR
	.align		4
.L_1597:
        /*00b4*/ 	.byte	0x04, 0x36
        /*00b6*/ 	.short	(.L_1599 - .L_1598)
.L_1598:
        /*00b8*/ 	.word	0x00000008
.L_1599:


//--------------------- .nv.info._Z35group_norm_nhwc_fwd_one_pass_kernelI11Fp16IOFp16WLi256ELi4ELi128EEv26Group_norm_nhwc_fwd_params --------------------------
	.section	.nv.info._Z35group_norm_nhwc_fwd_one_pass_kernelI11Fp16IOFp16WLi256ELi4ELi128EEv26Group_norm_nhwc_fwd_params,"",@"SHT_CUDA_INFO"
	.sectionflags	@""
	.align	4


	//----- nvinfo : EIATTR_CUDA_API_VERSION
	.align		4
        /*0000*/ 	.byte	0x04, 0x37
        /*0002*/ 	.short	(.L_1601 - .L_1600)
.L_1600:
        /*0004*/ 	.word	0x00000082


	//----- nvinfo : EIATTR_KPARAM_INFO
	.align		4
.L_1601:
        /*0008*/ 	.byte	0x04, 0x17
        /*000a*/ 	.short	(.L_1603 - .L_1602)
.L_1602:
        /*000c*/ 	.word	0x00000000
        /*0010*/ 	.short	0x0000
        /*0012*/ 	.short	0x0000
        /*0014*/ 	.byte	0x00, 0xf0, 0x81, 0x02


	//----- nvinfo : EIATTR_SPARSE_MMA_MASK
	.align		4
.L_1603:
        /*0018*/ 	.byte	0x03, 0x50
        /*001a*/ 	.short	0x0000


	//----- nvinfo : EIATTR_MAXREG_COUNT
	.align		4
        /*001c*/ 	.byte	0x03, 0x1b
        /*001e*/ 	.short	0x00ff


	//----- nvinfo : EIATTR_NUM_BARRIERS
	.align		4
        /*0020*/ 	.byte	0x02, 0x4c
        /*0022*/ 	.byte	0x01
	.zero		1


	//----- nvinfo : EIATTR_MERCURY_ISA_VERSION
	.align		4
        /*0024*/ 	.byte	0x03, 0x5f
        /*0026*/ 	.short	0x0101


	//----- nvinfo : EIATTR_COOP_GROUP_MASK_REGIDS
	.align		4
        /*0028*/ 	.byte	0x04, 0x29
        /*002a*/ 	.short	(.L_1605 - .L_1604)


	//   ....[0]....
.L_1604:
        /*002c*/ 	.word	0xffffffff


	//   ....[1]....
        /*0030*/ 	.word	0xffffffff


	//   ....[2]....
        /*0034*/ 	.word	0xffffffff


	//   ....[3]....
        /*0038*/ 	.word	0xffffffff


	//   ....[4]....
        /*003c*/ 	.word	0xffffffff


	//   ....[5]....
        /*0040*/ 	.word	0xffffffff


	//   ....[6]....
        /*0044*/ 	.word	0xffffffff


	//   ....[7]....
        /*0048*/ 	.word	0xffffffff


	//   ....[8]....
        /*004c*/ 	.word	0xffffffff


	//   ....[9]....
        /*0050*/ 	.word	0xffffffff


	//----- nvinfo : EIATTR_COOP_GROUP_INSTR_OFFSETS
	.align		4
.L_1605:
        /*0054*/ 	.byte	0x04, 0x28
        /*0056*/ 	.short	(.L_1607 - .L_1606)


	//   ....[0]....
.L_1606:
        /*0058*/ 	.word	0x00000a00


	//   ....[1]....
        /*005c*/ 	.word	0x00000a10


	//   ....[2]....
        /*0060*/ 	.word	0x00000a40


	//   ....[3]....
        /*0064*/ 	.word	0x00000a50


	//   ....[4]....
        /*0068*/ 	.word	0x00000a90


	//   ....[5]....
        /*006c*/ 	.word	0x00000aa0


	//   ....[6]....
        /*0070*/ 	.word	0x00000ae0


	//   ....[7]....
        /*0074*/ 	.word	0x00000af0


	//   ....[8]....
        /*0078*/ 	.word	0x00000b40


	//   ....[9]....
        /*007c*/ 	.word	0x00000b50


	//----- nvinfo : EIATTR_EXIT_INSTR_OFFSETS
	.align		4
.L_1607:
        /*0080*/ 	.byte	0x04, 0x1c
        /*0082*/ 	.short	(.L_1609 - .L_1608)


	//   ....[0]....
.L_1608:
        /*0084*/ 	.word	0x00000060


	//   ....[1]....
        /*0088*/ 	.word	0x00002b90


	//----- nvinfo : EIATTR_MAX_THREADS
	.align		4
.L_1609:
        /*008c*/ 	.byte	0x04, 0x05
        /*008e*/ 	.short	(.L_1611 - .L_1610)
.L_1610:
        /*0090*/ 	.word	0x00000080
        /*0094*/ 	.word	0x00000001
        /*0098*/ 	.word	0x00000001


	//----- nvinfo : EIATTR_CRS_STACK_SIZE
	.align		4
.L_1611:
        /*009c*/ 	.byte	0x04, 0x1e
        /*009e*/ 	.short	(.L_1613 - .L_1612)
.L_1612:
        /*00a0*/ 	.word	0x00000000


	//----- nvinfo : EIATTR_CBANK_PARAM_SIZE
	.align		4
.L_1613:
        /*00a4*/ 	.byte	0x03, 0x19
        /*00a6*/ 	.short	0x00a0


	//----- nvinfo : EIATTR_PARAM_CBANK
	.align		4
        /*00a8*/ 	.byte	0x04, 0x0a
        /*00aa*/ 	.short	(.L_1615 - .L_1614)
	.align		4
.L_1614:
        /*00ac*/ 	.word	index@(.nv.constant0._Z35group_norm_nhwc_fwd_one_pass_kernelI11Fp16IOFp16WLi256ELi4ELi128EEv26Group_norm_nhwc_fwd_params)
        /*00b0*/ 	.short	0x0210
        /*00b2*/ 	.short	0x00a0


	//----- nvinfo : EIATTR_SW_WAR
	.align		4
.L_1615:
        /*00b4*/ 	.byte	0x04, 0x36
        /*00b6*/ 	.short	(.L_1617 - .L_1616)
.L_1616:
        /*00b8*/ 	.word	0x00000008
.L_1617:


//--------------------- .nv.info._Z35group_norm_nhwc_fwd_one_pass_kernelI11Fp16IOFp16WLi512ELi4ELi128EEv26Group_norm_nhwc_fwd_params --------------------------
	.section	.nv.info._Z35group_norm_nhwc_fwd_one_pass_kernelI11Fp16IOFp16WLi512ELi4ELi128EEv26Group_norm_nhwc_fwd_params,"",@"SHT_CUDA_INFO"
	.sectionflags	@""
	.align	4


	//----- nvinfo : EIATTR_CUDA_API_VERSION
	.align		4
        /*0000*/ 	.byte	0x04, 0x37
        /*0002*/ 	.short	(.L_1619 - .L_1618)
.L_1618:
        /*0004*/ 	.word	0x00000082


	//----- nvinfo : EIATTR_KPARAM_INFO
	.align		4
.L_1619:
        /*0008*/ 	.byte	0x04, 0x17
        /*000a*/ 	.short	(.L_1621 - .L_1620)
.L_1620:
        /*000c*/ 	.word	0x00000000
        /*0010*/ 	.short	0x0000
        /*0012*/ 	.short	0x0000
        /*0014*/ 	.byte	0x00, 0xf0, 0x81, 0x02


	//----- nvinfo : EIATTR_SPARSE_MMA_MASK
	.align		4
.L_1621:
        /*0018*/ 	.byte	0x03, 0x50
        /*001a*/ 	.short	0x0000


	//----- nvinfo : EIATTR_MAXREG_COUNT
	.align		4
        /*001c*/ 	.byte	0x03, 0x1b
        /*001e*/ 	.short	0x00ff


	//----- nvinfo : EIATTR_NUM_BARRIERS
	.align		4
        /*0020*/ 	.byte	0x02, 0x4c
        /*0022*/ 	.byte	0x01
	.zero		1


	//----- nvinfo : EIATTR_MERCURY_ISA_VERSION
	.align		4
        /*0024*/ 	.byte	0x03, 0x5f
        /*0026*/ 	.short	0x0101


	//----- nvinfo : EIATTR_COOP_GROUP_MASK_REGIDS
	.align		4
        /*0028*/ 	.byte	0x04, 0x29
        /*002a*/ 	.short	(.L_1623 - .L_1622)


	//   ....[0]....
.L_1622:
        /*002c*/ 	.word	0xffffffff


	//   ....[1]....
        /*0030*/ 	.word	0xffffffff


	//   ....[2]....
        /*0034*/ 	.word	0xffffffff


	//   ....[3]....
        /*0038*/ 	.word	0xffffffff


	//   ....[4]....
        /*003c*/ 	.word	0xffffffff


	//   ....[5]....
        /*0040*/ 	.word	0xffffffff


	//   ....[6]....
        /*0044*/ 	.word	0xffffffff


	//   ....[7]....
        /*0048*/ 	.word	0xffffffff


	//   ....[8]....
        /*004c*/ 	.word	0xffffffff


	//   ....[9]....
        /*0050*/ 	.word	0xffffffff


	//----- nvinfo : EIATTR_COOP_GROUP_INSTR_OFFSETS
	.align		4
.L_1623:
        /*0054*/ 	.byte	0x04, 0x28
        /*0056*/ 	.short	(.L_1625 - .L_1624)


	//   ....[0]....
.L_1624:
        /*0058*/ 	.word	0x00000fd0


	//   ....[1]....
        /*005c*/ 	.word	0x00000fe0


	//   ....[2]....
        /*0060*/ 	.word	0x00001010


	//   ....[3]....
        /*0064*/ 	.word	0x00001020


	//   ....[4]....
        /*0068*/ 	.word	0x00001060


	//   ....[5]....
        /*006c*/ 	.word	0x00001070


	//   ....[6]....
        /*0070*/ 	.word	0x000010b0


	//   ....[7]....
        /*0074*/ 	.word	0x000010c0


	//   ....[8]....
        /*0078*/ 	.word	0x00001100


	//   ....[9]....
        /*007c*/ 	.word	0x00001110


	//----- nvinfo : EIATTR_EXIT_INSTR_OFFSETS
	.align		4
.L_1625:
        /*0080*/ 	.byte	0x04, 0x1c
        /*0082*/ 	.short	(.L_1627 - .L_1626)


	//   ....[0]....
.L_1626:
        /*0084*/ 	.word	0x00000070


	//   ....[1]....
        /*0088*/ 	.word	0x00003ab0


	//----- nvinfo : EIATTR_MAX_THREADS
	.align		4
.L_1627:
        /*008c*/ 	.byte	0x04, 0x05
        /*008e*/ 	.short	(.L_1629 - .L_1628)
.L_1628:
        /*0090*/ 	.word	0x00000080
        /*0094*/ 	.word	0x00000001
        /*0098*/ 	.word	0x00000001


	//----- nvinfo : EIATTR_CRS_STACK_SIZE
	.align		4
.L_1629:
        /*009c*/ 	.byte	0x04, 0x1e
        /*009e*/ 	.short	(.L_1631 - .L_1630)
.L_1630:
        /*00a0*/ 	.word	0x00000000


	//----- nvinfo : EIATTR_CBANK_PARAM_SIZE
	.align		4
.L_1631:
        /*00a4*/ 	.byte	0x03, 0x19
        /*00a6*/ 	.short	0x00a0


	//----- nvinfo : EIATTR_PARAM_CBANK
	.align		4
        /*00a8*/ 	.byte	0x04, 0x0a
        /*00aa*/ 	.short	(.L_1633 - .L_1632)
	.align		4
.L_1632:
        /*00ac*/ 	.word	index@(.nv.constant0._Z35group_norm_nhwc_fwd_one_pass_kernelI11Fp16IOFp16WLi512ELi4ELi128EEv26Group_norm_nhwc_fwd_params)
        /*00b0*/ 	.short	0x0210
        /*00b2*/ 	.short	0x00a0


	//----- nvinfo : EIATTR_SW_WAR
	.align		4
.L_1633:
        /*00b4*/ 	.byte	0x04, 0x36
        /*00b6*/ 	.short	(.L_1635 - .L_1634)
.L_1634:
        /*00b8*/ 	.word	0x00000008
.L_1635:


//--------------------- .nv.info._Z35group_norm_nhwc_fwd_one_pass_kernelI11Fp32IOFp32WLi64ELi4ELi128EEv26Group_norm_nhwc_fwd_params --------------------------
	.section	.nv.info._Z35group_norm_nhwc_fwd_one_pass_kernelI11Fp32IOFp32WLi64ELi4ELi128EEv26Group_norm_nhwc_fwd_params,"",@"SHT_CUDA_INFO"
	.sectionflags	@""
	.align	4


	//----- nvinfo : EIATTR_CUDA_API_VERSION
	.align		4
        /*0000*/ 	.byte	0x04, 0x37
        /*0002*/ 	.short	(.L_1637 - .L_1636)
.L_1636:
        /*0004*/ 	.word	0x00000082


	//----- nvinfo : EIATTR_KPARAM_INFO
	.align		4
.L_1637:
        /*0008*/ 	.byte	0x04, 0x17
        /*000a*/ 	.short	(.L_1639 - .L_1638)
.L_1638:
        /*000c*/ 	.word	0x00000000
        /*0010*/ 	.short	0x0000
        /*0012*/ 	.short	0x0000
        /*0014*/ 	.byte	0x00, 0xf0, 0x81, 0x02


	//----- nvinfo : EIATTR_SPARSE_MMA_MASK
	.align		4
.L_1639:
        /*0018*/ 	.byte	0x03, 0x50
        /*001a*/ 	.short	0x0000


	//----- nvinfo : EIATTR_MAXREG_COUNT
	.align		4
        /*001c*/ 	.byte	0x03, 0x1b
        /*001e*/ 	.short	0x00ff


	//----- nvinfo : EIATTR_NUM_BARRIERS
	.align		4
        /*0020*/ 	.byte	0x02, 0x4c
        /*0022*/ 	.byte	0x01
	.zero		1


	//----- nvinfo : EIATTR_MERCURY_ISA_VERSION
	.align		4
        /*0024*/ 	.byte	0x03, 0x5f
        /*0026*/ 	.short	0x0101


	//----- nvinfo : EIATTR_COOP_GROUP_MASK_REGIDS
	.align		4
        /*0028*/ 	.byte	0x04, 0x29
        /*002a*/ 	.short	(.L_1641 - .L_1640)


	//   ....[0]....
.L_1640:
        /*002c*/ 	.word	0xffffffff


	//   ....[1]....
        /*0030*/ 	.word	0xffffffff


	//   ....[2]....
        /*0034*/ 	.word	0xffffffff


	//   ....[3]....
        /*0038*/ 	.word	0xffffffff


	//   ....[4]....
        /*003c*/ 	.word	0xffffffff


	//   ....[5]....
        /*0040*/ 	.word	0xffffffff


	//   ....[6]....
        /*0044*/ 	.word	0xffffffff


	//   ....[7]....
        /*0048*/ 	.word	0xffffffff


	//   ....[8]....
        /*004c*/ 	.word	0xffffffff


	//   ....[9]....
        /*0050*/ 	.word	0xffffffff


	//----- nvinfo : EIATTR_COOP_GROUP_INSTR_OFFSETS
	.align		4
.L_1641:
        /*0054*/ 	.byte	0x04, 0x28
        /*0056*/ 	.short	(.L_1643 - .L_1642)


	//   ....[0]....
.L_1642:
        /*0058*/ 	.word	0x000005c0


	//   ....[1]....
        /*005c*/ 	.word	0x000005d0


	//   ....[2]....
        /*0060*/ 	.word	0x00000600


	//   ....[3]....
        /*0064*/ 	.word	0x00000620


	//   ....[4]....
        /*0068*/ 	.word	0x00000660


	//   ....[5]....
        /*006c*/ 	.word	0x00000680


	//   ....[6]....
        /*0070*/ 	.word	0x000006b0


	//   ....[7]....
        /*0074*/ 	.word	0x000006d0


	//   ....[8]....
        /*0078*/ 	.word	0x00000700


	//   ....[9]....
        /*007c*/ 	.word	0x00000720


	//----- nvinfo : EIATTR_EXIT_INSTR_OFFSETS
	.align		4
.L_1643:
        /*0080*/ 	.byte	0x04, 0x1c
        /*0082*/ 	.short	(.L_1645 - .L_1644)


	//   ....[0]....
.L_1644:
        /*0084*/ 	.word	0x00000060


	//   ....[1]....
        /*0088*/ 	.word	0x00001e70


	//----- nvinfo : EIATTR_MAX_THREADS
	.align		4
.L_1645:
        /*008c*/ 	.byte	0x04, 0x05
        /*008e*/ 	.short	(.L_1647 - .L_1646)
.L_1646:
        /*0090*/ 	.word	0x00000080
        /*0094*/ 	.word	0x00000001
        /*0098*/ 	.word	0x00000001


	//----- nvinfo : EIATTR_CRS_STACK_SIZE
	.align		4
.L_1647:
        /*009c*/ 	.byte	0x04, 0x1e
        /*009e*/ 	.short	(.L_1649 - .L_1648)
.L_1648:
        /*00a0*/ 	.word	0x00000000


	//----- nvinfo : EIATTR_CBANK_PARAM_SIZE
	.align		4
.L_1649:
        /*00a4*/ 	.byte	0x03, 0x19
        /*00a6*/ 	.short	0x00a0


	//----- nvinfo : EIATTR_PARAM_CBANK
	.align		4
        /*00a8*/ 	.byte	0x04, 0x0a
        /*00aa*/ 	.short	(.L_1651 - .L_1650)
	.align		4
.L_1650:
        /*00ac*/ 	.word	index@(.nv.constant0._Z35group_norm_nhwc_fwd_one_pass_kernelI11Fp32IOFp32WLi64ELi4ELi128EEv26Group_norm_nhwc_fwd_params)
        /*00b0*/ 	.short	0x0210
        /*00b2*/ 	.short	0x00a0


	//----- nvinfo : EIATTR_SW_WAR
	.align		4
.L_1651:
        /*00b4*/ 	.byte	0x04, 0x36
        /*00b6*/ 	.short	(.L_1653 - .L_1652)
.L_1652:
        /*00b8*/ 	.word	0x00000008
.L_1653:


//--------------------- .nv.info._Z35group_norm_nhwc_fwd_one_pass_kernelI11Fp32IOFp32WLi128ELi4ELi128EEv26Group_norm_nhwc_fwd_params --------------------------
	.section	.nv.info._Z35group_norm_nhwc_fwd_one_pass_kernelI11Fp32IOFp32WLi128ELi4ELi128EEv26Group_norm_nhwc_fwd_params,"",@"SHT_CUDA_INFO"
	.sectionflags	@""
	.align	4


	//----- nvinfo : EIATTR_CUDA_API_VERSION
	.align		4
        /*0000*/ 	.byte	0x04, 0x37
        /*0002*/ 	.short	(.L_1655 - .L_1654)
.L_1654:
        /*0004*/ 	.word	0x00000082


	//----- nvinfo : EIATTR_KPARAM_INFO
	.align		4
.L_1655:
        /*0008*/ 	.byte	0x04, 0x17
        /*000a*/ 	.short	(.L_1657 - .L_1656)
.L_1656:
        /*000c*/ 	.word	0x00000000
        /*0010*/ 	.short	0x0000
        /*0012*/ 	.short	0x0000
        /*0014*/ 	.byte	0x00, 0xf0, 0x81, 0x02


	//----- nvinfo : EIATTR_SPARSE_MMA_MASK
	.align		4
.L_1657:
        /*0018*/ 	.byte	0x03, 0x50
        /*001a*/ 	.short	0x0000


	//----- nvinfo : EIATTR_MAXREG_COUNT
	.align		4
        /*001c*/ 	.byte	0x03, 0x1b
        /*001e*/ 	.short	0x00ff


	//----- nvinfo : EIATTR_NUM_BARRIERS
	.align		4
        /*0020*/ 	.byte	0x02, 0x4c
        /*0022*/ 	.byte	0x01
	.zero		1


	//----- nvinfo : EIATTR_MERCURY_ISA_VERSION
	.align		4
        /*0024*/ 	.byte	0x03, 0x5f
        /*0026*/ 	.short	0x0101


	//----- nvinfo : EIATTR_COOP_GROUP_MASK_REGIDS
	.align		4
        /*0028*/ 	.byte	0x04, 0x29
        /*002a*/ 	.short	(.L_1659 - .L_1658)


	//   ....[0]....
.L_1658:
        /*002c*/ 	.word	0xffffffff


	//   ....[1]....
        /*0030*/ 	.word	0xffffffff


	//   ....[2]....
        /*0034*/ 	.word	0xffffffff


	//   ....[3]....
        /*0038*/ 	.word	0xffffffff


	//   ....[4]....
        /*003c*/ 	.word	0xffffffff


	//   ....[5]....
        /*0040*/ 	.word	0xffffffff


	//   ....[6]....
        /*0044*/ 	.word	0xffffffff


	//   ....[7]....
        /*0048*/ 	.word	0xffffffff


	//   ....[8]....
        /*004c*/ 	.word	0xffffffff


	//   ....[9]....
        /*0050*/ 	.word	0xffffffff


	//----- nvinfo : EIATTR_COOP_GROUP_INSTR_OFFSETS
	.align		4
.L_1659:
        /*0054*/ 	.byte	0x04, 0x28
        /*0056*/ 	.short	(.L_1661 - .L_1660)


	//   ....[0]....
.L_1660:
        /*0058*/ 	.word	0x00000720


	//   ....[1]....
        /*005c*/ 	.word	0x00000730


	//   ....[2]....
        /*0060*/ 	.word	0x00000760


	//   ....[3]....
        /*0064*/ 	.word	0x00000770


	//   ....[4]....
        /*0068*/ 	.word	0x000007b0


	//   ....[5]....
        /*006c*/ 	.word	0x000007c0


	//   ....[6]....
        /*0070*/ 	.word	0x00000800


	//   ....[7]....
        /*0074*/ 	.word	0x00000810


	//   ....[8]....
        /*0078*/ 	.word	0x00000850


	//   ....[9]....
        /*007c*/ 	.word	0x00000860


	//----- nvinfo : EIATTR_EXIT_INSTR_OFFSETS
	.align		4
.L_1661:
        /*0080*/ 	.byte	0x04, 0x1c
        /*0082*/ 	.short	(.L_1663 - .L_1662)


	//   ....[0]....
.L_1662:
        /*0084*/ 	.word	0x00000070


	//   ....[1]....
        /*0088*/ 	.word	0x00002270


	//----- nvinfo : EIATTR_MAX_THREADS
	.align		4
.L_1663:
        /*008c*/ 	.byte	0x04, 0x05
        /*008e*/ 	.short	(.L_1665 - .L_1664)
.L_1664:
        /*0090*/ 	.word	0x00000080
        /*0094*/ 	.word	0x00000001
        /*0098*/ 	.word	0x00000001


	//----- nvinfo : EIATTR_CRS_STACK_SIZE
	.align		4
.L_1665:
        /*009c*/ 	.byte	0x04, 0x1e
        /*009e*/ 	.short	(.L_1667 - .L_1666)
.L_1666:
        /*00a0*/ 	.word	0x00000000


	//----- nvinfo : EIATTR_CBANK_PARAM_SIZE
	.align		4
.L_1667:
        /*00a4*/ 	.byte	0x03, 0x19
        /*00a6*/ 	.short	0x00a0


	//----- nvinfo : EIATTR_PARAM_CBANK
	.align		4
        /*00a8*/ 	.byte	0x04, 0x0a
        /*00aa*/ 	.short	(.L_1669 - .L_1668)
	.align		4
.L_1668:
        /*00ac*/ 	.word	index@(.nv.constant0._Z35group_norm_nhwc_fwd_one_pass_kernelI11Fp32IOFp32WLi128ELi4ELi128EEv26Group_norm_nhwc_fwd_params)
        /*00b0*/ 	.short	0x0210
        /*00b2*/ 	.short	0x00a0


	//----- nvinfo : EIATTR_SW_WAR
	.align		4
.L_1669:
        /*00b4*/ 	.byte	0x04, 0x36
        /*00b6*/ 	.short	(.L_1671 - .L_1670)
.L_1670:
        /*00b8*/ 	.word	0x00000008
.L_1671:


//--------------------- .nv.info._Z35group_norm_nhwc_fwd_one_pass_kernelI11Fp32IOFp32WLi256ELi4ELi128EEv26Group_norm_nhwc_fwd_params --------------------------
	.section	.nv.info._Z35group_norm_nhwc_fwd_one_pass_kernelI11Fp32IOFp32WLi256ELi4ELi128EEv26Group_norm_nhwc_fwd_params,"",@"SHT_CUDA_INFO"
	.sectionflags	@""
	.align	4


	//----- nvinfo : EIATTR_CUDA_API_VERSION
	.align		4
        /*0000*/ 	.byte	0x04, 0x37
        /*0002*/ 	.short	(.L_1673 - .L_1672)
.L_1672:
        /*0004*/ 	.word	0x00000082


	//----- nvinfo : EIATTR_KPARAM_INFO
	.align		4
.L_1673:
        /*0008*/ 	.byte	0x04, 0x17
        /*000a*/ 	.short	(.L_1675 - .L_1674)
.L_1674:
        /*000c*/ 	.word	0x00000000
        /*0010*/ 	.short	0x0000
        /*0012*/ 	.short	0x0000
        /*0014*/ 	.byte	0x00, 0xf0, 0x81, 0x02


	//----- nvinfo : EIATTR_SPARSE_MMA_MASK
	.align		4
.L_1675:
        /*0018*/ 	.byte	0x03, 0x50
        /*001a*/ 	.short	0x0000


	//----- nvinfo : EIATTR_MAXREG_COUNT
	.align		4
        /*001c*/ 	.byte	0x03, 0x1b
        /*001e*/ 	.short	0x00ff


	//----- nvinfo : EIATTR_NUM_BARRIERS
	.align		4
        /*0020*/ 	.byte	0x02, 0x4c
        /*0022*/ 	.byte	0x01
	.zero		1


	//----- nvinfo : EIATTR_MERCURY_ISA_VERSION
	.align		4
        /*0024*/ 	.byte	0x03, 0x5f
        /*0026*/ 	.short	0x0101


	//----- nvinfo : EIATTR_COOP_GROUP_MASK_REGIDS
	.align		4
        /*0028*/ 	.byte	0x04, 0x29
        /*002a*/ 	.short	(.L_1677 - .L_1676)


	//   ....[0]....
.L_1676:
        /*002c*/ 	.word	0xffffffff


	//   ....[1]....
        /*0030*/ 	.word	0xffffffff


	//   ....[2]....
        /*0034*/ 	.word	0xffffffff


	//   ....[3]....
        /*0038*/ 	.word	0xffffffff


	//   ....[4]....
        /*003c*/ 	.word	0xffffffff


	//   ....[5]....
        /*0040*/ 	.word	0xffffffff


	//   ....[6]....
        /*0044*/ 	.word	0xffffffff


	//   ....[7]....
        /*0048*/ 	.word	0xffffffff


	//   ....[8]....
        /*004c*/ 	.word	0xffffffff


	//   ....[9]....
        /*0050*/ 	.word	0xffffffff


	//----- nvinfo : EIATTR_COOP_GROUP_INSTR_OFFSETS
	.align		4
.L_1677:
        /*0054*/ 	.byte	0x04, 0x28
        /*0056*/ 	.short	(.L_1679 - .L_1678)


	//   ....[0]....
.L_1678:
        /*0058*/ 	.word	0x00000980


	//   ....[1]....
        /*005c*/ 	.word	0x00000990


	//   ....[2]....
        /*0060*/ 	.word	0x000009c0


	//   ....[3]....
        /*0064*/ 	.word	0x000009d0


	//   ....[4]....
        /*0068*/ 	.word	0x00000a10


	//   ....[5]....
        /*006c*/ 	.word	0x00000a20


	//   ....[6]....
        /*0070*/ 	.word	0x00000a60


	//   ....[7]....
        /*0074*/ 	.word	0x00000a70


	//   ....[8]....
        /*0078*/ 	.word	0x00000ac0


	//   ....[9]....
        /*007c*/ 	.word	0x00000ad0


	//----- nvinfo : EIATTR_EXIT_INSTR_OFFSETS
	.align		4
.L_1679:
        /*0080*/ 	.byte	0x04, 0x1c
        /*0082*/ 	.short	(.L_1681 - .L_1680)


	//   ....[0]....
.L_1680:
        /*0084*/ 	.word	0x00000070


	//   ....[1]....
        /*0088*/ 	.word	0x000029a0


	//----- nvinfo : EIATTR_MAX_THREADS
	.align		4
.L_1681:
        /*008c*/ 	.byte	0x04, 0x05
        /*008e*/ 	.short	(.L_1683 - .L_1682)
.L_1682:
        /*0090*/ 	.word	0x00000080
        /*0094*/ 	.word	0x00000001
        /*0098*/ 	.word	0x00000001


	//----- nvinfo : EIATTR_CRS_STACK_SIZE
	.align		4
.L_1683:
        /*009c*/ 	.byte	0x04, 0x1e
        /*009e*/ 	.short	(.L_1685 - .L_1684)
.L_1684:
        /*00a0*/ 	.word	0x00000000


	//----- nvinfo : EIATTR_CBANK_PARAM_SIZE
	.align		4
.L_1685:
        /*00a4*/ 	.byte	0x03, 0x19
        /*00a6*/ 	.short	0x00a0


	//----- nvinfo : EIATTR_PARAM_CBANK
	.align		4
        /*00a8*/ 	.byte	0x04, 0x0a
        /*00aa*/ 	.short	(.L_1687 - .L_1686)
	.align		4
.L_1686:
        /*00ac*/ 	.word	index@(.nv.constant0._Z35group_norm_nhwc_fwd_one_pass_kernelI11Fp32IOFp32WLi256ELi4ELi128EEv26Group_norm_nhwc_fwd_params)
        /*00b0*/ 	.short	0x0210
        /*00b2*/ 	.short	0x00a0


	//----- nvinfo : EIATTR_SW_WAR
	.align		4
.L_1687:
        /*00b4*/ 	.byte	0x04, 0x36
        /*00b6*/ 	.short	(.L_1689 - .L_1688)
.L_1688:
        /*00b8*/ 	.word	0x00000008
.L_1689:


//--------------------- .nv.info._Z35group_norm_nhwc_fwd_one_pass_kernelI11Fp32IOFp32WLi512ELi4ELi128EEv26Group_norm_nhwc_fwd_params --------------------------
	.section	.nv.info._Z35group_norm_nhwc_fwd_one_pass_kernelI11Fp32IOFp32WLi512ELi4ELi128EEv26Group_norm_nhwc_fwd_params,"",@"SHT_CUDA_INFO"
	.sectionflags	@""
	.align	4


	//----- nvinfo : EIATTR_CUDA_API_VERSION
	.align		4
        /*0000*/ 	.byte	0x04, 0x37
        /*0002*/ 	.short	(.L_1691 - .L_1690)
.L_1690:
        /*0004*/ 	.word	0x00000082


	//----- nvinfo : EIATTR_KPARAM_INFO
	.align		4
.L_1691:
        /*0008*/ 	.byte	0x04, 0x17
        /*000a*/ 	.short	(.L_1693 - .L_1692)
.L_1692:
        /*000c*/ 	.word	0x00000000
        /*0010*/ 	.short	0x0000
        /*0012*/ 	.short	0x0000
        /*0014*/ 	.byte	0x00, 0xf0, 0x81, 0x02


	//----- nvinfo : EIATTR_SPARSE_MMA_MASK
	.align		4
.L_1693:
        /*0018*/ 	.byte	0x03, 0x50
        /*001a*/ 	.short	0x0000


	//----- nvinfo : EIATTR_MAXREG_COUNT
	.align		4
        /*001c*/ 	.byte	0x03, 0x1b
        /*001e*/ 	.short	0x00ff


	//----- nvinfo : EIATTR_NUM_BARRIERS
	.align		4
        /*0020*/ 	.byte	0x02, 0x4c
        /*0022*/ 	.byte	0x01
	.zero		1


	//----- nvinfo : EIATTR_MERCURY_ISA_VERSION
	.align		4
        /*0024*/ 	.byte	0x03, 0x5f
        /*0026*/ 	.short	0x0101


	//----- nvinfo : EIATTR_COOP_GROUP_MASK_REGIDS
	.align		4
        /*0028*/ 	.byte	0x04, 0x29
        /*002a*/ 	.short	(.L_1695 - .L_1694)


	//   ....[0]....
.L_1694:
        /*002c*/ 	.word	0xffffffff


	//   ....[1]....
        /*0030*/ 	.word	0xffffffff


	//   ....[2]....
        /*0034*/ 	.word	0xffffffff


	//   ....[3]....
        /*0038*/ 	.word	0xffffffff


	//   ....[4]....
        /*003c*/ 	.word	0xffffffff


	//   ....[5]....
        /*0040*/ 	.word	0xffffffff


	//   ....[6]....
        /*0044*/ 	.word	0xffffffff


	//   ....[7]....
        /*0048*/ 	.word	0xffffffff


	//   ....[8]....
        /*004c*/ 	.word	0xffffffff


	//   ....[9]....
        /*0050*/ 	.word	0xffffffff


	//----- nvinfo : EIATTR_COOP_GROUP_INSTR_OFFSETS
	.align		4
.L_1695:
        /*0054*/ 	.byte	0x04, 0x28
        /*0056*/ 	.short	(.L_1697 - .L_1696)


	//   ....[0]....
.L_1696:
        /*0058*/ 	.word	0x00000ec0


	//   ....[1]....
        /*005c*/ 	.word	0x00000ed0


	//   ....[2]....
        /*0060*/ 	.word	0x00000f00


	//   ....[3]....
        /*0064*/ 	.word	0x00000f10


	//   ....[4]....
        /*0068*/ 	.word	0x00000f50


	//   ....[5]....
        /*006c*/ 	.word	0x00000f60


	//   ....[6]....
        /*0070*/ 	.word	0x00000fa0


	//   ....[7]....
        /*0074*/ 	.word	0x00000fb0


	//   ....[8]....
        /*0078*/ 	.word	0x00001000


	//   ....[9]....
        /*007c*/ 	.word	0x00001010


	//----- nvinfo : EIATTR_EXIT_INSTR_OFFSETS
	.align		4
.L_1697:
        /*0080*/ 	.byte	0x04, 0x1c
        /*0082*/ 	.short	(.L_1699 - .L_1698)


	//   ....[0]....
.L_1698:
        /*0084*/ 	.word	0x00000070


	//   ....[1]....
        /*0088*/ 	.word	0x00003760


	//----- nvinfo : EIATTR_MAX_THREADS
	.align		4
.L_1699:
        /*008c*/ 	.byte	0x04, 0x05
        /*008e*/ 	.short	(.L_1701 - .L_1700)
.L_1700:
        /*0090*/ 	.word	0x00000080
        /*0094*/ 	.word	0x00000001
        /*0098*/ 	.word	0x00000001


	//----- nvinfo : EIATTR_CRS_STACK_SIZE
	.align		4
.L_1701:
        /*009c*/ 	.byte	0x04, 0x1e
        /*009e*/ 	.short	(.L_1703 - .L_1702)
.L_1702:
        /*00a0*/ 	.word	0x00000000


	//----- nvinfo : EIATTR_CBANK_PARAM_SIZE
	.align		4
.L_1703:
        /*00a4*/ 	.byte	0x03, 0x19
        /*00a6*/ 	.short	0x00a0


	//----- nvinfo : EIATTR_PARAM_CBANK
	.align		4
        /*00a8*/ 	.byte	0x04, 0x0a
        /*00aa*/ 	.short	(.L_1705 - .L_1704)
	.align		4
.L_1704:
        /*00ac*/ 	.word	index@(.nv.constant0._Z35group_norm_nhwc_fwd_one_pass_kernelI11Fp32IOFp32WLi512ELi4ELi128EEv26Group_norm_nhwc_fwd_params)
        /*00b0*/ 	.short	0x0210
        /*00b2*/ 	.short	0x00a0


	//----- nvinfo : EIATTR_SW_WAR
	.align		4
.L_1705:
        /*00b4*/ 	.byte	0x04, 0x36
        /*00b6*/ 	.short	(.L_1707 - .L_1706)
.L_1706:
        /*00b8*/ 	.word	0x00000008
.L_1707:


//--------------------- .nv.info._Z35group_norm_nhwc_fwd_one_pass_kernelI11Fp32IOBf16WLi64ELi4ELi128EEv26Group_norm_nhwc_fwd_params --------------------------
	.section	.nv.info._Z35group_norm_nhwc_fwd_one_pass_kernelI11Fp32IOBf16WLi64ELi4ELi128EEv26Group_norm_nhwc_fwd_params,"",@"SHT_CUDA_INFO"
	.sectionflags	@""
	.align	4


	//----- nvinfo : EIATTR_CUDA_API_VERSION
	.align		4
        /*0000*/ 	.byte	0x04, 0x37
        /*0002*/ 	.short	(.L_1709 - .L_1708)
.L_1708:
        /*0004*/ 	.word	0x00000082


	//----- nvinfo : EIATTR_KPARAM_INFO
	.align		4
.L_1709:
        /*0008*/ 	.byte	0x04, 0x17
        /*000a*/ 	.short	(.L_1711 - .L_1710)
.L_1710:
        /*000c*/ 	.word	0x00000000
        /*0010*/ 	.short	0x0000
        /*0012*/ 	.short	0x0000
        /*0014*/ 	.byte	0x00, 0xf0, 0x81, 0x02


	//----- nvinfo : EIATTR_SPARSE_MMA_MASK
	.align		4
.L_1711:
        /*0018*/ 	.byte	0x03, 0x50
        /*001a*/ 	.short	0x0000


	//----- nvinfo : EIATTR_MAXREG_COUNT
	.align		4
        /*001c*/ 	.byte	0x03, 0x1b
        /*001e*/ 	.short	0x00ff


	//----- nvinfo : EIATTR_NUM_BARRIERS
	.align		4
        /*0020*/ 	.byte	0x02, 0x4c
        /*0022*/ 	.byte	0x01
	.zero		1


	//----- nvinfo : EIATTR_MERCURY_ISA_VERSION
	.align		4
        /*0024*/ 	.byte	0x03, 0x5f
        /*0026*/ 	.short	0x0101


	//----- nvinfo : EIATTR_COOP_GROUP_MASK_REGIDS
	.align		4
        /*0028*/ 	.byte	0x04, 0x29
        /*002a*/ 	.short	(.L_1713 - .L_1712)


	//   ....[0]....
.L_1712:
        /*002c*/ 	.word	0xffffffff


	//   ....[1]....
        /*0030*/ 	.word	0xffffffff


	//   ....[2]....
        /*0034*/ 	.word	0xffffffff


	//   ....[3]....
        /*0038*/ 	.word	0xffffffff


	//   ....[4]....
        /*003c*/ 	.word	0xffffffff


	//   ....[5]....
        /*0040*/ 	.word	0xffffffff


	//   ....[6]....
        /*0044*/ 	.word	0xffffffff


	//   ....[7]....
        /*0048*/ 	.word	0xffffffff


	//   ....[8]....
        /*004c*/ 	.word	0xffffffff


	//   ....[9]....
        /*0050*/ 	.word	0xffffffff


	//----- nvinfo : EIATTR_COOP_GROUP_INSTR_OFFSETS
	.align		4
.L_1713:
        /*0054*/ 	.byte	0x04, 0x28
        /*0056*/ 	.short	(.L_1715 - .L_1714)


	//   ....[0]....
.L_1714:
        /*0058*/ 	.word	0x000005c0


	//   ....[1]....
        /*005c*/ 	.word	0x000005d0


	//   ....[2]....
        /*0060*/ 	.word	0x00000600


	//   ....[3]....
        /*0064*/ 	.word	0x00000620


	//   ....[4]....
        /*0068*/ 	.word	0x00000660


	//   ....[5]....
        /*006c*/ 	.word	0x00000680


	//   ....[6]....
        /*0070*/ 	.word	0x000006b0


	//   ....[7]....
        /*0074*/ 	.word	0x000006d0


	//   ....[8]....
        /*0078*/ 	.word	0x00000700


	//   ....[9]....
        /*007c*/ 	.word	0x00000720


	//----- nvinfo : EIATTR_EXIT_INSTR_OFFSETS
	.align		4
.L_1715:
        /*0080*/ 	.byte	0x04, 0x1c
        /*0082*/ 	.short	(.L_1717 - .L_1716)


	//   ....[0]....
.L_1716:
        /*0084*/ 	.word	0x00000060


	//   ....[1]....
        /*0088*/ 	.word	0x00001ed0


	//----- nvinfo : EIATTR_MAX_THREADS
	.align		4
.L_1717:
        /*008c*/ 	.byte	0x04, 0x05
        /*008e*/ 	.short	(.L_1719 - .L_1718)
.L_1718:
        /*0090*/ 	.word	0x00000080
        /*0094*/ 	.word	0x00000001
        /*0098*/ 	.word	0x00000001


	//----- nvinfo : EIATTR_CRS_STACK_SIZE
	.align		4
.L_1719:
        /*009c*/ 	.byte	0x04, 0x1e
        /*009e*/ 	.short	(.L_1721 - .L_1720)
.L_1720:
        /*00a0*/ 	.word	0x00000000


	//----- nvinfo : EIATTR_CBANK_PARAM_SIZE
	.align		4
.L_1721:
        /*00a4*/ 	.byte	0x03, 0x19
        /*00a6*/ 	.short	0x00a0


	//----- nvinfo : EIATTR_PARAM_CBANK
	.align		4
        /*00a8*/ 	.byte	0x04, 0x0a
        /*00aa*/ 	.short	(.L_1723 - .L_1722)
	.align		4
.L_1722:
        /*00ac*/ 	.word	index@(.nv.constant0._Z35group_norm_nhwc_fwd_one_pass_kernelI11Fp32IOBf16WLi64ELi4ELi128EEv26Group_norm_nhwc_fwd_params)
        /*00b0*/ 	.short	0x0210
        /*00b2*/ 	.short	0x00a0


	//----- nvinfo : EIATTR_SW_WAR
	.align		4
.L_1723:
        /*00b4*/ 	.byte	0x04, 0x36
        /*00b6*/ 	.short	(.L_1725 - .L_1724)
.L_1724:
        /*00b8*/ 	.word	0x00000008
.L_1725:


//--------------------- .nv.info._Z35group_norm_nhwc_fwd_one_pass_kernelI11Fp32IOBf16WLi128ELi4ELi128EEv26Group_norm_nhwc_fwd_params --------------------------
	.section	.nv.info._Z35group_norm_nhwc_fwd_one_pass_kernelI11Fp32IOBf16WLi128ELi4ELi128EEv26Group_norm_nhwc_fwd_params,"",@"SHT_CUDA_INFO"
	.sectionflags	@""
	.align	4


	//----- nvinfo : EIATTR_CUDA_API_VERSION
	.align		4
        /*0000*/ 	.byte	0x04, 0x37
        /*0002*/ 	.short	(.L_1727 - .L_1726)
.L_1726:
        /*0004*/ 	.word	0x00000082


	//----- nvinfo : EIATTR_KPARAM_INFO
	.align		4
.L_1727:
        /*0008*/ 	.byte	0x04, 0x17
        /*000a*/ 	.short	(.L_1729 - .L_1728)
.L_1728:
        /*000c*/ 	.word	0x00000000
        /*0010*/ 	.short	0x0000
        /*0012*/ 	.short	0x0000
        /*0014*/ 	.byte	0x00, 0xf0, 0x81, 0x02


	//----- nvinfo : EIATTR_SPARSE_MMA_MASK
	.align		4
.L_1729:
        /*0018*/ 	.byte	0x03, 0x50
        /*001a*/ 	.short	0x0000


	//----- nvinfo : EIATTR_MAXREG_COUNT
	.align		4
        /*001c*/ 	.byte	0x03, 0x1b
        /*001e*/ 	.short	0x00ff


	//----- nvinfo : EIATTR_NUM_BARRIERS
	.align		4
        /*0020*/ 	.byte	0x02, 0x4c
        /*0022*/ 	.byte	0x01
	.zero		1


	//----- nvinfo : EIATTR_MERCURY_ISA_VERSION
	.align		4
        /*0024*/ 	.byte	0x03, 0x5f
        /*0026*/ 	.short	0x0101


	//----- nvinfo : EIATTR_COOP_GROUP_MASK_REGIDS
	.align		4
        /*0028*/ 	.byte	0x04, 0x29
        /*002a*/ 	.short	(.L_1731 - .L_1730)


	//   ....[0]....
.L_1730:
        /*002c*/ 	.word	0xffffffff


	//   ....[1]....
        /*0030*/ 	.word	0xffffffff


	//   ....[2]....
        /*0034*/ 	.word	0xffffffff


	//   ....[3]....
        /*0038*/ 	.word	0xffffffff


	//   ....[4]....
        /*003c*/ 	.word	0xffffffff


	//   ....[5]....
        /*0040*/ 	.word	0xffffffff


	//   ....[6]....
        /*0044*/ 	.word	0xffffffff


	//   ....[7]....
        /*0048*/ 	.word	0xffffffff


	//   ....[8]....
        /*004c*/ 	.word	0xffffffff


	//   ....[9]....
        /*0050*/ 	.word	0xffffffff


	//----- nvinfo : EIATTR_COOP_GROUP_INSTR_OFFSETS
	.align		4
.L_1731:
        /*0054*/ 	.byte	0x04, 0x28
        /*0056*/ 	.short	(.L_1733 - .L_1732)


	//   ....[0]....
.L_1732:
        /*0058*/ 	.word	0x00000720


	//   ....[1]....
        /*005c*/ 	.word	0x00000730


	//   ....[2]....
        /*0060*/ 	.word	0x00000760


	//   ....[3]....
        /*0064*/ 	.word	0x00000770


	//   ....[4]....
        /*0068*/ 	.word	0x000007b0


	//   ....[5]....
        /*006c*/ 	.word	0x000007c0


	//   ....[6]....
        /*0070*/ 	.word	0x00000800


	//   ....[7]....
        /*0074*/ 	.word	0x00000810


	//   ....[8]....
        /*0078*/ 	.word	0x00000850


	//   ....[9]....
        /*007c*/ 	.word	0x00000860


	//----- nvinfo : EIATTR_EXIT_INSTR_OFFSETS
	.align		4
.L_1733:
        /*0080*/ 	.byte	0x04, 0x1c
        /*0082*/ 	.short	(.L_1735 - .L_1734)


	//   ....[0]....
.L_1734:
        /*0084*/ 	.word	0x00000070


	//   ....[1]....
        /*0088*/ 	.word	0x000022d0


	//----- nvinfo : EIATTR_MAX_THREADS
	.align		4
.L_1735:
        /*008c*/ 	.byte	0x04, 0x05
        /*008e*/ 	.short	(.L_1737 - .L_1736)
.L_1736:
        /*0090*/ 	.word	0x00000080
        /*0094*/ 	.word	0x00000001
        /*0098*/ 	.word	0x00000001


	//----- nvinfo : EIATTR_CRS_STACK_SIZE
	.align		4
.L_1737:
        /*009c*/ 	.byte	0x04, 0x1e
        /*009e*/ 	.short	(.L_1739 - .L_1738)
.L_1738:
        /*00a0*/ 	.word	0x00000000


	//----- nvinfo : EIATTR_CBANK_PARAM_SIZE
	.align		4
.L_1739:
        /*00a4*/ 	.byte	0x03, 0x19
        /*00a6*/ 	.short	0x00a0


	//----- nvinfo : EIATTR_PARAM_CBANK
	.align		4
        /*00a8*/ 	.byte	0x04, 0x0a
        /*00aa*/ 	.short	(.L_1741 - .L_1740)
	.align		4
.L_1740:
        /*00ac*/ 	.word	index@(.nv.constant0._Z35group_norm_nhwc_fwd_one_pass_kernelI11Fp32IOBf16WLi128ELi4ELi128EEv26Group_norm_nhwc_fwd_params)
        /*00b0*/ 	.short	0x0210
        /*00b2*/ 	.short	0x00a0


	//----- nvinfo : EIATTR_SW_WAR
	.align		4
.L_1741:
        /*00b4*/ 	.byte	0x04, 0x36
        /*00b6*/ 	.short	(.L_1743 - .L_1742)
.L_1742:
        /*00b8*/ 	.word	0x00000008
.L_1743:


//--------------------- .nv.info._Z35group_norm_nhwc_fwd_one_pass_kernelI11Fp32IOBf16WLi256ELi4ELi128EEv26Group_norm_nhwc_fwd_params --------------------------
	.section	.nv.info._Z35group_norm_nhwc_fwd_one_pass_kernelI11Fp32IOBf16WLi256ELi4ELi128EEv26Group_norm_nhwc_fwd_params,"",@"SHT_CUDA_INFO"
	.sectionflags	@""
	.align	4


	//----- nvinfo : EIATTR_CUDA_API_VERSION
	.align		4
        /*0000*/ 	.byte	0x04, 0x37
        /*0002*/ 	.short	(.L_1745 - .L_1744)
.L_1744:
        /*0004*/ 	.word	0x00000082


	//----- nvinfo : EIATTR_KPARAM_INFO
	.align		4
.L_1745:
        /*0008*/ 	.byte	0x04, 0x17
        /*000a*/ 	.short	(.L_1747 - .L_1746)
.L_1746:
        /*000c*/ 	.word	0x00000000
        /*0010*/ 	.short	0x0000
        /*0012*/ 	.short	0x0000
        /*0014*/ 	.byte	0x00, 0xf0, 0x81, 0x02


	//----- nvinfo : EIATTR_SPARSE_MMA_MASK
	.align		4
.L_1747:
        /*0018*/ 	.byte	0x03, 0x50
        /*001a*/ 	.short	0x0000


	//----- nvinfo : EIATTR_MAXREG_COUNT
	.align		4
        /*001c*/ 	.byte	0x03, 0x1b
        /*001e*/ 	.short	0x00ff


	//----- nvinfo : EIATTR_NUM_BARRIERS
	.align		4
        /*0020*/ 	.byte	0x02, 0x4c
        /*0022*/ 	.byte	0x01
	.zero		1


	//----- nvinfo : EIATTR_MERCURY_ISA_VERSION
	.align		4
        /*0024*/ 	.byte	0x03, 0x5f
        /*0026*/ 	.short	0x0101


	//----- nvinfo : EIATTR_COOP_GROUP_MASK_REGIDS
	.align		4
        /*0028*/ 	.byte	0x04, 0x29
        /*002a*/ 	.short	(.L_1749 - .L_1748)


	//   ....[0]....
.L_1748:
        /*002c*/ 	.word	0xffffffff


	//   ....[1]....
        /*0030*/ 	.word	0xffffffff


	//   ....[2]....
        /*0034*/ 	.word	0xffffffff


	//   ....[3]....
        /*0038*/ 	.word	0xffffffff


	//   ....[4]....
        /*003c*/ 	.word	0xffffffff


	//   ....[5]....
        /*0040*/ 	.word	0xffffffff


	//   ....[6]....
        /*0044*/ 	.word	0xffffffff


	//   ....[7]....
        /*0048*/ 	.word	0xffffffff


	//   ....[8]....
        /*004c*/ 	.word	0xffffffff


	//   ....[9]....
        /*0050*/ 	.word	0xffffffff


	//----- nvinfo : EIATTR_COOP_GROUP_INSTR_OFFSETS
	.align		4
.L_1749:
        /*0054*/ 	.byte	0x04, 0x28
        /*0056*/ 	.short	(.L_1751 - .L_1750)


	//   ....[0]....
.L_1750:
        /*0058*/ 	.word	0x00000950


	//   ....[1]....
        /*005c*/ 	.word	0x00000960


	//   ....[2]....
        /*0060*/ 	.word	0x00000990


	//   ....[3]....
        /*0064*/ 	.word	0x000009a0


	//   ....[4]....
        /*0068*/ 	.word	0x000009e0


	//   ....[5]....
        /*006c*/ 	.word	0x000009f0


	//   ....[6]....
        /*0070*/ 	.word	0x00000a30


	//   ....[7]....
        /*0074*/ 	.word	0x00000a40


	//   ....[8]....
        /*0078*/ 	.word	0x00000a90


	//   ....[9]....
        /*007c*/ 	.word	0x00000aa0


	//----- nvinfo : EIATTR_EXIT_INSTR_OFFSETS
	.align		4
.L_1751:
        /*0080*/ 	.byte	0x04, 0x1c
        /*0082*/ 	.short	(.L_1753 - .L_1752)


	//   ....[0]....
.L_1752:
        /*0084*/ 	.word	0x00000070


	//   ....[1]....
        /*0088*/ 	.word	0x00002a80


	//----- nvinfo : EIATTR_MAX_THREADS
	.align		4
.L_1753:
        /*008c*/ 	.byte	0x04, 0x05
        /*008e*/ 	.short	(.L_1755 - .L_1754)
.L_1754:
        /*0090*/ 	.word	0x00000080
        /*0094*/ 	.word	0x00000001
        /*0098*/ 	.word	0x00000001


	//----- nvinfo : EIATTR_CRS_STACK_SIZE
	.align		4
.L_1755:
        /*009c*/ 	.byte	0x04, 0x1e
        /*009e*/ 	.short	(.L_1757 - .L_1756)
.L_1756:
        /*00a0*/ 	.word	0x00000000


	//----- nvinfo : EIATTR_CBANK_PARAM_SIZE
	.align		4
.L_1757:
        /*00a4*/ 	.byte	0x03, 0x19
        /*00a6*/ 	.short	0x00a0


	//----- nvinfo : EIATTR_PARAM_CBANK
	.align		4
        /*00a8*/ 	.byte	0x04, 0x0a
        /*00aa*/ 	.short	(.L_1759 - .L_1758)
	.align		4
.L_1758:
        /*00ac*/ 	.word	index@(.nv.constant0._Z35group_norm_nhwc_fwd_one_pass_kernelI11Fp32IOBf16WLi256ELi4ELi128EEv26Group_norm_nhwc_fwd_params)
        /*00b0*/ 	.short	0x0210
        /*00b2*/ 	.short	0x00a0


	//----- nvinfo : EIATTR_SW_WAR
	.align		4
.L_1759:
        /*00b4*/ 	.byte	0x04, 0x36
        /*00b6*/ 	.short	(.L_1761 - .L_1760)
.L_1760:
        /*00b8*/ 	.word	0x00000008
.L_1761:


//--------------------- .nv.info._Z35group_norm_nhwc_fwd_one_pass_kernelI11Fp32IOBf16WLi512ELi4ELi128EEv26Group_norm_nhwc_fwd_params --------------------------
	.section	.nv.info._Z35group_norm_nhwc_fwd_one_pass_kernelI11Fp32IOBf16WLi512ELi4ELi128EEv26Group_norm_nhwc_fwd_params,"",@"SHT_CUDA_INFO"
	.sectionflags	@""
	.align	4


	//----- nvinfo : EIATTR_CUDA_API_VERSION
	.align		4
        /*0000*/ 	.byte	0x04, 0x37
        /*0002*/ 	.short	(.L_1763 - .L_1762)
.L_1762:
        /*0004*/ 	.word	0x00000082


	//----- nvinfo : EIATTR_KPARAM_INFO
	.align		4
.L_1763:
        /*0008*/ 	.byte	0x04, 0x17
        /*000a*/ 	.short	(.L_1765 - .L_1764)
.L_1764:
        /*000c*/ 	.word	0x00000000
        /*0010*/ 	.short	0x0000
        /*0012*/ 	.short	0x0000
        /*0014*/ 	.byte	0x00, 0xf0, 0x81, 0x02


	//----- nvinfo : EIATTR_SPARSE_MMA_MASK
	.align		4
.L_1765:
        /*0018*/ 	.byte	0x03, 0x50
        /*001a*/ 	.short	0x0000


	//----- nvinfo : EIATTR_MAXREG_COUNT
	.align		4
        /*001c*/ 	.byte	0x03, 0x1b
        /*001e*/ 	.short	0x00ff


	//----- nvinfo : EIATTR_NUM_BARRIERS
	.align		4
        /*0020*/ 	.byte	0x02, 0x4c
        /*0022*/ 	.byte	0x01
	.zero		1


	//----- nvinfo : EIATTR_MERCURY_ISA_VERSION
	.align		4
        /*0024*/ 	.byte	0x03, 0x5f
        /*0026*/ 	.short	0x0101


	//----- nvinfo : EIATTR_COOP_GROUP_MASK_REGIDS
	.align		4
        /*0028*/ 	.byte	0x04, 0x29
        /*002a*/ 	.short	(.L_1767 - .L_1766)


	//   ....[0]....
.L_1766:
        /*002c*/ 	.word	0xffffffff


	//   ....[1]....
        /*0030*/ 	.word	0xffffffff


	//   ....[2]....
        /*0034*/ 	.word	0xffffffff


	//   ....[3]....
        /*0038*/ 	.word	0xffffffff


	//   ....[4]....
        /*003c*/ 	.word	0xffffffff


	//   ....[5]....
        /*0040*/ 	.word	0xffffffff


	//   ....[6]....
        /*0044*/ 	.word	0xffffffff


	//   ....[7]....
        /*0048*/ 	.word	0xffffffff


	//   ....[8]....
        /*004c*/ 	.word	0xffffffff


	//   ....[9]....
        /*0050*/ 	.word	0xffffffff


	//----- nvinfo : EIATTR_COOP_GROUP_INSTR_OFFSETS
	.align		4
.L_1767:
        /*0054*/ 	.byte	0x04, 0x28
        /*0056*/ 	.short	(.L_1769 - .L_1768)


	//   ....[0]....
.L_1768:
        /*0058*/ 	.word	0x00000ec0


	//   ....[1]....
        /*005c*/ 	.word	0x00000ed0


	//   ....[2]....
        /*0060*/ 	.word	0x00000f00


	//   ....[3]....
        /*0064*/ 	.word	0x00000f10


	//   ....[4]....
        /*0068*/ 	.word	0x00000f50


	//   ....[5]....
        /*006c*/ 	.word	0x00000f60


	//   ....[6]....
        /*0070*/ 	.word	0x00000fa0


	//   ....[7]....
        /*0074*/ 	.word	0x00000fb0


	//   ....[8]....
        /*0078*/ 	.word	0x00001000


	//   ....[9]....
        /*007c*/ 	.word	0x00001010


	//----- nvinfo : EIATTR_EXIT_INSTR_OFFSETS
	.align		4
.L_1769:
        /*0080*/ 	.byte	0x04, 0x1c
        /*0082*/ 	.short	(.L_1771 - .L_1770)


	//   ....[0]....
.L_1770:
        /*0084*/ 	.word	0x00000070


	//   ....[1]....
        /*0088*/ 	.word	0x000037c0


	//----- nvinfo : EIATTR_MAX_THREADS
	.align		4
.L_1771:
        /*008c*/ 	.byte	0x04, 0x05
        /*008e*/ 	.short	(.L_1773 - .L_1772)
.L_1772:
        /*0090*/ 	.word	0x00000080
        /*0094*/ 	.word	0x00000001
        /*0098*/ 	.word	0x00000001


	//----- nvinfo : EIATTR_CRS_STACK_SIZE
	.align		4
.L_1773:
        /*009c*/ 	.byte	0x04, 0x1e
        /*009e*/ 	.short	(.L_1775 - .L_1774)
.L_1774:
        /*00a0*/ 	.word	0x00000000


	//----- nvinfo : EIATTR_CBANK_PARAM_SIZE
	.align		4
.L_1775:
        /*00a4*/ 	.byte	0x03, 0x19
        /*00a6*/ 	.short	0x00a0


	//----- nvinfo : EIATTR_PARAM_CBANK
	.align		4
        /*00a8*/ 	.byte	0x04, 0x0a
        /*00aa*/ 	.short	(.L_1777 - .L_1776)
	.align		4
.L_1776:
        /*00ac*/ 	.word	index@(.nv.constant0._Z35group_norm_nhwc_fwd_one_pass_kernelI11Fp32IOBf16WLi512ELi4ELi128EEv26Group_norm_nhwc_fwd_params)
        /*00b0*/ 	.short	0x0210
        /*00b2*/ 	.short	0x00a0


	//----- nvinfo : EIATTR_SW_WAR
	.align		4
.L_1777:
        /*00b4*/ 	.byte	0x04, 0x36
        /*00b6*/ 	.short	(.L_1779 - .L_1778)
.L_1778:
        /*00b8*/ 	.word	0x00000008
.L_1779:


//--------------------- .nv.info._Z35group_norm_nhwc_fwd_one_pass_kernelI11Fp32IOFp16WLi64ELi4ELi128EEv26Group_norm_nhwc_fwd_params --------------------------
	.section	.nv.info._Z35group_norm_nhwc_fwd_one_pass_kernelI11Fp32IOFp16WLi64ELi4ELi128EEv26Group_norm_nhwc_fwd_params,"",@"SHT_CUDA_INFO"
	.sectionflags	@""
	.align	4


	//----- nvinfo : EIATTR_CUDA_API_VERSION
	.align		4
        /*0000*/ 	.byte	0x04, 0x37
        /*0002*/ 	.short	(.L_1781 - .L_1780)
.L_1780:
        /*0004*/ 	.word	0x00000082


	//----- nvinfo : EIATTR_KPARAM_INFO
	.align		4
.L_1781:
        /*0008*/ 	.byte	0x04, 0x17
        /*000a*/ 	.short	(.L_1783 - .L_1782)
.L_1782:
        /*000c*/ 	.word	0x00000000
        /*0010*/ 	.short	0x0000
        /*0012*/ 	.short	0x0000
        /*0014*/ 	.byte	0x00, 0xf0, 0x81, 0x02


	//----- nvinfo : EIATTR_SPARSE_MMA_MASK
	.align		4
.L_1783:
        /*0018*/ 	.byte	0x03, 0x50
        /*001a*/ 	.short	0x0000


	//----- nvinfo : EIATTR_MAXREG_COUNT
	.align		4
        /*001c*/ 	.byte	0x03, 0x1b
        /*001e*/ 	.short	0x00ff


	//----- nvinfo : EIATTR_NUM_BARRIERS
	.align		4
        /*0020*/ 	.byte	0x02, 0x4c
        /*0022*/ 	.byte	0x01
	.zero		1


	//----- nvinfo : EIATTR_MERCURY_ISA_VERSION
	.align		4
        /*0024*/ 	.byte	0x03, 0x5f
        /*0026*/ 	.short	0x0101


	//----- nvinfo : EIATTR_COOP_GROUP_MASK_REGIDS
	.align		4
        /*0028*/ 	.byte	0x04, 0x29
        /*002a*/ 	.short	(.L_1785 - .L_1784)


	//   ....[0]....
.L_1784:
        /*002c*/ 	.word	0xffffffff


	//   ....[1]....
        /*0030*/ 	.word	0xffffffff


	//   ....[2]....
        /*0034*/ 	.word	0xffffffff


	//   ....[3]....
        /*0038*/ 	.word	0xffffffff


	//   ....[4]....
        /*003c*/ 	.word	0xffffffff


	//   ....[5]....
        /*0040*/ 	.word	0xffffffff


	//   ....[6]....
        /*0044*/ 	.word	0xffffffff


	//   ....[7]....
        /*0048*/ 	.word	0xffffffff


	//   ....[8]....
        /*004c*/ 	.word	0xffffffff


	//   ....[9]....
        /*0050*/ 	.word	0xffffffff


	//----- nvinfo : EIATTR_COOP_GROUP_INSTR_OFFSETS
	.align		4
.L_1785:
        /*0054*/ 	.byte	0x04, 0x28
        /*0056*/ 	.short	(.L_1787 - .L_1786)


	//   ....[0]....
.L_1786:
        /*0058*/ 	.word	0x000005c0


	//   ....[1]....
        /*005c*/ 	.word	0x000005d0


	//   ....[2]....
        /*0060*/ 	.word	0x00000600


	//   ....[3]....
        /*0064*/ 	.word	0x00000620


	//   ....[4]....
        /*0068*/ 	.word	0x00000660


	//   ....[5]....
        /*006c*/ 	.word	0x00000680


	//   ....[6]....
        /*0070*/ 	.word	0x000006b0


	//   ....[7]....
        /*0074*/ 	.word	0x000006d0


	//   ....[8]....
        /*0078*/ 	.word	0x00000700


	//   ....[9]....
        /*007c*/ 	.word	0x00000720


	//----- nvinfo : EIATTR_EXIT_INSTR_OFFSETS
	.align		4
.L_1787:
        /*0080*/ 	.byte	0x04, 0x1c
        /*0082*/ 	.short	(.L_1789 - .L_1788)


	//   ....[0]....
.L_1788:
        /*0084*/ 	.word	0x00000060


	//   ....[1]....
        /*0088*/ 	.word	0x00001ed0


	//----- nvinfo : EIATTR_MAX_THREADS
	.align		4
.L_1789:
        /*008c*/ 	.byte	0x04, 0x05
        /*008e*/ 	.short	(.L_1791 - .L_1790)
.L_1790:
        /*0090*/ 	.word	0x00000080
        /*0094*/ 	.word	0x00000001
        /*0098*/ 	.word	0x00000001


	//----- nvinfo : EIATTR_CRS_STACK_SIZE
	.align		4
.L_1791:
        /*009c*/ 	.byte	0x04, 0x1e
        /*009e*/ 	.short	(.L_1793 - .L_1792)
.L_1792:
        /*00a0*/ 	.word	0x00000000


	//----- nvinfo : EIATTR_CBANK_PARAM_SIZE
	.align		4
.L_1793:
        /*00a4*/ 	.byte	0x03, 0x19
        /*00a6*/ 	.short	0x00a0


	//----- nvinfo : EIATTR_PARAM_CBANK
	.align		4
        /*00a8*/ 	.byte	0x04, 0x0a
        /*00aa*/ 	.short	(.L_1795 - .L_1794)
	.align		4
.L_1794:
        /*00ac*/ 	.word	index@(.nv.constant0._Z35group_norm_nhwc_fwd_one_pass_kernelI11Fp32IOFp16WLi64ELi4ELi128EEv26Group_norm_nhwc_fwd_params)
        /*00b0*/ 	.short	0x0210
        /*00b2*/ 	.short	0x00a0


	//----- nvinfo : EIATTR_SW_WAR
	.align		4
.L_1795:
        /*00b4*/ 	.byte	0x04, 0x36
        /*00b6*/ 	.short	(.L_1797 - .L_1796)
.L_1796:
        /*00b8*/ 	.word	0x00000008
.L_1797:


//--------------------- .nv.info._Z35group_norm_nhwc_fwd_one_pass_kernelI11Fp32IOFp16WLi128ELi4ELi128EEv26Group_norm_nhwc_fwd_params --------------------------
	.section	.nv.info._Z35group_norm_nhwc_fwd_one_pass_kernelI11Fp32IOFp16WLi128ELi4ELi128EEv26Group_norm_nhwc_fwd_params,"",@"SHT_CUDA_INFO"
	.sectionflags	@""
	.align	4


	//----- nvinfo : EIATTR_CUDA_API_VERSION
	.align		4
        /*0000*/ 	.byte	0x04, 0x37
        /*0002*/ 	.short	(.L_1799 - .L_1798)
.L_1798:
        /*0004*/ 	.word	0x00000082


	//----- nvinfo : EIATTR_KPARAM_INFO
	.align		4
.L_1799:
        /*0008*/ 	.byte	0x04, 0x17
        /*000a*/ 	.short	(.L_1801 - .L_1800)
.L_1800:
        /*000c*/ 	.word	0x00000000
        /*0010*/ 	.short	0x0000
        /*0012*/ 	.short	0x0000
        /*0014*/ 	.byte	0x00, 0xf0, 0x81, 0x02


	//----- nvinfo : EIATTR_SPARSE_MMA_MASK
	.align		4
.L_1801:
        /*0018*/ 	.byte	0x03, 0x50
        /*001a*/ 	.short	0x0000


	//----- nvinfo : EIATTR_MAXREG_COUNT
	.align		4
        /*001c*/ 	.byte	0x03, 0x1b
        /*001e*/ 	.short	0x00ff


	//----- nvinfo : EIATTR_NUM_BARRIERS
	.align		4
        /*0020*/ 	.byte	0x02, 0x4c
        /*0022*/ 	.byte	0x01
	.zero		1


	//----- nvinfo : EIATTR_MERCURY_ISA_VERSION
	.align		4
        /*0024*/ 	.byte	0x03, 0x5f
        /*0026*/ 	.short	0x0101


	//----- nvinfo : EIATTR_COOP_GROUP_MASK_REGIDS
	.align		4
        /*0028*/ 	.byte	0x04, 0x29
        /*002a*/ 	.short	(.L_1803 - .L_1802)


	//   ....[0]....
.L_1802:
        /*002c*/ 	.word	0xffffffff


	//   ....[1]....
        /*0030*/ 	.word	0xffffffff


	//   ....[2]....
        /*0034*/ 	.word	0xffffffff


	//   ....[3]....
        /*0038*/ 	.word	0xffffffff


	//   ....[4]....
        /*003c*/ 	.word	0xffffffff


	//   ....[5]....
        /*0040*/ 	.word	0xffffffff


	//   ....[6]....
        /*0044*/ 	.word	0xffffffff


	//   ....[7]....
        /*0048*/ 	.word	0xffffffff


	//   ....[8]....
        /*004c*/ 	.word	0xffffffff


	//   ....[9]....
        /*0050*/ 	.word	0xffffffff


	//----- nvinfo : EIATTR_COOP_GROUP_INSTR_OFFSETS
	.align		4
.L_1803:
        /*0054*/ 	.byte	0x04, 0x28
        /*0056*/ 	.short	(.L_1805 - .L_1804)


	//   ....[0]....
.L_1804:
        /*0058*/ 	.word	0x00000720


	//   ....[1]....
        /*005c*/ 	.word	0x00000730


	//   ....[2]....
        /*0060*/ 	.word	0x00000760


	//   ....[3]....
        /*0064*/ 	.word	0x00000770


	//   ....[4]....
        /*0068*/ 	.word	0x000007b0


	//   ....[5]....
        /*006c*/ 	.word	0x000007c0


	//   ....[6]....
        /*0070*/ 	.word	0x00000800


	//   ....[7]....
        /*0074*/ 	.word	0x00000810


	//   ....[8]....
        /*0078*/ 	.word	0x00000850


	//   ....[9]....
        /*007c*/ 	.word	0x00000860


	//----- nvinfo : EIATTR_EXIT_INSTR_OFFSETS
	.align		4
.L_1805:
        /*0080*/ 	.byte	0x04, 0x1c
        /*0082*/ 	.short	(.L_1807 - .L_1806)


	//   ....[0]....
.L_1806:
        /*0084*/ 	.word	0x00000070


	//   ....[1]....
        /*0088*/ 	.word	0x000022d0


	//----- nvinfo : EIATTR_MAX_THREADS
	.align		4
.L_1807:
        /*008c*/ 	.byte	0x04, 0x05
        /*008e*/ 	.short	(.L_1809 - .L_1808)
.L_1808:
        /*0090*/ 	.word	0x00000080
        /*0094*/ 	.word	0x00000001
        /*0098*/ 	.word	0x00000001


	//----- nvinfo : EIATTR_CRS_STACK_SIZE
	.align		4
.L_1809:
        /*009c*/ 	.byte	0x04, 0x1e
        /*009e*/ 	.short	(.L_1811 - .L_1810)
.L_1810:
        /*00a0*/ 	.word	0x00000000


	//----- nvinfo : EIATTR_CBANK_PARAM_SIZE
	.align		4
.L_1811:
        /*00a4*/ 	.byte	0x03, 0x19
        /*00a6*/ 	.short	0x00a0


	//----- nvinfo : EIATTR_PARAM_CBANK
	.align		4
        /*00a8*/ 	.byte	0x04, 0x0a
        /*00aa*/ 	.short	(.L_1813 - .L_1812)
	.align		4
.L_1812:
        /*00ac*/ 	.word	index@(.nv.constant0._Z35group_norm_nhwc_fwd_one_pass_kernelI11Fp32IOFp16WLi128ELi4ELi128EEv26Group_norm_nhwc_fwd_params)
        /*00b0*/ 	.short	0x0210
        /*00b2*/ 	.short	0x00a0


	//----- nvinfo : EIATTR_SW_WAR
	.align		4
.L_1813:
        /*00b4*/ 	.byte	0x04, 0x36
        /*00b6*/ 	.short	(.L_1815 - .L_1814)
.L_1814:
        /*00b8*/ 	.word	0x00000008
.L_1815:


//--------------------- .nv.info._Z35group_norm_nhwc_fwd_one_pass_kernelI11Fp32IOFp16WLi256ELi4ELi128EEv26Group_norm_nhwc_fwd_params --------------------------
	.section	.nv.info._Z35group_norm_nhwc_fwd_one_pass_kernelI11Fp32IOFp16WLi256ELi4ELi128EEv26Group_norm_nhwc_fwd_params,"",@"SHT_CUDA_INFO"
	.sectionflags	@""
	.align	4


	//----- nvinfo : EIATTR_CUDA_API_VERSION
	.align		4
        /*0000*/ 	.byte	0x04, 0x37
        /*0002*/ 	.short	(.L_1817 - .L_1816)
.L_1816:
        /*0004*/ 	.word	0x00000082


	//----- nvinfo : EIATTR_KPARAM_INFO
	.align		4
.L_1817:
        /*0008*/ 	.byte	0x04, 0x17
        /*000a*/ 	.short	(.L_1819 - .L_1818)
.L_1818:
        /*000c*/ 	.word	0x00000000
        /*0010*/ 	.short	0x0000
        /*0012*/ 	.short	0x0000
        /*0014*/ 	.byte	0x00, 0xf0, 0x81, 0x02


	//----- nvinfo : EIATTR_SPARSE_MMA_MASK
	.align		4
.L_1819:
        /*0018*/ 	.byte	0x03, 0x50
        /*001a*/ 	.short	0x0000


	//----- nvinfo : EIATTR_MAXREG_COUNT
	.align		4
        /*001c*/ 	.byte	0x03, 0x1b
        /*001e*/ 	.short	0x00ff


	//----- nvinfo : EIATTR_NUM_BARRIERS
	.align		4
        /*0020*/ 	.byte	0x02, 0x4c
        /*0022*/ 	.byte	0x01
	.zero		1


	//----- nvinfo : EIATTR_MERCURY_ISA_VERSION
	.align		4
        /*0024*/ 	.byte	0x03, 0x5f
        /*0026*/ 	.short	0x0101


	//----- nvinfo : EIATTR_COOP_GROUP_MASK_REGIDS
	.align		4
        /*0028*/ 	.byte	0x04, 0x29
        /*002a*/ 	.short	(.L_1821 - .L_1820)


	//   ....[0]....
.L_1820:
        /*002c*/ 	.word	0xffffffff


	//   ....[1]....
        /*0030*/ 	.word	0xffffffff


	//   ....[2]....
        /*0034*/ 	.word	0xffffffff


	//   ....[3]....
        /*0038*/ 	.word	0xffffffff


	//   ....[4]....
        /*003c*/ 	.word	0xffffffff


	//   ....[5]....
        /*0040*/ 	.word	0xffffffff


	//   ....[6]....
        /*0044*/ 	.word	0xffffffff


	//   ....[7]....
        /*0048*/ 	.word	0xffffffff


	//   ....[8]....
        /*004c*/ 	.word	0xffffffff


	//   ....[9]....
        /*0050*/ 	.word	0xffffffff


	//----- nvinfo : EIATTR_COOP_GROUP_INSTR_OFFSETS
	.align		4
.L_1821:
        /*0054*/ 	.byte	0x04, 0x28
        /*0056*/ 	.short	(.L_1823 - .L_1822)


	//   ....[0]....
.L_1822:
        /*0058*/ 	.word	0x00000950


	//   ....[1]....
        /*005c*/ 	.word	0x00000960


	//   ....[2]....
        /*0060*/ 	.word	0x00000990


	//   ....[3]....
        /*0064*/ 	.word	0x000009a0


	//   ....[4]....
        /*0068*/ 	.word	0x000009e0


	//   ....[5]....
        /*006c*/ 	.word	0x000009f0


	//   ....[6]....
        /*0070*/ 	.word	0x00000a30


	//   ....[7]....
        /*0074*/ 	.word	0x00000a40


	//   ....[8]....
        /*0078*/ 	.word	0x00000a90


	//   ....[9]....
        /*007c*/ 	.word	0x00000aa0


	//----- nvinfo : EIATTR_EXIT_INSTR_OFFSETS
	.align		4
.L_1823:
        /*0080*/ 	.byte	0x04, 0x1c
        /*0082*/ 	.short	(.L_1825 - .L_1824)


	//   ....[0]....
.L_1824:
        /*0084*/ 	.word	0x00000070


	//   ....[1]....
        /*0088*/ 	.word	0x00002a80


	//----- nvinfo : EIATTR_MAX_THREADS
	.align		4
.L_1825:
        /*008c*/ 	.byte	0x04, 0x05
        /*008e*/ 	.short	(.L_1827 - .L_1826)
.L_1826:
        /*0090*/ 	.word	0x00000080
        /*0094*/ 	.word	0x00000001
        /*0098*/ 	.word	0x00000001


	//----- nvinfo : EIATTR_CRS_STACK_SIZE
	.align		4
.L_1827:
        /*009c*/ 	.byte	0x04, 0x1e
        /*009e*/ 	.short	(.L_1829 - .L_1828)
.L_1828:
        /*00a0*/ 	.word	0x00000000


	//----- nvinfo : EIATTR_CBANK_PARAM_SIZE
	.align		4
.L_1829:
        /*00a4*/ 	.byte	0x03, 0x19
        /*00a6*/ 	.short	0x00a0


	//----- nvinfo : EIATTR_PARAM_CBANK
	.align		4
        /*00a8*/ 	.byte	0x04, 0x0a
        /*00aa*/ 	.short	(.L_1831 - .L_1830)
	.align		4
.L_1830:
        /*00ac*/ 	.word	index@(.nv.constant0._Z35group_norm_nhwc_fwd_one_pass_kernelI11Fp32IOFp16WLi256ELi4ELi128EEv26Group_norm_nhwc_fwd_params)
        /*00b0*/ 	.short	0x0210
        /*00b2*/ 	.short	0x00a0


	//----- nvinfo : EIATTR_SW_WAR
	.align		4
.L_1831:
        /*00b4*/ 	.byte	0x04, 0x36
        /*00b6*/ 	.short	(.L_1833 - .L_1832)
.L_1832:
        /*00b8*/ 	.word	0x00000008
.L_1833:


//--------------------- .nv.info._Z35group_norm_nhwc_fwd_one_pass_kernelI11Fp32IOFp16WLi512ELi4ELi128EEv26Group_norm_nhwc_fwd_params --------------------------
	.section	.nv.info._Z35group_norm_nhwc_fwd_one_pass_kernelI11Fp32IOFp16WLi512ELi4ELi128EEv26Group_norm_nhwc_fwd_params,"",@"SHT_CUDA_INFO"
	.sectionflags	@""
	.align	4


	//----- nvinfo : EIATTR_CUDA_API_VERSION
	.align		4
        /*0000*/ 	.byte	0x04, 0x37
        /*0002*/ 	.short	(.L_1835 - .L_1834)
.L_1834:
        /*0004*/ 	.word	0x00000082


	//----- nvinfo : EIATTR_KPARAM_INFO
	.align		4
.L_1835:
        /*0008*/ 	.byte	0x04, 0x17
        /*000a*/ 	.short	(.L_1837 - .L_1836)
.L_1836:
        /*000c*/ 	.word	0x00000000
        /*0010*/ 	.short	0x0000
        /*0012*/ 	.short	0x0000
        /*0014*/ 	.byte	0x00, 0xf0, 0x81, 0x02


	//----- nvinfo : EIATTR_SPARSE_MMA_MASK
	.align		4
.L_1837:
        /*0018*/ 	.byte	0x03, 0x50
        /*001a*/ 	.short	0x0000


	//----- nvinfo : EIATTR_MAXREG_COUNT
	.align		4
        /*001c*/ 	.byte	0x03, 0x1b
        /*001e*/ 	.short	0x00ff


	//----- nvinfo : EIATTR_NUM_BARRIERS
	.align		4
        /*0020*/ 	.byte	0x02, 0x4c
        /*0022*/ 	.byte	0x01
	.zero		1


	//----- nvinfo : EIATTR_MERCURY_ISA_VERSION
	.align		4
        /*0024*/ 	.byte	0x03, 0x5f
        /*0026*/ 	.short	0x0101


	//----- nvinfo : EIATTR_COOP_GROUP_MASK_REGIDS
	.align		4
        /*0028*/ 	.byte	0x04, 0x29
        /*002a*/ 	.short	(.L_1839 - .L_1838)


	//   ....[0]....
.L_1838:
        /*002c*/ 	.word	0xffffffff


	//   ....[1]....
        /*0030*/ 	.word	0xffffffff


	//   ....[2]....
        /*0034*/ 	.word	0xffffffff


	//   ....[3]....
        /*0038*/ 	.word	0xffffffff


	//   ....[4]....
        /*003c*/ 	.word	0xffffffff


	//   ....[5]....
        /*0040*/ 	.word	0xffffffff


	//   ....[6]....
        /*0044*/ 	.word	0xffffffff


	//   ....[7]....
        /*0048*/ 	.word	0xffffffff


	//   ....[8]....
        /*004c*/ 	.word	0xffffffff


	//   ....[9]....
        /*0050*/ 	.word	0xffffffff


	//----- nvinfo : EIATTR_COOP_GROUP_INSTR_OFFSETS
	.align		4
.L_1839:
        /*0054*/ 	.byte	0x04, 0x28
        /*0056*/ 	.short	(.L_1841 - .L_1840)


	//   ....[0]....
.L_1840:
        /*0058*/ 	.word	0x00000ec0


	//   ....[1]....
        /*005c*/ 	.word	0x00000ed0


	//   ....[2]....
        /*0060*/ 	.word	0x00000f00


	//   ....[3]....
        /*0064*/ 	.word	0x00000f10


	//   ....[4]....
        /*0068*/ 	.word	0x00000f50


	//   ....[5]....
        /*006c*/ 	.word	0x00000f60


	//   ....[6]....
        /*0070*/ 	.word	0x00000fa0


	//   ....[7]....
        /*0074*/ 	.word	0x00000fb0


	//   ....[8]....
        /*0078*/ 	.word	0x00001000


	//   ....[9]....
        /*007c*/ 	.word	0x00001010


	//----- nvinfo : EIATTR_EXIT_INSTR_OFFSETS
	.align		4
.L_1841:
        /*0080*/ 	.byte	0x04, 0x1c
        /*0082*/ 	.short	(.L_1843 - .L_1842)


	//   ....[0]....
.L_1842:
        /*0084*/ 	.word	0x00000070


	//   ....[1]....
        /*0088*/ 	.word	0x000037c0


	//----- nvinfo : EIATTR_MAX_THREADS
	.align		4
.L_1843:
        /*008c*/ 	.byte	0x04, 0x05
        /*008e*/ 	.short	(.L_1845 - .L_1844)
.L_1844:
        /*0090*/ 	.word	0x00000080
        /*0094*/ 	.word	0x00000001
        /*0098*/ 	.word	0x00000001


	//----- nvinfo : EIATTR_CRS_STACK_SIZE
	.align		4
.L_1845:
        /*009c*/ 	.byte	0x04, 0x1e
        /*009e*/ 	.short	(.L_1847 - .L_1846)
.L_1846:
        /*00a0*/ 	.word	0x00000000


	//----- nvinfo : EIATTR_CBANK_PARAM_SIZE
	.align		4
.L_1847:
        /*00a4*/ 	.byte	0x03, 0x19
        /*00a6*/ 	.short	0x00a0


	//----- nvinfo : EIATTR_PARAM_CBANK
	.align		4
        /*00a8*/ 	.byte	0x04, 0x0a
        /*00aa*/ 	.short	(.L_1849 - .L_1848)
	.align		4
.L_1848:
        /*00ac*/ 	.word	index@(.nv.constant0._Z35group_norm_nhwc_fwd_one_pass_kernelI11Fp32IOFp16WLi512ELi4ELi128EEv26Group_norm_nhwc_fwd_params)
        /*00b0*/ 	.short	0x0210
        /*00b2*/ 	.short	0x00a0


	//----- nvinfo : EIATTR_SW_WAR
	.align		4
.L_1849:
        /*00b4*/ 	.byte	0x04, 0x36
        /*00b6*/ 	.short	(.L_1851 - .L_1850)
.L_1850:
        /*00b8*/ 	.word	0x00000008
.L_1851:


//--------------------- .nv.callgraph             --------------------------
	.section	.nv.callgraph,"",@"SHT_CUDA_CALLGRAPH"
	.align	4
	.sectionentsize	8
	.align		4
        /*0000*/ 	.word	0x00000000
	.align		4
        /*0004*/ 	.word	0xffffffff
	.align		4
        /*0008*/ 	.word	0x00000000
	.align		4
        /*000c*/ 	.word	0xfffffffe
	.align		4
        /*0010*/ 	.word	0x00000000
	.align		4
        /*0014*/ 	.word	0xfffffffd
	.align		4
        /*0018*/ 	.word	0x00000000
	.align		4
        /*001c*/ 	.word	0xfffffffc


//--------------------- .nv.constant4             --------------------------
	.section	.nv.constant4,"a",@progbits
	.align	8
	.align		8
.nv.constant4:
        /*0000*/ 	.dword	_ZN60_INTERNAL_cc39553c_29_group_norm_nhwc_one_pass_4_cu_64e7e9f94cuda3std3__45__cpo5beginE
	.align		8
        /*0008*/ 	.dword	_ZN60_INTERNAL_cc39553c_29_group_norm_nhwc_one_pass_4_cu_64e7e9f94cuda3std3__45__cpo3endE
	.align		8
        /*0010*/ 	.dword	_ZN60_INTERNAL_cc39553c_29_group_norm_nhwc_one_pass_4_cu_64e7e9f94cuda3std3__45__cpo6cbeginE
	.align		8
        /*0018*/ 	.dword	_ZN60_INTERNAL_cc39553c_29_group_norm_nhwc_one_pass_4_cu_64e7e9f94cuda3std3__45__cpo4cendE
	.align		8
        /*0020*/ 	.dword	_ZN60_INTERNAL_cc39553c_29_group_norm_nhwc_one_pass_4_cu_64e7e9f94cuda3std3__45__cpo6rbeginE
	.align		8
        /*0028*/ 	.dword	_ZN60_INTERNAL_cc39553c_29_group_norm_nhwc_one_pass_4_cu_64e7e9f94cuda3std3__45__cpo4rendE
	.align		8
        /*0030*/ 	.dword	_ZN60_INTERNAL_cc39553c_29_group_norm_nhwc_one_pass_4_cu_64e7e9f94cuda3std3__45__cpo7crbeginE
	.align		8
        /*0038*/ 	.dword	_ZN60_INTERNAL_cc39553c_29_group_norm_nhwc_one_pass_4_cu_64e7e9f94cuda3std3__45__cpo5crendE
	.align		8
        /*0040*/ 	.dword	_ZN60_INTERNAL_cc39553c_29_group_norm_nhwc_one_pass_4_cu_64e7e9f94cuda3std3__462_GLOBAL__N__cc39553c_29_group_norm_nhwc_one_pass_4_cu_64e7e9f96ignoreE
	.align		8
        /*0048*/ 	.dword	_ZN60_INTERNAL_cc39553c_29_group_norm_nhwc_one_pass_4_cu_64e7e9f94cuda3std3__419piecewise_constructE
	.align		8
        /*0050*/ 	.dword	_ZN60_INTERNAL_cc39553c_29_group_norm_nhwc_one_pass_4_cu_64e7e9f94cuda3std3__48in_placeE
	.align		8
        /*0058*/ 	.dword	_ZN60_INTERNAL_cc39553c_29_group_norm_nhwc_one_pass_4_cu_64e7e9f94cuda3std3__420unreachable_sentinelE
	.align		8
        /*0060*/ 	.dword	_ZN60_INTERNAL_cc39553c_29_group_norm_nhwc_one_pass_4_cu_64e7e9f94cuda3std3__47nulloptE
	.align		8
        /*0068*/ 	.dword	_ZN60_INTERNAL_cc39553c_29_group_norm_nhwc_one_pass_4_cu_64e7e9f94cuda3std3__48unexpectE
	.align		8
        /*0070*/ 	.dword	_ZN60_INTERNAL_cc39553c_29_group_norm_nhwc_one_pass_4_cu_64e7e9f94cuda3std6ranges3__45__cpo4swapE
	.align		8
        /*0078*/ 	.dword	_ZN60_INTERNAL_cc39553c_29_group_norm_nhwc_one_pass_4_cu_64e7e9f94cuda3std6ranges3__45__cpo9iter_moveE
	.align		8
        /*0080*/ 	.dword	_ZN60_INTERNAL_cc39553c_29_group_norm_nhwc_one_pass_4_cu_64e7e9f94cuda3std6ranges3__45__cpo5beginE
	.align		8
        /*0088*/ 	.dword	_ZN60_INTERNAL_cc39553c_29_group_norm_nhwc_one_pass_4_cu_64e7e9f94cuda3std6ranges3__45__cpo3endE
	.align		8
        /*0090*/ 	.dword	_ZN60_INTERNAL_cc39553c_29_group_norm_nhwc_one_pass_4_cu_64e7e9f94cuda3std6ranges3__45__cpo6cbeginE
	.align		8
        /*0098*/ 	.dword	_ZN60_INTERNAL_cc39553c_29_group_norm_nhwc_one_pass_4_cu_64e7e9f94cuda3std6ranges3__45__cpo4cendE
	.align		8
        /*00a0*/ 	.dword	_ZN60_INTERNAL_cc39553c_29_group_norm_nhwc_one_pass_4_cu_64e7e9f94cuda3std6ranges3__45__cpo7advanceE
	.align		8
        /*00a8*/ 	.dword	_ZN60_INTERNAL_cc39553c_29_group_norm_nhwc_one_pass_4_cu_64e7e9f94cuda3std6ranges3__45__cpo9iter_swapE
	.align		8
        /*00b0*/ 	.dword	_ZN60_INTERNAL_cc39553c_29_group_norm_nhwc_one_pass_4_cu_64e7e9f94cuda3std6ranges3__45__cpo4nextE
	.align		8
        /*00b8*/ 	.dword	_ZN60_INTERNAL_cc39553c_29_group_norm_nhwc_one_pass_4_cu_64e7e9f94cuda3std6ranges3__45__cpo4prevE
	.align		8
        /*00c0*/ 	.dword	_ZN60_INTERNAL_cc39553c_29_group_norm_nhwc_one_pass_4_cu_64e7e9f94cuda3std6ranges3__45__cpo4dataE
	.align		8
        /*00c8*/ 	.dword	_ZN60_INTERNAL_cc39553c_29_group_norm_nhwc_one_pass_4_cu_64e7e9f94cuda3std6ranges3__45__cpo5cdataE
	.align		8
        /*00d0*/ 	.dword	_ZN60_INTERNAL_cc39553c_29_group_norm_nhwc_one_pass_4_cu_64e7e9f94cuda3std6ranges3__45__cpo4sizeE
	.align		8
        /*00d8*/ 	.dword	_ZN60_INTERNAL_cc39553c_29_group_norm_nhwc_one_pass_4_cu_64e7e9f94cuda3std6ranges3__45__cpo5ssizeE
	.align		8
        /*00e0*/ 	.dword	_ZN60_INTERNAL_cc39553c_29_group_norm_nhwc_one_pass_4_cu_64e7e9f94cuda3std6ranges3__45__cpo8distanceE
	.align		8
        /*00e8*/ 	.dword	_ZN60_INTERNAL_cc39553c_29_group_norm_nhwc_one_pass_4_cu_64e7e9f96thrust23THRUST_300001_SM_900_NS6system6detail10sequential3seqE
	.align		8
        /*00f0*/ 	.dword	_ZN60_INTERNAL_cc39553c_29_group_norm_nhwc_one_pass_4_cu_64e7e9f96thrust23THRUST_300001_SM_900_NS12placeholders2_1E
	.align		8
        /*00f8*/ 	.dword	_ZN60_INTERNAL_cc39553c_29_group_norm_nhwc_one_pass_4_cu_64e7e9f96thrust23THRUST_300001_SM_900_NS12placeholders2_2E
	.align		8
        /*0100*/ 	.dword	_ZN60_INTERNAL_cc39553c_29_group_norm_nhwc_one_pass_4_cu_64e7e9f96thrust23THRUST_300001_SM_900_NS12placeholders2_3E
	.align		8
        /*0108*/ 	.dword	_ZN60_INTERNAL_cc39553c_29_group_norm_nhwc_one_pass_4_cu_64e7e9f96thrust23THRUST_300001_SM_900_NS12placeholders2_4E
	.align		8
        /*0110*/ 	.dword	_ZN60_INTERNAL_cc39553c_29_group_norm_nhwc_one_pass_4_cu_64e7e9f96thrust23THRUST_300001_SM_900_NS12placeholders2_5E
	.align		8
        /*0118*/ 	.dword	_ZN60_INTERNAL_cc39553c_29_group_norm_nhwc_one_pass_4_cu_64e7e9f96thrust23THRUST_300001_SM_900_NS12placeholders2_6E
	.align		8
        /*0120*/ 	.dword	_ZN60_INTERNAL_cc39553c_29_group_norm_nhwc_one_pass_4_cu_64e7e9f96thrust23THRUST_300001_SM_900_NS12placeholders2_7E
	.align		8
        /*0128*/ 	.dword	_ZN60_INTERNAL_cc39553c_29_group_norm_nhwc_one_pass_4_cu_64e7e9f96thrust23THRUST_300001_SM_900_NS12placeholders2_8E
	.align		8
        /*0130*/ 	.dword	_ZN60_INTERNAL_cc39553c_29_group_norm_nhwc_one_pass_4_cu_64e7e9f96thrust23THRUST_300001_SM_900_NS12placeholders2_9E
	.align		8
        /*0138*/ 	.dword	_ZN60_INTERNAL_cc39553c_29_group_norm_nhwc_one_pass_4_cu_64e7e9f96thrust23THRUST_300001_SM_900_NS12placeholders3_10E


//--------------------- .text._ZN3cub17CUB_300001_SM_9006detail11EmptyKernelIvEEvv --------------------------
	.section	.text._ZN3cub17CUB_300001_SM_9006detail11EmptyKernelIvEEvv,"ax",@progbits
	.align	128
        .global         _ZN3cub17CUB_300001_SM_9006detail11EmptyKernelIvEEvv
        .type           _ZN3cub17CUB_300001_SM_9006detail11EmptyKernelIvEEvv,@function
        .size           _ZN3cub17CUB_300001_SM_9006detail11EmptyKernelIvEEvv,(.L_x_2386 - _ZN3cub17CUB_300001_SM_9006detail11EmptyKernelIvEEvv)
        .other          _ZN3cub17CUB_300001_SM_9006detail11EmptyKernelIvEEvv,@"STO_CUDA_ENTRY STV_DEFAULT"
_ZN3cub17CUB_300001_SM_9006detail11EmptyKernelIvEEvv:
.text._ZN3cub17CUB_300001_SM_9006detail11EmptyKernelIvEEvv:
[----:B------:R-:W-:Y:S01]  /*0000*/  LDC R1, c[0x0][0x28] ;  /* 0x00000a00ff017b82 */ /* 0x000fe20000000800 */
[----:B------:R-:W-:Y:S05]  /*0010*/  EXIT ;  /* 0x000000000000794d */ /* 0x000fea0003800000 */
.L_x_0:
[----:B------:R-:W-:-:S00]  /*0020*/  BRA `(.L_x_0) ;  /* 0xfffffffc00fc7947 */ /* 0x000fc0000383ffff */
[----:B------:R-:W-:-:S00]  /*0030*/  NOP ;  /* 0x0000000000007918 */ /* 0x000fc00000000000 */
        /* <DEDUP_REMOVED lines=12> */
.L_x_2386:


//--------------------- .text._Z35group_norm_nhwc_bwd_one_pass_kernelI11Bf16IOFp32WLi64ELi4ELi128EEv26Group_norm_nhwc_bwd_params --------------------------
	.section	.text._Z35group_norm_nhwc_bwd_one_pass_kernelI11Bf16IOFp32WLi64ELi4ELi128EEv26Group_norm_nhwc_bwd_params,"ax",@progbits
	.align	128
        .global         _Z35group_norm_nhwc_bwd_one_pass_kernelI11Bf16IOFp32WLi64ELi4ELi128EEv26Group_norm_nhwc_bwd_params
        .type           _Z35group_norm_nhwc_bwd_one_pass_kernelI11Bf16IOFp32WLi64ELi4ELi128EEv26Group_norm_nhwc_bwd_params,@function
        .size           _Z35group_norm_nhwc_bwd_one_pass_kernelI11Bf16IOFp32WLi64ELi4ELi128EEv26Group_norm_nhwc_bwd_params,(.L_x_2387 - _Z35group_norm_nhwc_bwd_one_pass_kernelI11Bf16IOFp32WLi64ELi4ELi128EEv26Group_norm_nhwc_bwd_params)
        .other          _Z35group_norm_nhwc_bwd_one_pass_kernelI11Bf16IOFp32WLi64ELi4ELi128EEv26Group_norm_nhwc_bwd_params,@"STO_CUDA_ENTRY STV_DEFAULT"
_Z35group_norm_nhwc_bwd_one_pass_kernelI11Bf16IOFp32WLi64ELi4ELi128EEv26Group_norm_nhwc_bwd_params:
.text._Z35group_norm_nhwc_bwd_one_pass_kernelI11Bf16IOFp32WLi64ELi4ELi128EEv26Group_norm_nhwc_bwd_params:
[----:B------:R-:W-:Y:S01]  /*0000*/  LDC R1, c[0x0][0x28] ;  /* 0x00000a00ff017b82 */ /* 0x000fe20000000800 */
[----:B------:R-:W0:Y:S01]  /*0010*/  S2R R30, SR_CTAID.Y ;  /* 0x00000000001e7919 */ /* 0x000e220000002600 */
[----:B------:R-:W-:Y:S01]  /*0020*/  ULDC UR4, c[0x0][0x2a0] ;  /* 0x0000a80000047ab9 */ /* 0x000fe20000000800 */
[----:B------:R-:W-:-:S05]  /*0030*/  ULDC UR5, c[0x0][0x270] ;  /* 0x00009c0000057ab9 */ /* 0x000fca0000000800 */
[----:B------:R-:W1:Y:S01]  /*0040*/  S2UR UR14, SR_CTAID.X ;  /* 0x00000000000e79c3 */ /* 0x000e620000002500 */
[----:B------:R-:W-:Y:S01]  /*0050*/  UIMAD UR4, UR4, UR5, URZ ;  /* 0x00000005040472a4 */ /* 0x000fe2000f8e023f */
[----:B------:R-:W2:Y:S01]  /*0060*/  S2R R37, SR_TID.X ;  /* 0x0000000000257919 */ /* 0x000ea20000002100 */
[----:B------:R-:W-:-:S04]  /*0070*/  ULDC.64 UR12, c[0x0][0x208] ;  /* 0x00008200000c7ab9 */ /* 0x000fc80000000a00 */
[----:B0-----:R-:W-:-:S13]  /*0080*/  ISETP.GE.AND P0, PT, R30, UR4, PT ;  /* 0x000000041e007c0c */ /* 0x001fda000bf06270 */
[----:B-12---:R-:W-:Y:S05]  /*0090*/  @P0 BRA `(.L_x_1) ;  /* 0x0000003800680947 */ /* 0x006fea0003800000 */
[----:B------:R-:W0:Y:S01]  /*00a0*/  LDC R3, c[0x0][0x2ac] ;  /* 0x0000ab00ff037b82 */ /* 0x000e220000000800 */
[----:B------:R-:W-:Y:S01]  /*00b0*/  ULDC.64 UR10, c[0x0][0x288] ;  /* 0x0000a200000a7ab9 */ /* 0x000fe20000000a00 */
[----:B------:R-:W1:Y:S01]  /*00c0*/  S2R R11, SR_LANEID ;  /* 0x00000000000b7919 */ /* 0x000e620000000000 */
[--C-:B------:R-:W-:Y:S01]  /*00d0*/  SHF.R.U32.HI R10, RZ, 0x1, R37.reuse ;  /* 0x00000001ff0a7819 */ /* 0x100fe20000011625 */
[----:B------:R-:W-:Y:S01]  /*00e0*/  UIMAD.WIDE.U32 UR4, UR10, 0x3, URZ ;  /* 0x000000030a0478a5 */ /* 0x000fe2000f8e003f */
[----:B------:R-:W-:Y:S01]  /*00f0*/  SHF.R.S32.HI R0, RZ, 0x1f, R37 ;  /* 0x0000001fff007819 */ /* 0x000fe20000011425 */
[----:B------:R-:W-:Y:S01]  /*0100*/  UIMAD UR8, UR11, 0x3, URZ ;  /* 0x000000030b0878a4 */ /* 0x000fe2000f8e023f */
[----:B------:R-:W-:Y:S01]  /*0110*/  HFMA2.MMA R35, -RZ, RZ, 0, 0 ;  /* 0x00000000ff237435 */ /* 0x000fe200000001ff */
[----:B------:R-:W2:Y:S01]  /*0120*/  S2UR UR7, SR_CgaCtaId ;  /* 0x00000000000779c3 */ /* 0x000ea20000008800 */
[----:B------:R-:W-:Y:S01]  /*0130*/  ULEA.HI UR9, UP0, UR11, UR10, URZ, 0x1 ;  /* 0x0000000a0b097291 */ /* 0x000fe2000f81083f */
[----:B------:R-:W-:Y:S01]  /*0140*/  LEA.HI R0, R0, R37, RZ, 0x5 ;  /* 0x0000002500007211 */ /* 0x000fe200078f28ff */
[----:B------:R-:W-:Y:S01]  /*0150*/  UIADD3 UR5, UR5, UR8, URZ ;  /* 0x0000000805057290 */ /* 0x000fe2000fffe03f */
[----:B------:R-:W-:Y:S01]  /*0160*/  MOV R36, R30 ;  /* 0x0000001e00247202 */ /* 0x000fe20000000f00 */
[----:B------:R-:W-:Y:S01]  /*0170*/  UMOV UR6, 0x400 ;  /* 0x0000040000067882 */ /* 0x000fe20000000000 */
[----:B------:R-:W-:-:S02]  /*0180*/  UIADD3.X UR10, URZ, UR11, URZ, UP0, !UPT ;  /* 0x0000000b3f0a7290 */ /* 0x000fc400087fe43f */
[----:B------:R-:W3:Y:S01]  /*0190*/  LDC R29, c[0x0][0x10] ;  /* 0x00000400ff1d7b82 */ /* 0x000ee20000000800 */
[----:B------:R-:W-:Y:S01]  /*01a0*/  ULDC.64 UR16, c[0x0][0x290] ;  /* 0x0000a40000107ab9 */ /* 0x000fe20000000a00 */
[----:B------:R-:W-:Y:S02]  /*01b0*/  ULEA.HI UR8, UP0, UR5, UR4, URZ, 0x1 ;  /* 0x0000000405087291 */ /* 0x000fe4000f81083f */
[----:B------:R-:W-:Y:S02]  /*01c0*/  USHF.R.S64 UR9, UR9, 0x1, UR10 ;  /* 0x0000000109097899 */ /* 0x000fe4000800100a */
[----:B------:R-:W-:Y:S02]  /*01d0*/  UIADD3.X UR5, URZ, UR5, URZ, UP0, !UPT ;  /* 0x000000053f057290 */ /* 0x000fe400087fe43f */
[----:B------:R-:W4:Y:S01]  /*01e0*/  LDC R28, c[0x0][0xc] ;  /* 0x00000300ff1c7b82 */ /* 0x000f220000000800 */
[----:B0-----:R-:W-:Y:S01]  /*01f0*/  IMAD R10, R3, UR14, R10 ;  /* 0x0000000e030a7c24 */ /* 0x001fe2000f8e020a */
[----:B------:R-:W-:Y:S01]  /*0200*/  SHF.L.U32 R3, R37, 0x1, RZ ;  /* 0x0000000125037819 */ /* 0x000fe200000006ff */
[----:B------:R-:W-:-:S02]  /*0210*/  USHF.R.S64 UR8, UR8, 0x1, UR5 ;  /* 0x0000000108087899 */ /* 0x000fc40008001005 */
[----:B------:R-:W-:Y:S01]  /*0220*/  USHF.R.S32.HI UR5, URZ, 0x1, UR5 ;  /* 0x000000013f057899 */ /* 0x000fe20008011405 */
[----:B------:R-:W-:Y:S01]  /*0230*/  ISETP.GE.U32.AND P1, PT, R10, UR16, PT ;  /* 0x000000100a007c0c */ /* 0x000fe2000bf26070 */
[----:B--2---:R-:W-:Y:S01]  /*0240*/  ULEA UR11, UR7, UR6, 0x18 ;  /* 0x00000006070b7291 */ /* 0x004fe2000f8ec03f */
[----:B------:R-:W-:Y:S01]  /*0250*/  SHF.R.S32.HI R2, RZ, 0x1f, R10 ;  /* 0x0000001fff027819 */ /* 0x000fe2000001140a */
[----:B------:R-:W-:Y:S02]  /*0260*/  UIADD3 UR6, UR6, 0x40, URZ ;  /* 0x0000004006067890 */ /* 0x000fe4000fffe03f */
[----:B------:R-:W-:Y:S01]  /*0270*/  USHF.L.U64.HI UR5, UR8, 0x2, UR5 ;  /* 0x0000000208057899 */ /* 0x000fe20008010205 */
[----:B------:R-:W-:Y:S01]  /*0280*/  ISETP.GE.AND.EX P1, PT, R2, UR17, PT, P1 ;  /* 0x0000001102007c0c */ /* 0x000fe2000bf26310 */
[----:B------:R-:W-:Y:S01]  /*0290*/  ULEA UR6, UR7, UR6, 0x18 ;  /* 0x0000000607067291 */ /* 0x000fe2000f8ec03f */
[----:B------:R-:W-:Y:S01]  /*02a0*/  SHF.R.S32.HI R2, RZ, 0x5, R0 ;  /* 0x00000005ff027819 */ /* 0x000fe20000011400 */
[----:B------:R-:W-:Y:S01]  /*02b0*/  USHF.R.S32.HI UR7, URZ, 0x1, UR10 ;  /* 0x000000013f077899 */ /* 0x000fe2000801140a */
[----:B------:R-:W-:-:S02]  /*02c0*/  LOP3.LUT R0, R3, 0x2, RZ, 0xc0, !PT ;  /* 0x0000000203007812 */ /* 0x000fc400078ec0ff */
[C---:B------:R-:W-:Y:S01]  /*02d0*/  ISETP.LT.U32.AND P1, PT, R37.reuse, 0x80, !P1 ;  /* 0x000000802500780c */ /* 0x040fe20004f21070 */
[----:B------:R-:W-:Y:S01]  /*02e0*/  USHF.L.U64.HI UR7, UR9, 0x2, UR7 ;  /* 0x0000000209077899 */ /* 0x000fe20008010207 */
[----:B------:R-:W-:Y:S02]  /*02f0*/  LEA R2, R2, UR11, 0x3 ;  /* 0x0000000b02027c11 */ /* 0x000fe4000f8e18ff */
[----:B-1-3--:R-:W-:-:S09]  /*0300*/  LEA R3, R37, UR6, 0x4 ;  /* 0x0000000625037c11 */ /* 0x00afd2000f8e20ff */
.L_x_24:
[----:B0-----:R-:W0:Y:S01]  /*0310*/  LDC R15, c[0x0][0x2a0] ;  /* 0x0000a800ff0f7b82 */ /* 0x001e220000000800 */
[----:B------:R-:W-:Y:S01]  /*0320*/  IABS R12, R36 ;  /* 0x00000024000c7213 */ /* 0x000fe20000000000 */
[----:B------:R-:W-:Y:S01]  /*0330*/  ULDC.64 UR10, c[0x0][0x298] ;  /* 0x0000a600000a7ab9 */ /* 0x000fe20000000a00 */
[----:B------:R-:W-:Y:S01]  /*0340*/  ISETP.GE.AND P3, PT, R36, RZ, PT ;  /* 0x000000ff2400720c */ /* 0x000fe20003f66270 */
[----:B------:R-:W-:Y:S01]  /*0350*/  ULDC.U8 UR6, c[0x0][0x2a4] ;  /* 0x0000a90000067ab9 */ /* 0x000fe20000000000 */
[----:B0-----:R-:W-:-:S04]  /*0360*/  IABS R9, R15 ;  /* 0x0000000f00097213 */ /* 0x001fc80000000000 */
[----:B------:R-:W0:Y:S08]  /*0370*/  I2F.RP R6, R9 ;  /* 0x0000000900067306 */ /* 0x000e300000209400 */
[----:B0-----:R-:W0:Y:S02]  /*0380*/  MUFU.RCP R6, R6 ;  /* 0x0000000600067308 */ /* 0x001e240000001000 */
[----:B01----:R-:W-:-:S06]  /*0390*/  IADD3 R7, R6, 0xffffffe, RZ ;  /* 0x0ffffffe06077810 */ /* 0x003fcc0007ffe0ff */
[----:B------:R-:W0:Y:S02]  /*03a0*/  F2I.FTZ.U32.TRUNC.NTZ R5, R7 ;  /* 0x0000000700057305 */ /* 0x000e24000021f000 */
[----:B0-----:R-:W-:-:S05]  /*03b0*/  IADD3 R4, RZ, -R5, RZ ;  /* 0x80000005ff047210 */ /* 0x001fca0007ffe0ff */
[----:B------:R-:W-:Y:S01]  /*03c0*/  IMAD R13, R4, R9, RZ ;  /* 0x00000009040d7224 */ /* 0x000fe200078e02ff */
[----:B------:R-:W-:-:S05]  /*03d0*/  MOV R4, RZ ;  /* 0x000000ff00047202 */ /* 0x000fca0000000f00 */
[----:B------:R-:W-:Y:S02]  /*03e0*/  IMAD.HI.U32 R8, R5, R13, R4 ;  /* 0x0000000d05087227 */ /* 0x000fe400078e0004 */
[----:B------:R-:W0:Y:S04]  /*03f0*/  LDC.64 R4, c[0x0][0x248] ;  /* 0x00009200ff047b82 */ /* 0x000e280000000a00 */
[----:B------:R-:W-:-:S05]  /*0400*/  IMAD.HI.U32 R8, R8, R12, RZ ;  /* 0x0000000c08087227 */ /* 0x000fca00078e00ff */
[----:B------:R-:W-:-:S05]  /*0410*/  IADD3 R6, -R8, RZ, RZ ;  /* 0x000000ff08067210 */ /* 0x000fca0007ffe1ff */
[----:B------:R-:W-:-:S05]  /*0420*/  IMAD R6, R9, R6, R12 ;  /* 0x0000000609067224 */ /* 0x000fca00078e020c */
[----:B------:R-:W-:Y:S01]  /*0430*/  ISETP.GT.U32.AND P2, PT, R9, R6, PT ;  /* 0x000000060900720c */ /* 0x000fe20003f44070 */
[----:B0-----:R-:W-:-:S06]  /*0440*/  IMAD.WIDE R4, R36, 0x8, R4 ;  /* 0x0000000824047825 */ /* 0x001fcc00078e0204 */
[----:B------:R-:W2:Y:S01]  /*0450*/  LDG.E.64 R4, desc[UR12][R4.64] ;  /* 0x0000000c04047981 */ /* 0x000ea2000c1e1b00 */
[----:B------:R-:W-:-:S05]  /*0460*/  LOP3.LUT R7, R36, R15, RZ, 0x3c, !PT ;  /* 0x0000000f24077212 */ /* 0x000fca00078e3cff */
[-C--:B------:R-:W-:Y:S02]  /*0470*/  @!P2 IADD3 R6, R6, -R9.reuse, RZ ;  /* 0x800000090606a210 */ /* 0x080fe40007ffe0ff */
[----:B------:R-:W-:Y:S02]  /*0480*/  ISETP.GE.AND P4, PT, R7, RZ, PT ;  /* 0x000000ff0700720c */ /* 0x000fe40003f86270 */
[-C--:B------:R-:W-:Y:S02]  /*0490*/  ISETP.GE.U32.AND P0, PT, R6, R9.reuse, PT ;  /* 0x000000090600720c */ /* 0x080fe40003f06070 */
[----:B------:R-:W-:Y:S02]  /*04a0*/  @!P2 IADD3 R8, R8, 0x1, RZ ;  /* 0x000000010808a810 */ /* 0x000fe40007ffe0ff */
[----:B------:R-:W-:Y:S02]  /*04b0*/  ISETP.GT.U32.AND P2, PT, R9, R6, PT ;  /* 0x000000060900720c */ /* 0x000fe40003f44070 */
[----:B------:R-:W-:-:S02]  /*04c0*/  IADD3 R7, R6, -R9, RZ ;  /* 0x8000000906077210 */ /* 0x000fc40007ffe0ff */
[----:B------:R-:W-:Y:S02]  /*04d0*/  LOP3.LUT R9, RZ, R15, RZ, 0x33, !PT ;  /* 0x0000000fff097212 */ /* 0x000fe400078e33ff */
[----:B------:R-:W-:Y:S02]  /*04e0*/  SEL R38, R7, R6, !P2 ;  /* 0x0000000607267207 */ /* 0x000fe40005000000 */
[----:B------:R-:W0:Y:S01]  /*04f0*/  @P1 LDC.64 R6, c[0x0][0x288] ;  /* 0x0000a200ff061b82 */ /* 0x000e220000000a00 */
[----:B------:R-:W-:Y:S02]  /*0500*/  @P0 IADD3 R8, R8, 0x1, RZ ;  /* 0x0000000108080810 */ /* 0x000fe40007ffe0ff */
[----:B------:R-:W-:Y:S02]  /*0510*/  ISETP.NE.AND P0, PT, R15, RZ, PT ;  /* 0x000000ff0f00720c */ /* 0x000fe40003f05270 */
[----:B------:R-:W-:Y:S02]  /*0520*/  @!P4 IADD3 R8, -R8, RZ, RZ ;  /* 0x000000ff0808c210 */ /* 0x000fe40007ffe1ff */
[----:B------:R-:W-:-:S02]  /*0530*/  @!P3 IADD3 R38, -R38, RZ, RZ ;  /* 0x000000ff2626b210 */ /* 0x000fc40007ffe1ff */
[C---:B------:R-:W-:Y:S02]  /*0540*/  SEL R41, R9.reuse, R8, !P0 ;  /* 0x0000000809297207 */ /* 0x040fe40004000000 */
[----:B------:R-:W-:Y:S02]  /*0550*/  SEL R38, R9, R38, !P0 ;  /* 0x0000002609267207 */ /* 0x000fe40004000000 */
[----:B------:R-:W-:Y:S02]  /*0560*/  SHF.R.S32.HI R12, RZ, 0x1f, R41 ;  /* 0x0000001fff0c7819 */ /* 0x000fe40000011429 */
[----:B------:R-:W-:Y:S02]  /*0570*/  LEA R8, R38, R0, 0x2 ;  /* 0x0000000026087211 */ /* 0x000fe400078e10ff */
[----:B------:R-:W-:Y:S01]  /*0580*/  SHF.R.S32.HI R17, RZ, 0x1f, R10 ;  /* 0x0000001fff117819 */ /* 0x000fe2000001140a */
[----:B------:R-:W-:Y:S01]  /*0590*/  IMAD R14, R12, UR10, RZ ;  /* 0x0000000a0c0e7c24 */ /* 0x000fe2000f8e02ff */
[----:B------:R-:W-:Y:S01]  /*05a0*/  SHF.R.S32.HI R9, RZ, 0x1f, R8 ;  /* 0x0000001fff097819 */ /* 0x000fe20000011408 */
[----:B------:R-:W1:Y:S02]  /*05b0*/  @P1 LDC.64 R12, c[0x0][0x230] ;  /* 0x00008c00ff0c1b82 */ /* 0x000e640000000a00 */
[----:B------:R-:W-:-:S02]  /*05c0*/  IMAD R43, R41, UR11, R14 ;  /* 0x0000000b292b7c24 */ /* 0x000fc4000f8e020e */
[----:B------:R-:W-:-:S04]  /*05d0*/  IMAD.WIDE.U32 R40, R41, UR10, R8 ;  /* 0x0000000a29287c25 */ /* 0x000fc8000f8e0008 */
[----:B------:R-:W3:Y:S01]  /*05e0*/  @P1 LDC.64 R14, c[0x0][0x228] ;  /* 0x00008a00ff0e1b82 */ /* 0x000ee20000000a00 */
[----:B0-----:R-:W-:Y:S01]  /*05f0*/  @P1 IMAD R16, R17, R6, RZ ;  /* 0x0000000611101224 */ /* 0x001fe200078e02ff */
[----:B------:R-:W-:Y:S02]  /*0600*/  IADD3 R43, R41, R43, RZ ;  /* 0x0000002b292b7210 */ /* 0x000fe40007ffe0ff */
[----:B------:R-:W-:Y:S01]  /*0610*/  @P1 MOV R42, R40 ;  /* 0x00000028002a1202 */ /* 0x000fe20000000f00 */
[----:B------:R-:W-:-:S04]  /*0620*/  @P1 IMAD R17, R10, R7, R16 ;  /* 0x000000070a111224 */ /* 0x000fc800078e0210 */
[----:B------:R-:W-:-:S05]  /*0630*/  @P1 IMAD.WIDE.U32 R6, R10, R6, R42 ;  /* 0x000000060a061225 */ /* 0x000fca00078e002a */
[----:B------:R-:W-:Y:S02]  /*0640*/  @P1 IADD3 R17, R7, R17, RZ ;  /* 0x0000001107111210 */ /* 0x000fe40007ffe0ff */
[C---:B------:R-:W-:Y:S02]  /*0650*/  @P1 SHF.L.U32 R7, R6.reuse, 0x1, RZ ;  /* 0x0000000106071819 */ /* 0x040fe400000006ff */
[----:B------:R-:W-:Y:S02]  /*0660*/  @P1 SHF.L.U64.HI R6, R6, 0x1, R17 ;  /* 0x0000000106061819 */ /* 0x000fe40000010211 */
[C---:B-1----:R-:W-:Y:S02]  /*0670*/  @P1 IADD3 R12, P0, R7.reuse, R12, RZ ;  /* 0x0000000c070c1210 */ /* 0x042fe40007f1e0ff */
[----:B---3--:R-:W-:Y:S02]  /*0680*/  @P1 IADD3 R14, P2, R7, R14, RZ ;  /* 0x0000000e070e1210 */ /* 0x008fe40007f5e0ff */
[----:B------:R-:W-:-:S02]  /*0690*/  @P1 IADD3.X R13, R6, R13, RZ, P0, !PT ;  /* 0x0000000d060d1210 */ /* 0x000fc400007fe4ff */
[----:B------:R-:W-:-:S03]  /*06a0*/  @P1 IADD3.X R15, R6, R15, RZ, P2, !PT ;  /* 0x0000000f060f1210 */ /* 0x000fc600017fe4ff */
[----:B------:R-:W3:Y:S04]  /*06b0*/  @P1 LDG.E R12, desc[UR12][R12.64] ;  /* 0x0000000c0c0c1981 */ /* 0x000ee8000c1e1900 */
[----:B------:R-:W5:Y:S01]  /*06c0*/  @P1 LDG.E R14, desc[UR12][R14.64] ;  /* 0x0000000c0e0e1981 */ /* 0x000f62000c1e1900 */
[----:B------:R-:W-:Y:S01]  /*06d0*/  PRMT R33, RZ, 0x7610, R33 ;  /* 0x00007610ff217816 */ /* 0x000fe20000000021 */
[----:B------:R-:W-:Y:S01]  /*06e0*/  UMOV UR10, 0x3f800000 ;  /* 0x3f800000000a7882 */ /* 0x000fe20000000000 */
[----:B------:R-:W-:Y:S01]  /*06f0*/  PRMT R34, RZ, 0x7610, R34 ;  /* 0x00007610ff227816 */ /* 0x000fe20000000022 */
[----:B------:R-:W-:Y:S01]  /*0700*/  BSSY B0, `(.L_x_2) ;  /* 0x0000021000007945 */ /* 0x000fe20003800000 */
[----:B------:R-:W-:Y:S02]  /*0710*/  PRMT R31, RZ, 0x7610, R31 ;  /* 0x00007610ff1f7816 */ /* 0x000fe4000000001f */
[----:B------:R-:W-:-:S02]  /*0720*/  CS2R R6, SRZ ;  /* 0x0000000000067805 */ /* 0x000fc4000001ff00 */
[----:B------:R-:W-:Y:S02]  /*0730*/  PRMT R32, RZ, 0x7610, R32 ;  /* 0x00007610ff207816 */ /* 0x000fe40000000020 */
[----:B--2---:R-:W-:-:S13]  /*0740*/  R2UR UR11, R4 ;  /* 0x00000000040b72ca */ /* 0x004fda00000e0000 */
[----:B------:R-:W-:-:S05]  /*0750*/  MOV R4, UR11 ;  /* 0x0000000b00047c02 */ /* 0x000fca0008000f00 */
[----:B------:R-:W-:-:S05]  /*0760*/  FFMA.FTZ R5, -R4, UR11, R5 ;  /* 0x0000000b04057c23 */ /* 0x000fca0008010105 */
[----:B------:R-:W-:-:S13]  /*0770*/  FSETP.GTU.FTZ.AND P0, PT, R5, RZ, PT ;  /* 0x000000ff0500720b */ /* 0x000fda0003f1c000 */
[----:B------:R-:W-:Y:S01]  /*0780*/  VOTEU.ANY UP0, P0 ;  /* 0x00000000003f7886 */ /* 0x000fe20000000100 */
[----:B------:R-:W-:-:S04]  /*0790*/  PLOP3.LUT P0, PT, PT, PT, UP0, 0x80, 0x0 ;  /* 0x000000000000781c */ /* 0x000fc80003f0f008 */
[----:B------:R-:W-:-:S09]  /*07a0*/  @UP0 ULDC UR4, c[0x0][0x250] ;  /* 0x0000940000040ab9 */ /* 0x000fd20000000800 */
[----:B------:R-:W-:-:S06]  /*07b0*/  @P0 FADD.FTZ R4, R5, UR4 ;  /* 0x0000000405040e21 */ /* 0x000fcc0008010000 */
[----:B------:R-:W0:Y:S02]  /*07c0*/  @P0 MUFU.RSQ R4, R4 ;  /* 0x0000000400040308 */ /* 0x000e240000001400 */
[----:B0-----:R-:W-:Y:S02]  /*07d0*/  @P0 R2UR UR4, R4 ;  /* 0x00000000040402ca */ /* 0x001fe400000e0000 */
[----:B------:R-:W-:Y:S02]  /*07e0*/  CS2R R4, SRZ ;  /* 0x0000000000047805 */ /* 0x000fe4000001ff00 */
[----:B------:R-:W-:Y:S02]  /*07f0*/  ISETP.GT.U32.AND P0, PT, R37, 0x7f, PT ;  /* 0x0000007f2500780c */ /* 0x000fe40003f04070 */
[C---:B---3--:R-:W-:Y:S02]  /*0800*/  @P1 PRMT R33, R12.reuse, 0x7610, R33 ;  /* 0x000076100c211816 */ /* 0x048fe40000000021 */
[----:B------:R-:W-:-:S02]  /*0810*/  @P1 PRMT R34, R12, 0x7632, R34 ;  /* 0x000076320c221816 */ /* 0x000fc40000000022 */
[C---:B-----5:R-:W-:Y:S02]  /*0820*/  @P1 PRMT R31, R14.reuse, 0x7610, R31 ;  /* 0x000076100e1f1816 */ /* 0x060fe4000000001f */
[----:B------:R-:W-:Y:S01]  /*0830*/  @P1 PRMT R32, R14, 0x7632, R32 ;  /* 0x000076320e201816 */ /* 0x000fe20000000020 */
[----:B------:R-:W-:-:S04]  /*0840*/  @UP0 UMOV UR10, UR4 ;  /* 0x00000004000a0c82 */ /* 0x000fc80008000000 */
[----:B------:R-:W-:Y:S05]  /*0850*/  @P0 BRA `(.L_x_3) ;  /* 0x00000000002c0947 */ /* 0x000fea0003800000 */
[----:B------:R-:W-:Y:S01]  /*0860*/  ISETP.NE.AND P0, PT, RZ, UR6, PT ;  /* 0x00000006ff007c0c */ /* 0x000fe2000bf05270 */
[----:B------:R-:W-:Y:S01]  /*0870*/  ULDC.64 UR16, c[0x0][0x238] ;  /* 0x00008e0000107ab9 */ /* 0x000fe20000000a00 */
[C---:B------:R-:W-:Y:S02]  /*0880*/  SHF.L.U32 R13, R8.reuse, 0x2, RZ ;  /* 0x00000002080d7819 */ /* 0x040fe400000006ff */
[----:B------:R-:W-:Y:S02]  /*0890*/  SHF.L.U64.HI R14, R8, 0x2, R9 ;  /* 0x00000002080e7819 */ /* 0x000fe40000010209 */
[----:B------:R-:W-:-:S07]  /*08a0*/  IADD3 R12, P2, R13, UR16, RZ ;  /* 0x000000100d0c7c10 */ /* 0x000fce000ff5e0ff */
[----:B------:R-:W0:Y:S02]  /*08b0*/  @P0 LDC.64 R4, c[0x0][0x240] ;  /* 0x00009000ff040b82 */ /* 0x000e240000000a00 */
[----:B0-----:R-:W-:Y:S02]  /*08c0*/  @P0 IADD3 R8, P3, R13, R4, RZ ;  /* 0x000000040d080210 */ /* 0x001fe40007f7e0ff */
[C---:B------:R-:W-:Y:S02]  /*08d0*/  IADD3.X R13, R14.reuse, UR17, RZ, P2, !PT ;  /* 0x000000110e0d7c10 */ /* 0x040fe400097fe4ff */
[----:B------:R-:W-:-:S03]  /*08e0*/  @P0 IADD3.X R9, R14, R5, RZ, P3, !PT ;  /* 0x000000050e090210 */ /* 0x000fc60001ffe4ff */
[----:B------:R0:W5:Y:S04]  /*08f0*/  LDG.E.64 R4, desc[UR12][R12.64] ;  /* 0x0000000c0c047981 */ /* 0x000168000c1e1b00 */
[----:B------:R0:W5:Y:S02]  /*0900*/  @P0 LDG.E.64 R6, desc[UR12][R8.64] ;  /* 0x0000000c08060981 */ /* 0x000164000c1e1b00 */
.L_x_3:
[----:B------:R-:W-:Y:S05]  /*0910*/  BSYNC B0 ;  /* 0x0000000000007941 */ /* 0x000fea0003800000 */
.L_x_2:
[----:B------:R-:W-:Y:S02]  /*0920*/  ISETP.NE.AND P0, PT, RZ, UR6, PT ;  /* 0x00000006ff007c0c */ /* 0x000fe4000bf05270 */
[C---:B0-----:R-:W-:Y:S02]  /*0930*/  SHF.L.U32 R8, R33.reuse, 0x10, RZ ;  /* 0x0000001021087819 */ /* 0x041fe400000006ff */
[----:B------:R-:W-:Y:S02]  /*0940*/  SHF.L.U32 R13, R33, 0x10, RZ ;  /* 0x00000010210d7819 */ /* 0x000fe400000006ff */
[----:B------:R-:W-:Y:S01]  /*0950*/  SHF.L.U32 R12, R34, 0x10, RZ ;  /* 0x00000010220c7819 */ /* 0x000fe200000006ff */
[----:B------:R-:W-:Y:S01]  /*0960*/  FADD.FTZ R8, R8, -UR11 ;  /* 0x8000000b08087e21 */ /* 0x000fe20008010000 */
[----:B------:R-:W-:Y:S01]  /*0970*/  SHF.L.U32 R9, R31, 0x10, RZ ;  /* 0x000000101f097819 */ /* 0x000fe200000006ff */
[----:B------:R-:W-:Y:S01]  /*0980*/  FADD.FTZ R14, R13, -UR11 ;  /* 0x8000000b0d0e7e21 */ /* 0x000fe20008010000 */
[----:B------:R-:W-:Y:S01]  /*0990*/  SHF.L.U32 R15, R32, 0x10, RZ ;  /* 0x00000010200f7819 */ /* 0x000fe200000006ff */
[----:B------:R-:W-:Y:S01]  /*09a0*/  FADD.FTZ R13, R12, -UR11 ;  /* 0x8000000b0c0d7e21 */ /* 0x000fe20008010000 */
[----:B------:R-:W-:Y:S01]  /*09b0*/  FMUL.FTZ R17, R8, UR10 ;  /* 0x0000000a08117c20 */ /* 0x000fe20008410000 */
[----:B------:R-:W-:-:S02]  /*09c0*/  FMUL.FTZ R12, R14, UR10 ;  /* 0x0000000a0e0c7c20 */ /* 0x000fc40008410000 */
[----:B------:R-:W-:Y:S01]  /*09d0*/  FMUL.FTZ R8, R13, UR10 ;  /* 0x0000000a0d087c20 */ /* 0x000fe20008410000 */
[----:B------:R-:W-:Y:S06]  /*09e0*/  @!P0 BRA `(.L_x_4) ;  /* 0x0000000000488947 */ /* 0x000fec0003800000 */
[----:B-----5:R-:W-:Y:S01]  /*09f0*/  FFMA.FTZ R14, R8, R5, R7 ;  /* 0x00000005080e7223 */ /* 0x020fe20000010007 */
[----:B------:R-:W-:-:S03]  /*0a00*/  FFMA.FTZ R13, R17, R4, R6 ;  /* 0x00000004110d7223 */ /* 0x000fc60000010006 */
[----:B------:R-:W-:Y:S01]  /*0a10*/  FMUL.FTZ R19, R14, -1.4426950216293334961 ;  /* 0xbfb8aa3b0e137820 */ /* 0x000fe20000410000 */
[----:B------:R-:W-:-:S05]  /*0a20*/  FMUL.FTZ R16, R13, -1.4426950216293334961 ;  /* 0xbfb8aa3b0d107820 */ /* 0x000fca0000410000 */
[----:B------:R-:W0:Y:S08]  /*0a30*/  MUFU.EX2 R19, R19 ;  /* 0x0000001300137308 */ /* 0x000e300000000800 */
[----:B------:R-:W1:Y:S01]  /*0a40*/  MUFU.EX2 R16, R16 ;  /* 0x0000001000107308 */ /* 0x000e620000000800 */
[----:B0-----:R-:W-:-:S07]  /*0a50*/  FADD.FTZ R20, R19, 1 ;  /* 0x3f80000013147421 */ /* 0x001fce0000010000 */
[----:B------:R-:W0:Y:S01]  /*0a60*/  MUFU.RCP R20, R20 ;  /* 0x0000001400147308 */ /* 0x000e220000001000 */
[----:B-1----:R-:W-:-:S07]  /*0a70*/  FADD.FTZ R17, R16, 1 ;  /* 0x3f80000010117421 */ /* 0x002fce0000010000 */
[----:B------:R-:W1:Y:S01]  /*0a80*/  MUFU.RCP R18, R17 ;  /* 0x0000001100127308 */ /* 0x000e620000001000 */
[----:B0-----:R-:W-:Y:S01]  /*0a90*/  FADD.FTZ R21, -R20, 1 ;  /* 0x3f80000014157421 */ /* 0x001fe20000010100 */
[----:B------:R-:W-:-:S03]  /*0aa0*/  FMUL.FTZ R15, R15, R20 ;  /* 0x000000140f0f7220 */ /* 0x000fc60000410000 */
[----:B------:R-:W-:Y:S01]  /*0ab0*/  FFMA.FTZ R14, R14, R21, 1 ;  /* 0x3f8000000e0e7423 */ /* 0x000fe20000010015 */
[----:B-1----:R-:W-:Y:S01]  /*0ac0*/  FADD.FTZ R22, -R18, 1 ;  /* 0x3f80000012167421 */ /* 0x002fe20000010100 */
[----:B------:R-:W-:Y:S02]  /*0ad0*/  FMUL.FTZ R9, R9, R18 ;  /* 0x0000001209097220 */ /* 0x000fe40000410000 */
[----:B------:R-:W-:Y:S01]  /*0ae0*/  FMUL.FTZ R15, R15, R14 ;  /* 0x0000000e0f0f7220 */ /* 0x000fe20000410000 */
[----:B------:R-:W-:-:S04]  /*0af0*/  FFMA.FTZ R22, R13, R22, 1 ;  /* 0x3f8000000d167423 */ /* 0x000fc80000010016 */
[----:B------:R-:W-:-:S07]  /*0b00*/  FMUL.FTZ R9, R9, R22 ;  /* 0x0000001609097220 */ /* 0x000fce0000410000 */
.L_x_4:
[----:B-----5:R-:W-:Y:S01]  /*0b10*/  FMUL.FTZ R13, R9, R4 ;  /* 0x00000004090d7220 */ /* 0x020fe20000410000 */
[----:B------:R-:W-:Y:S01]  /*0b20*/  FMUL.FTZ R14, R15, R5 ;  /* 0x000000050f0e7220 */ /* 0x000fe20000410000 */
[C---:B------:R-:W-:Y:S01]  /*0b30*/  ISETP.GT.AND P0, PT, R11.reuse, 0x1e, PT ;  /* 0x0000001e0b00780c */ /* 0x040fe20003f04270 */
[----:B------:R-:W-:Y:S01]  /*0b40*/  BSSY B0, `(.L_x_5) ;  /* 0x0000035000007945 */ /* 0x000fe20003800000 */
[C---:B------:R-:W-:Y:S01]  /*0b50*/  FFMA.FTZ R17, R12.reuse, R13, RZ ;  /* 0x0000000d0c117223 */ /* 0x040fe200000100ff */
[----:B------:R-:W-:Y:S01]  /*0b60*/  FADD.FTZ R13, RZ, R13 ;  /* 0x0000000dff0d7221 */ /* 0x000fe20000010000 */
[----:B------:R-:W-:Y:S01]  /*0b70*/  ISETP.NE.AND P3, PT, R11, RZ, PT ;  /* 0x000000ff0b00720c */ /* 0x000fe20003f65270 */
[----:B------:R-:W-:Y:S01]  /*0b80*/  FFMA.FTZ R12, R12, R9, RZ ;  /* 0x000000090c0c7223 */ /* 0x000fe200000100ff */
[----:B------:R-:W-:Y:S01]  /*0b90*/  FFMA.FTZ R16, R8, R14, R17 ;  /* 0x0000000e08107223 */ /* 0x000fe20000010011 */
[----:B------:R-:W-:Y:S01]  /*0ba0*/  FADD.FTZ R17, R14, R13 ;  /* 0x0000000d0e117221 */ /* 0x000fe20000010000 */
[----:B------:R-:W-:-:S02]  /*0bb0*/  ISETP.NE.AND P2, PT, R37, RZ, PT ;  /* 0x000000ff2500720c */ /* 0x000fc40003f45270 */
[----:B------:R-:W-:Y:S01]  /*0bc0*/  ISETP.GT.U32.AND P4, PT, R37, 0x1, PT ;  /* 0x000000012500780c */ /* 0x000fe20003f84070 */
[----:B------:R-:W0:Y:S04]  /*0bd0*/  SHFL.DOWN PT, R13, R16, 0x1, 0x1f ;  /* 0x08201f00100d7f89 */ /* 0x000e2800000e0000 */
[----:B------:R-:W1:Y:S01]  /*0be0*/  SHFL.DOWN PT, R14, R17, 0x1, 0x1f ;  /* 0x08201f00110e7f89 */ /* 0x000e6200000e0000 */
[----:B0-----:R-:W-:Y:S01]  /*0bf0*/  @!P0 FADD.FTZ R16, R16, R13 ;  /* 0x0000000d10108221 */ /* 0x001fe20000010000 */
[----:B-1----:R-:W-:-:S04]  /*0c00*/  @!P0 FADD.FTZ R17, R17, R14 ;  /* 0x0000000e11118221 */ /* 0x002fc80000010000 */
[----:B------:R-:W0:Y:S01]  /*0c10*/  SHFL.DOWN PT, R13, R16, 0x2, 0x1f ;  /* 0x08401f00100d7f89 */ /* 0x000e2200000e0000 */
[----:B------:R-:W-:-:S03]  /*0c20*/  ISETP.GT.AND P0, PT, R11, 0x1d, PT ;  /* 0x0000001d0b00780c */ /* 0x000fc60003f04270 */
[----:B------:R-:W1:Y:S10]  /*0c30*/  SHFL.DOWN PT, R14, R17, 0x2, 0x1f ;  /* 0x08401f00110e7f89 */ /* 0x000e7400000e0000 */
        /* <DEDUP_REMOVED lines=16> */
[----:B------:R-:W-:Y:S01]  /*0d40*/  FFMA.FTZ R13, R8, R15, RZ ;  /* 0x0000000f080d7223 */ /* 0x000fe200000100ff */
[----:B------:R-:W-:Y:S01]  /*0d50*/  FADD.FTZ R15, RZ, R15 ;  /* 0x0000000fff0f7221 */ /* 0x000fe20000010000 */
[----:B-1----:R-:W-:Y:S01]  /*0d60*/  @!P0 FADD.FTZ R17, R17, R14 ;  /* 0x0000000e11118221 */ /* 0x002fe20000010000 */
[----:B------:R-:W-:Y:S01]  /*0d70*/  FADD.FTZ R14, RZ, R9 ;  /* 0x00000009ff0e7221 */ /* 0x000fe20000010000 */
[----:B------:R-:W-:-:S03]  /*0d80*/  MOV R8, R16 ;  /* 0x0000001000087202 */ /* 0x000fc60000000f00 */
[----:B------:R-:W-:Y:S01]  /*0d90*/  MOV R9, R17 ;  /* 0x0000001100097202 */ /* 0x000fe20000000f00 */
[----:B------:R0:W-:Y:S04]  /*0da0*/  STS.128 [R3], R12 ;  /* 0x0000000c03007388 */ /* 0x0001e80000000c00 */
[----:B------:R0:W-:Y:S01]  /*0db0*/  @!P3 STS.64 [R2+0x8], R8 ;  /* 0x000008080200b388 */ /* 0x0001e20000000a00 */
[----:B------:R-:W-:Y:S06]  /*0dc0*/  BAR.SYNC.DEFER_BLOCKING 0x0 ;  /* 0x0000000000007b1d */ /* 0x000fec0000010000 */
[----:B------:R-:W-:Y:S05]  /*0dd0*/  @P2 BRA `(.L_x_6) ;  /* 0x00000000002c2947 */ /* 0x000fea0003800000 */
[----:B------:R-:W1:Y:S01]  /*0de0*/  S2UR UR6, SR_CgaCtaId ;  /* 0x00000000000679c3 */ /* 0x000e620000008800 */
[----:B------:R-:W-:Y:S02]  /*0df0*/  UMOV UR4, 0x400 ;  /* 0x0000040000047882 */ /* 0x000fe40000000000 */
[----:B-1----:R-:W-:-:S09]  /*0e00*/  ULEA UR4, UR6, UR4, 0x18 ;  /* 0x0000000406047291 */ /* 0x002fd2000f8ec03f */
[----:B------:R-:W1:Y:S04]  /*0e10*/  LDS.128 R16, [UR4+0x10] ;  /* 0x00001004ff107984 */ /* 0x000e680008000c00 */
[----:B------:R-:W2:Y:S01]  /*0e20*/  LDS.64 R20, [UR4+0x20] ;  /* 0x00002004ff147984 */ /* 0x000ea20008000a00 */
[----:B-1----:R-:W-:Y:S01]  /*0e30*/  FADD.FTZ R23, R8, R16 ;  /* 0x0000001008177221 */ /* 0x002fe20000010000 */
[----:B0-----:R-:W-:-:S03]  /*0e40*/  FADD.FTZ R8, R9, R17 ;  /* 0x0000001109087221 */ /* 0x001fc60000010000 */
[----:B------:R-:W-:Y:S01]  /*0e50*/  FADD.FTZ R23, R23, R18 ;  /* 0x0000001217177221 */ /* 0x000fe20000010000 */
[----:B------:R-:W-:-:S03]  /*0e60*/  FADD.FTZ R16, R8, R19 ;  /* 0x0000001308107221 */ /* 0x000fc60000010000 */
[----:B--2---:R-:W-:Y:S01]  /*0e70*/  FADD.FTZ R8, R23, R20 ;  /* 0x0000001417087221 */ /* 0x004fe20000010000 */
[----:B------:R-:W-:-:S07]  /*0e80*/  FADD.FTZ R9, R16, R21 ;  /* 0x0000001510097221 */ /* 0x000fce0000010000 */
.L_x_6:
[----:B------:R-:W-:Y:S05]  /*0e90*/  BSYNC B0 ;  /* 0x0000000000007941 */ /* 0x000fea0003800000 */
.L_x_5:
[----:B------:R-:W-:Y:S06]  /*0ea0*/  BAR.SYNC.DEFER_BLOCKING 0x0 ;  /* 0x0000000000007b1d */ /* 0x000fec0000010000 */
[----:B------:R-:W-:Y:S04]  /*0eb0*/  BSSY B0, `(.L_x_7) ;  /* 0x000013d000007945 */ /* 0x000fe80003800000 */
[----:B------:R-:W-:Y:S05]  /*0ec0*/  @P4 BRA `(.L_x_8) ;  /* 0x0000001000ec4947 */ /* 0x000fea0003800000 */
[----:B------:R-:W1:Y:S04]  /*0ed0*/  LDS.128 R20, [R3+0x20] ;  /* 0x0000200003147984 */ /* 0x000e680000000c00 */
[----:B------:R-:W2:Y:S04]  /*0ee0*/  LDS.128 R16, [R3+0x40] ;  /* 0x0000400003107984 */ /* 0x000ea80000000c00 */
[----:B------:R-:W3:Y:S01]  /*0ef0*/  LDS.128 R24, [R3+0x60] ;  /* 0x0000600003187984 */ /* 0x000ee20000000c00 */
[----:B-1----:R-:W-:Y:S01]  /*0f00*/  FADD.FTZ R39, R12, R20 ;  /* 0x000000140c277221 */ /* 0x002fe20000010000 */
[----:B------:R-:W-:Y:S01]  /*0f10*/  FADD.FTZ R20, R13, R21 ;  /* 0x000000150d147221 */ /* 0x000fe20000010000 */
[----:B------:R-:W-:Y:S01]  /*0f20*/  FADD.FTZ R21, R14, R22 ;  /* 0x000000160e157221 */ /* 0x000fe20000010000 */
[----:B------:R-:W-:Y:S01]  /*0f30*/  FADD.FTZ R44, R15, R23 ;  /* 0x000000170f2c7221 */ /* 0x000fe20000010000 */
[----:B--2---:R-:W-:Y:S01]  /*0f40*/  FADD.FTZ R39, R39, R16 ;  /* 0x0000001027277221 */ /* 0x004fe20000010000 */
[----:B0-----:R-:W0:Y:S01]  /*0f50*/  LDS.128 R12, [R3+0x80] ;  /* 0x00008000030c7984 */ /* 0x001e220000000c00 */
[----:B------:R-:W-:Y:S01]  /*0f60*/  FADD.FTZ R20, R20, R17 ;  /* 0x0000001114147221 */ /* 0x000fe20000010000 */
[----:B------:R-:W-:Y:S01]  /*0f70*/  FADD.FTZ R21, R21, R18 ;  /* 0x0000001215157221 */ /* 0x000fe20000010000 */
[----:B------:R-:W-:Y:S01]  /*0f80*/  FADD.FTZ R44, R44, R19 ;  /* 0x000000132c2c7221 */ /* 0x000fe20000010000 */
[----:B---3--:R-:W-:Y:S01]  /*0f90*/  FADD.FTZ R39, R39, R24 ;  /* 0x0000001827277221 */ /* 0x008fe20000010000 */
[----:B------:R-:W1:Y:S01]  /*0fa0*/  LDS.128 R16, [R3+0xa0] ;  /* 0x0000a00003107984 */ /* 0x000e620000000c00 */
[----:B------:R-:W-:Y:S01]  /*0fb0*/  FADD.FTZ R24, R20, R25 ;  /* 0x0000001914187221 */ /* 0x000fe20000010000 */
[----:B------:R-:W-:Y:S01]  /*0fc0*/  FADD.FTZ R25, R21, R26 ;  /* 0x0000001a15197221 */ /* 0x000fe20000010000 */
[----:B------:R-:W-:Y:S01]  /*0fd0*/  FADD.FTZ R44, R44, R27 ;  /* 0x0000001b2c2c7221 */ /* 0x000fe20000010000 */
[----:B------:R-:W2:Y:S01]  /*0fe0*/  LDS.128 R20, [R3+0xc0] ;  /* 0x0000c00003147984 */ /* 0x000ea20000000c00 */
[----:B0-----:R-:W-:Y:S01]  /*0ff0*/  FADD.FTZ R39, R39, R12 ;  /* 0x0000000c27277221 */ /* 0x001fe20000010000 */
[----:B------:R-:W-:Y:S01]  /*1000*/  FADD.FTZ R24, R24, R13 ;  /* 0x0000000d18187221 */ /* 0x000fe20000010000 */
[----:B------:R-:W-:Y:S01]  /*1010*/  FADD.FTZ R25, R25, R14 ;  /* 0x0000000e19197221 */ /* 0x000fe20000010000 */
[----:B------:R-:W-:-:S02]  /*1020*/  FADD.FTZ R44, R44, R15 ;  /* 0x0000000f2c2c7221 */ /* 0x000fc40000010000 */
[----:B------:R-:W0:Y:S01]  /*1030*/  LDS.128 R12, [R3+0xe0] ;  /* 0x0000e000030c7984 */ /* 0x000e220000000c00 */
[----:B-1----:R-:W-:Y:S01]  /*1040*/  FADD.FTZ R39, R39, R16 ;  /* 0x0000001027277221 */ /* 0x002fe20000010000 */
[----:B------:R-:W-:Y:S01]  /*1050*/  FADD.FTZ R24, R24, R17 ;  /* 0x0000001118187221 */ /* 0x000fe20000010000 */
[----:B------:R-:W-:Y:S01]  /*1060*/  FADD.FTZ R25, R25, R18 ;  /* 0x0000001219197221 */ /* 0x000fe20000010000 */
[----:B------:R-:W-:Y:S01]  /*1070*/  FADD.FTZ R44, R44, R19 ;  /* 0x000000132c2c7221 */ /* 0x000fe20000010000 */
[----:B--2---:R-:W-:Y:S01]  /*1080*/  FADD.FTZ R39, R39, R20 ;  /* 0x0000001427277221 */ /* 0x004fe20000010000 */
        /* <DEDUP_REMOVED lines=104> */
[----:B------:R-:W1:Y:S01]  /*1710*/  LDS.128 R20, [R3+0x3a0] ;  /* 0x0003a00003147984 */ /* 0x000e620000000c00 */
[----:B--2---:R-:W-:Y:S01]  /*1720*/  FADD.FTZ R39, R39, R24 ;  /* 0x0000001827277221 */ /* 0x004fe20000010000 */
        /* <DEDUP_REMOVED lines=172> */
[----:B------:R-:W-:Y:S01]  /*21f0*/  FADD.FTZ R44, R44, R15 ;  /* 0x0000000f2c2c7221 */ /* 0x000fe20000010000 */
[----:B-1----:R-:W-:Y:S01]  /*2200*/  FADD.FTZ R39, R39, R16 ;  /* 0x0000001027277221 */ /* 0x002fe20000010000 */
[----:B------:R-:W-:Y:S01]  /*2210*/  FADD.FTZ R20, R20, R17 ;  /* 0x0000001114147221 */ /* 0x000fe20000010000 */
[----:B------:R-:W-:Y:S01]  /*2220*/  FADD.FTZ R21, R21, R18 ;  /* 0x0000001215157221 */ /* 0x000fe20000010000 */
[----:B------:R-:W-:Y:S01]  /*2230*/  FADD.FTZ R44, R44, R19 ;  /* 0x000000132c2c7221 */ /* 0x000fe20000010000 */
[----:B--2---:R-:W-:Y:S01]  /*2240*/  FADD.FTZ R12, R39, R24 ;  /* 0x00000018270c7221 */ /* 0x004fe20000010000 */
[----:B------:R-:W-:Y:S01]  /*2250*/  FADD.FTZ R13, R20, R25 ;  /* 0x00000019140d7221 */ /* 0x000fe20000010000 */
[----:B------:R-:W-:Y:S01]  /*2260*/  FADD.FTZ R14, R21, R26 ;  /* 0x0000001a150e7221 */ /* 0x000fe20000010000 */
[----:B------:R-:W-:-:S07]  /*2270*/  FADD.FTZ R15, R44, R27 ;  /* 0x0000001b2c0f7221 */ /* 0x000fce0000010000 */
.L_x_8:
[----:B------:R-:W-:Y:S05]  /*2280*/  BSYNC B0 ;  /* 0x0000000000007941 */ /* 0x000fea0003800000 */
.L_x_7:
[----:B------:R-:W1:Y:S01]  /*2290*/  LDC.64 R18, c[0x0][0x268] ;  /* 0x00009a00ff127b82 */ /* 0x000e620000000a00 */
[----:B------:R-:W-:Y:S01]  /*22a0*/  LEA R17, R38, R37, 0x1 ;  /* 0x0000002526117211 */ /* 0x000fe200078e08ff */
[----:B------:R-:W-:Y:S01]  /*22b0*/  BSSY B0, `(.L_x_9) ;  /* 0x0000011000007945 */ /* 0x000fe20003800000 */
[----:B----4-:R-:W-:-:S03]  /*22c0*/  ISETP.GE.U32.AND P0, PT, R28, 0x2, PT ;  /* 0x000000021c00780c */ /* 0x010fc60003f06070 */
[----:B-1----:R-:W-:Y:S01]  /*22d0*/  IMAD.WIDE R18, R17, 0x4, R18 ;  /* 0x0000000411127825 */ /* 0x002fe200078e0212 */
[----:B------:R-:W-:Y:S09]  /*22e0*/  @P4 BRA `(.L_x_10) ;  /* 0x0000000000344947 */ /* 0x000ff20003800000 */
[----:B------:R-:W1:Y:S01]  /*22f0*/  LDC.64 R16, c[0x0][0x288] ;  /* 0x0000a200ff107b82 */ /* 0x000e620000000a00 */
[----:B------:R-:W-:Y:S01]  /*2300*/  MOV R25, UR9 ;  /* 0x0000000900197c02 */ /* 0x000fe20008000f00 */
[----:B------:R2:W-:Y:S01]  /*2310*/  REDG.E.ADD.F32.FTZ.RN.STRONG.GPU desc[UR12][R18.64], R12 ;  /* 0x0000000c120079a6 */ /* 0x0005e2000c10f38c */
[----:B------:R-:W-:Y:S02]  /*2320*/  MOV R21, UR8 ;  /* 0x0000000800157c02 */ /* 0x000fe40008000f00 */
[-C--:B------:R-:W-:Y:S02]  /*2330*/  LEA R24, P3, R25, R18.reuse, 0x2 ;  /* 0x0000001219187211 */ /* 0x080fe400078610ff */
[----:B------:R-:W-:Y:S02]  /*2340*/  LEA R20, P5, R21, R18, 0x2 ;  /* 0x0000001215147211 */ /* 0x000fe400078a10ff */
[C---:B------:R-:W-:Y:S02]  /*2350*/  IADD3.X R25, R19.reuse, UR7, RZ, P3, !PT ;  /* 0x0000000713197c10 */ /* 0x040fe40009ffe4ff */
[----:B------:R-:W-:-:S03]  /*2360*/  IADD3.X R21, R19, UR5, RZ, P5, !PT ;  /* 0x0000000513157c10 */ /* 0x000fc6000affe4ff */
[----:B------:R2:W-:Y:S01]  /*2370*/  REDG.E.ADD.F32.FTZ.RN.STRONG.GPU desc[UR12][R24.64], R13 ;  /* 0x0000000d180079a6 */ /* 0x0005e2000c10f38c */
[----:B-1----:R-:W-:-:S04]  /*2380*/  LEA R22, P4, R16, R18, 0x2 ;  /* 0x0000001210167211 */ /* 0x002fc800078810ff */
[----:B------:R-:W-:-:S05]  /*2390*/  LEA.HI.X R23, R16, R19, R17, 0x2, P4 ;  /* 0x0000001310177211 */ /* 0x000fca00020f1411 */
[----:B------:R2:W-:Y:S04]  /*23a0*/  REDG.E.ADD.F32.FTZ.RN.STRONG.GPU desc[UR12][R22.64], R14 ;  /* 0x0000000e160079a6 */ /* 0x0005e8000c10f38c */
[----:B------:R2:W-:Y:S02]  /*23b0*/  REDG.E.ADD.F32.FTZ.RN.STRONG.GPU desc[UR12][R20.64], R15 ;  /* 0x0000000f140079a6 */ /* 0x0005e4000c10f38c */
.L_x_10:
[----:B------:R-:W-:Y:S05]  /*23c0*/  BSYNC B0 ;  /* 0x0000000000007941 */ /* 0x000fea0003800000 */
.L_x_9:
[----:B------:R-:W-:Y:S05]  /*23d0*/  @!P0 BRA `(.L_x_11) ;  /* 0x0000001000888947 */ /* 0x000fea0003800000 */
[----:B0-2---:R-:W0:Y:S01]  /*23e0*/  LDC.64 R12, c[0x0][0x258] ;  /* 0x00009600ff0c7b82 */ /* 0x005e220000000a00 */
[----:B------:R-:W-:-:S05]  /*23f0*/  LOP3.LUT R14, R35, 0x1, RZ, 0xc0, !PT ;  /* 0x00000001230e7812 */ /* 0x000fca00078ec0ff */
[----:B------:R-:W-:Y:S02]  /*2400*/  IMAD R15, R14, R29, RZ ;  /* 0x0000001d0e0f7224 */ /* 0x000fe400078e02ff */
[----:B------:R-:W1:Y:S02]  /*2410*/  LDC.64 R24, c[0x0][0x260] ;  /* 0x00009800ff187b82 */ /* 0x000e640000000a00 */
[C---:B------:R-:W-:Y:S01]  /*2420*/  IMAD R14, R15.reuse, R28, RZ ;  /* 0x0000001c0f0e7224 */ /* 0x040fe200078e02ff */
[----:B------:R-:W-:-:S04]  /*2430*/  IADD3 R15, R15, R30, RZ ;  /* 0x0000001e0f0f7210 */ /* 0x000fc80007ffe0ff */
[----:B------:R-:W-:Y:S01]  /*2440*/  SHF.L.U32 R17, R14, 0x1, RZ ;  /* 0x000000010e117819 */ /* 0x000fe200000006ff */
[----:B0-----:R-:W-:-:S04]  /*2450*/  IMAD.WIDE.U32 R12, R15, 0x4, R12 ;  /* 0x000000040f0c7825 */ /* 0x001fc800078e000c */
[----:B-1----:R-:W-:Y:S01]  /*2460*/  IMAD.WIDE R24, R17, 0x4, R24 ;  /* 0x0000000411187825 */ /* 0x002fe200078e0218 */
[----:B------:R-:W-:Y:S06]  /*2470*/  @P2 BRA `(.L_x_12) ;  /* 0x0000000000642947 */ /* 0x000fec0003800000 */
[----:B------:R-:W0:Y:S01]  /*2480*/  S2R R11, SR_LANEID ;  /* 0x00000000000b7919 */ /* 0x000e220000000000 */
[----:B------:R-:W-:Y:S01]  /*2490*/  HFMA2.MMA R16, -RZ, RZ, 0, 5.9604644775390625e-08 ;  /* 0x00000001ff107435 */ /* 0x000fe200000001ff */
[----:B------:R-:W-:Y:S01]  /*24a0*/  VOTEU.ANY UR4, UPT, PT ;  /* 0x0000000000047886 */ /* 0x000fe200038e0100 */
[----:B------:R-:W-:Y:S01]  /*24b0*/  LOP3.LUT P0, RZ, R35, 0x2, RZ, 0xc0, !PT ;  /* 0x0000000223ff7812 */ /* 0x000fe2000780c0ff */
[----:B------:R-:W-:Y:S01]  /*24c0*/  UFLO.U32 UR6, UR4 ;  /* 0x00000004000672bd */ /* 0x000fe200080e0000 */
[----:B------:R-:W-:Y:S01]  /*24d0*/  IMAD R15, R29, UR14, R30 ;  /* 0x0000000e1d0f7c24 */ /* 0x000fe2000f8e021e */
[----:B------:R-:W-:Y:S01]  /*24e0*/  UPOPC UR4, UR4 ;  /* 0x00000004000472bf */ /* 0x000fe20008000000 */
[----:B------:R-:W-:-:S03]  /*24f0*/  SEL R19, R28, RZ, !P0 ;  /* 0x000000ff1c137207 */ /* 0x000fc60004000000 */
[----:B------:R-:W-:Y:S02]  /*2500*/  LEA R14, P4, R15, R24, 0x3 ;  /* 0x000000180f0e7211 */ /* 0x000fe400078818ff */
[----:B------:R-:W-:Y:S02]  /*2510*/  SEL R16, R16, 0xffffffff, !P0 ;  /* 0xffffffff10107807 */ /* 0x000fe40004000000 */
[----:B------:R-:W-:Y:S02]  /*2520*/  ISETP.NE.AND P0, PT, R19, -0x1, PT ;  /* 0xffffffff1300780c */ /* 0x000fe40003f05270 */
[----:B------:R-:W-:Y:S01]  /*2530*/  LEA.HI.X R15, R15, R25, RZ, 0x3, P4 ;  /* 0x000000190f0f7211 */ /* 0x000fe200020f1cff */
[----:B------:R-:W-:-:S04]  /*2540*/  IMAD R17, R16, UR4, RZ ;  /* 0x0000000410117c24 */ /* 0x000fc8000f8e02ff */
[----:B------:R1:W-:Y:S01]  /*2550*/  STG.E.64 desc[UR12][R14.64], R8 ;  /* 0x000000080e007986 */ /* 0x0003e2000c101b0c */
[----:B0-----:R-:W-:-:S13]  /*2560*/  ISETP.EQ.U32.AND P3, PT, R11, UR6, PT ;  /* 0x000000060b007c0c */ /* 0x001fda000bf62070 */
[----:B------:R-:W-:Y:S06]  /*2570*/  @P3 MEMBAR.ALL.GPU ;  /* 0x0000000000003992 */ /* 0x000fec000000a000 */
[----:B------:R-:W-:-:S00]  /*2580*/  @P3 ERRBAR ;  /* 0x00000000000039ab */ /* 0x000fc00000000000 */
[----:B------:R-:W-:Y:S06]  /*2590*/  @P3 CGAERRBAR ;  /* 0x00000000000035ab */ /* 0x000fec0000000000 */
[----:B------:R1:W-:Y:S01]  /*25a0*/  @P3 REDG.E.ADD.S32.STRONG.GPU desc[UR12][R12.64], R17 ;  /* 0x000000110c00398e */ /* 0x0003e2000c10e38c */
[----:B------:R-:W-:Y:S05]  /*25b0*/  @!P0 BRA `(.L_x_12) ;  /* 0x0000000000148947 */ /* 0x000fea0003800000 */
.L_x_13:
[----:B-1----:R-:W2:Y:S04]  /*25c0*/  LDG.E.STRONG.GPU R14, desc[UR12][R12.64] ;  /* 0x0000000c0c0e7981 */ /* 0x002ea8000c1ef900 */
[----:B--2---:R-:W-:Y:S01]  /*25d0*/  CCTL.IVALL ;  /* 0x00000000ff00798f */ /* 0x004fe20002000000 */
[----:B------:R-:W-:Y:S05]  /*25e0*/  YIELD ;  /* 0x0000000000007946 */ /* 0x000fea0003800000 */
[----:B------:R-:W-:-:S13]  /*25f0*/  ISETP.NE.AND P0, PT, R14, R19, PT ;  /* 0x000000130e00720c */ /* 0x000fda0003f05270 */
[----:B------:R-:W-:Y:S05]  /*2600*/  @P0 BRA `(.L_x_13) ;  /* 0xfffffffc00ec0947 */ /* 0x000fea000383ffff */
.L_x_12:
[----:B------:R-:W-:Y:S01]  /*2610*/  ISETP.NE.AND P0, PT, R28, RZ, PT ;  /* 0x000000ff1c00720c */ /* 0x000fe20003f05270 */
[----:B------:R-:W-:Y:S05]  /*2620*/  WARPSYNC.ALL ;  /* 0x0000000000007948 */ /* 0x000fea0003800000 */
[----:B------:R-:W-:Y:S07]  /*2630*/  BAR.SYNC.DEFER_BLOCKING 0x0 ;  /* 0x0000000000007b1d */ /* 0x000fee0000010000 */
[----:B------:R-:W-:Y:S05]  /*2640*/  @!P0 BRA `(.L_x_11) ;  /* 0x0000000c00ec8947 */ /* 0x000fea0003800000 */
[----:B-1----:R-:W-:Y:S02]  /*2650*/  IADD3 R12, R28, -0x1, RZ ;  /* 0xffffffff1c0c7810 */ /* 0x002fe40007ffe0ff */
[----:B------:R-:W-:Y:S02]  /*2660*/  MOV R20, RZ ;  /* 0x000000ff00147202 */ /* 0x000fe40000000f00 */
[----:B------:R-:W-:-:S13]  /*2670*/  ISETP.GE.U32.AND P0, PT, R12, 0x3, PT ;  /* 0x000000030c00780c */ /* 0x000fda0003f06070 */
[----:B------:R-:W-:Y:S05]  /*2680*/  @!P0 BRA `(.L_x_14) ;  /* 0x0000000c00688947 */ /* 0x000fea0003800000 */
[----:B------:R-:W-:Y:S01]  /*2690*/  LOP3.LUT R13, R28, 0x3, RZ, 0xc0, !PT ;  /* 0x000000031c0d7812 */ /* 0x000fe200078ec0ff */
[----:B------:R-:W-:-:S03]  /*26a0*/  HFMA2.MMA R20, -RZ, RZ, 0, 0 ;  /* 0x00000000ff147435 */ /* 0x000fc600000001ff */
[----:B------:R-:W-:-:S04]  /*26b0*/  IADD3 R22, -R13, R28, RZ ;  /* 0x0000001c0d167210 */ /* 0x000fc80007ffe1ff */
[----:B------:R-:W-:-:S13]  /*26c0*/  ISETP.GT.AND P0, PT, R22, RZ, PT ;  /* 0x000000ff1600720c */ /* 0x000fda0003f04270 */
[----:B------:R-:W-:Y:S05]  /*26d0*/  @!P0 BRA `(.L_x_15) ;  /* 0x0000000800d88947 */ /* 0x000fea0003800000 */
[----:B------:R-:W-:Y:S02]  /*26e0*/  ISETP.GT.AND P3, PT, R22, 0xc, PT ;  /* 0x0000000c1600780c */ /* 0x000fe40003f64270 */
[----:B------:R-:W-:-:S11]  /*26f0*/  PLOP3.LUT P0, PT, PT, PT, PT, 0x80, 0x0 ;  /* 0x000000000000781c */ /* 0x000fd60003f0f070 */
[----:B------:R-:W-:Y:S05]  /*2700*/  @!P3 BRA `(.L_x_16) ;  /* 0x0000000400d0b947 */ /* 0x000fea0003800000 */
[----:B------:R-:W-:-:S13]  /*2710*/  PLOP3.LUT P0, PT, PT, PT, PT, 0x8, 0x0 ;  /* 0x000000000000781c */ /* 0x000fda0003f0e170 */
.L_x_17:
[C---:B------:R-:W-:Y:S02]  /*2720*/  IADD3 R15, R20.reuse, 0x1, RZ ;  /* 0x00000001140f7810 */ /* 0x040fe40007ffe0ff */
[C---:B------:R-:W-:Y:S02]  /*2730*/  ISETP.EQ.OR P3, PT, R20.reuse, UR14, P2 ;  /* 0x0000000e14007c0c */ /* 0x040fe40009762670 */
[----:B------:R-:W-:Y:S02]  /*2740*/  ISETP.EQ.OR P4, PT, R15, UR14, P2 ;  /* 0x0000000e0f007c0c */ /* 0x000fe40009782670 */
[C---:B------:R-:W-:Y:S02]  /*2750*/  IADD3 R17, R20.reuse, 0x2, RZ ;  /* 0x0000000214117810 */ /* 0x040fe40007ffe0ff */
[----:B------:R-:W-:Y:S02]  /*2760*/  IADD3 R19, R20, 0x3, RZ ;  /* 0x0000000314137810 */ /* 0x000fe40007ffe0ff */
[----:B------:R-:W-:-:S02]  /*2770*/  ISETP.EQ.OR P6, PT, R17, UR14, P2 ;  /* 0x0000000e11007c0c */ /* 0x000fc400097c2670 */
[----:B------:R-:W-:-:S03]  /*2780*/  ISETP.EQ.OR P5, PT, R19, UR14, P2 ;  /* 0x0000000e13007c0c */ /* 0x000fc600097a2670 */
[C-C-:B------:R-:W-:Y:S02]  /*2790*/  @!P3 IMAD R13, R29.reuse, R20, R30.reuse ;  /* 0x000000141d0db224 */ /* 0x140fe400078e021e */
[----:B------:R-:W-:Y:S02]  /*27a0*/  @!P4 IMAD R15, R29, R15, R30 ;  /* 0x0000000f1d0fc224 */ /* 0x000fe400078e021e */
[----:B------:R-:W-:-:S04]  /*27b0*/  @!P3 IMAD.WIDE.U32 R12, R13, 0x8, R24 ;  /* 0x000000080d0cb825 */ /* 0x000fc800078e0018 */
[----:B------:R-:W-:Y:S02]  /*27c0*/  @!P4 IMAD.WIDE.U32 R14, R15, 0x8, R24 ;  /* 0x000000080f0ec825 */ /* 0x000fe400078e0018 */
[----:B------:R-:W2:Y:S02]  /*27d0*/  @!P3 LDG.E.64 R12, desc[UR12][R12.64] ;  /* 0x0000000c0c0cb981 */ /* 0x000ea4000c1e1b00 */
[C-C-:B------:R-:W-:Y:S02]  /*27e0*/  @!P6 IMAD R17, R29.reuse, R17, R30.reuse ;  /* 0x000000111d11e224 */ /* 0x140fe400078e021e */
[----:B------:R-:W-:Y:S01]  /*27f0*/  @!P5 IMAD R19, R29, R19, R30 ;  /* 0x000000131d13d224 */ /* 0x000fe200078e021e */
[----:B------:R-:W3:Y:S01]  /*2800*/  @!P4 LDG.E.64 R14, desc[UR12][R14.64] ;  /* 0x0000000c0e0ec981 */ /* 0x000ee2000c1e1b00 */
[----:B------:R-:W-:-:S04]  /*2810*/  @!P6 IMAD.WIDE.U32 R16, R17, 0x8, R24 ;  /* 0x000000081110e825 */ /* 0x000fc800078e0018 */
[----:B------:R-:W-:Y:S02]  /*2820*/  @!P5 IMAD.WIDE.U32 R18, R19, 0x8, R24 ;  /* 0x000000081312d825 */ /* 0x000fe400078e0018 */
[----:B------:R-:W4:Y:S04]  /*2830*/  @!P6 LDG.E.64 R16, desc[UR12][R16.64] ;  /* 0x0000000c1010e981 */ /* 0x000f28000c1e1b00 */
[----:B------:R-:W5:Y:S01]  /*2840*/  @!P5 LDG.E.64 R18, desc[UR12][R18.64] ;  /* 0x0000000c1212d981 */ /* 0x000f62000c1e1b00 */
[----:B------:R-:W-:Y:S01]  /*2850*/  IADD3 R21, R20, 0x4, RZ ;  /* 0x0000000414157810 */ /* 0x000fe20007ffe0ff */
[----:B--2---:R-:W-:Y:S01]  /*2860*/  @!P3 FADD.FTZ R8, R8, R12 ;  /* 0x0000000c0808b221 */ /* 0x004fe20000010000 */
[----:B------:R-:W-:Y:S01]  /*2870*/  @!P3 FADD.FTZ R9, R9, R13 ;  /* 0x0000000d0909b221 */ /* 0x000fe20000010000 */
[----:B------:R-:W-:-:S02]  /*2880*/  IADD3 R12, R20, 0x5, RZ ;  /* 0x00000005140c7810 */ /* 0x000fc40007ffe0ff */
[----:B------:R-:W-:Y:S01]  /*2890*/  ISETP.EQ.OR P3, PT, R21, UR14, P2 ;  /* 0x0000000e15007c0c */ /* 0x000fe20009762670 */
[----:B---3--:R-:W-:Y:S01]  /*28a0*/  @!P4 FADD.FTZ R8, R8, R14 ;  /* 0x0000000e0808c221 */ /* 0x008fe20000010000 */
[----:B------:R-:W-:Y:S01]  /*28b0*/  @!P4 FADD.FTZ R9, R9, R15 ;  /* 0x0000000f0909c221 */ /* 0x000fe20000010000 */
[----:B------:R-:W-:Y:S02]  /*28c0*/  IADD3 R14, R20, 0x6, RZ ;  /* 0x00000006140e7810 */ /* 0x000fe40007ffe0ff */
[----:B------:R-:W-:Y:S01]  /*28d0*/  ISETP.EQ.OR P4, PT, R12, UR14, P2 ;  /* 0x0000000e0c007c0c */ /* 0x000fe20009782670 */
[----:B----4-:R-:W-:Y:S01]  /*28e0*/  @!P6 FADD.FTZ R8, R8, R16 ;  /* 0x000000100808e221 */ /* 0x010fe20000010000 */
[----:B------:R-:W-:Y:S01]  /*28f0*/  @!P6 FADD.FTZ R9, R9, R17 ;  /* 0x000000110909e221 */ /* 0x000fe20000010000 */
[----:B------:R-:W-:Y:S02]  /*2900*/  IADD3 R16, R20, 0x7, RZ ;  /* 0x0000000714107810 */ /* 0x000fe40007ffe0ff */
[----:B------:R-:W-:Y:S01]  /*2910*/  ISETP.EQ.OR P6, PT, R14, UR14, P2 ;  /* 0x0000000e0e007c0c */ /* 0x000fe200097c2670 */
[----:B-----5:R-:W-:Y:S01]  /*2920*/  @!P5 FADD.FTZ R8, R8, R18 ;  /* 0x000000120808d221 */ /* 0x020fe20000010000 */
[----:B------:R-:W-:Y:S01]  /*2930*/  @!P5 FADD.FTZ R9, R9, R19 ;  /* 0x000000130909d221 */ /* 0x000fe20000010000 */
[----:B------:R-:W-:Y:S01]  /*2940*/  ISETP.EQ.OR P5, PT, R16, UR14, P2 ;  /* 0x0000000e10007c0c */ /* 0x000fe200097a2670 */
[----:B------:R-:W-:-:S04]  /*2950*/  @!P3 IMAD R13, R29, R21, R30 ;  /* 0x000000151d0db224 */ /* 0x000fc800078e021e */
[----:B------:R-:W-:Y:S02]  /*2960*/  @!P4 IMAD R15, R29, R12, R30 ;  /* 0x0000000c1d0fc224 */ /* 0x000fe400078e021e */
[----:B------:R-:W-:-:S04]  /*2970*/  @!P3 IMAD.WIDE.U32 R12, R13, 0x8, R24 ;  /* 0x000000080d0cb825 */ /* 0x000fc800078e0018 */
[----:B------:R-:W-:Y:S02]  /*2980*/  @!P6 IMAD R17, R29, R14, R30 ;  /* 0x0000000e1d11e224 */ /* 0x000fe400078e021e */
[----:B------:R-:W2:Y:S01]  /*2990*/  @!P3 LDG.E.64 R12, desc[UR12][R12.64] ;  /* 0x0000000c0c0cb981 */ /* 0x000ea2000c1e1b00 */
[----:B------:R-:W-:-:S04]  /*29a0*/  @!P4 IMAD.WIDE.U32 R14, R15, 0x8, R24 ;  /* 0x000000080f0ec825 */ /* 0x000fc800078e0018 */
[----:B------:R-:W-:Y:S02]  /*29b0*/  @!P5 IMAD R19, R29, R16, R30 ;  /* 0x000000101d13d224 */ /* 0x000fe400078e021e */
[--C-:B------:R-:W-:Y:S01]  /*29c0*/  @!P6 IMAD.WIDE.U32 R16, R17, 0x8, R24.reuse ;  /* 0x000000081110e825 */ /* 0x100fe200078e0018 */
[----:B------:R-:W3:Y:S03]  /*29d0*/  @!P4 LDG.E.64 R14, desc[UR12][R14.64] ;  /* 0x0000000c0e0ec981 */ /* 0x000ee6000c1e1b00 */
[----:B------:R-:W-:Y:S02]  /*29e0*/  @!P5 IMAD.WIDE.U32 R18, R19, 0x8, R24 ;  /* 0x000000081312d825 */ /* 0x000fe400078e0018 */
[----:B------:R-:W4:Y:S04]  /*29f0*/  @!P6 LDG.E.64 R16, desc[UR12][R16.64] ;  /* 0x0000000c1010e981 */ /* 0x000f28000c1e1b00 */
[----:B------:R-:W5:Y:S01]  /*2a00*/  @!P5 LDG.E.64 R18, desc[UR12][R18.64] ;  /* 0x0000000c1212d981 */ /* 0x000f62000c1e1b00 */
[----:B------:R-:W-:-:S02]  /*2a10*/  IADD3 R21, R20, 0x8, RZ ;  /* 0x0000000814157810 */ /* 0x000fc40007ffe0ff */
[C---:B------:R-:W-:Y:S02]  /*2a20*/  IADD3 R23, R20.reuse, 0x9, RZ ;  /* 0x0000000914177810 */ /* 0x040fe40007ffe0ff */
[----:B------:R-:W-:Y:S01]  /*2a30*/  IADD3 R26, R20, 0xb, RZ ;  /* 0x0000000b141a7810 */ /* 0x000fe20007ffe0ff */
[----:B--2---:R-:W-:Y:S01]  /*2a40*/  @!P3 FADD.FTZ R8, R8, R12 ;  /* 0x0000000c0808b221 */ /* 0x004fe20000010000 */
[----:B------:R-:W-:Y:S01]  /*2a50*/  @!P3 FADD.FTZ R9, R9, R13 ;  /* 0x0000000d0909b221 */ /* 0x000fe20000010000 */
[----:B------:R-:W-:Y:S02]  /*2a60*/  ISETP.EQ.OR P3, PT, R21, UR14, P2 ;  /* 0x0000000e15007c0c */ /* 0x000fe40009762670 */
[----:B---3--:R-:W-:Y:S01]  /*2a70*/  @!P4 FADD.FTZ R8, R8, R14 ;  /* 0x0000000e0808c221 */ /* 0x008fe20000010000 */
[----:B------:R-:W-:Y:S01]  /*2a80*/  @!P4 FADD.FTZ R9, R9, R15 ;  /* 0x0000000f0909c221 */ /* 0x000fe20000010000 */
[----:B------:R-:W-:Y:S02]  /*2a90*/  ISETP.EQ.OR P4, PT, R23, UR14, P2 ;  /* 0x0000000e17007c0c */ /* 0x000fe40009782670 */
[----:B----4-:R-:W-:Y:S01]  /*2aa0*/  @!P6 FADD.FTZ R8, R8, R16 ;  /* 0x000000100808e221 */ /* 0x010fe20000010000 */
[----:B------:R-:W-:Y:S01]  /*2ab0*/  IADD3 R16, R20, 0xa, RZ ;  /* 0x0000000a14107810 */ /* 0x000fe20007ffe0ff */
[----:B------:R-:W-:-:S05]  /*2ac0*/  @!P6 FADD.FTZ R9, R9, R17 ;  /* 0x000000110909e221 */ /* 0x000fca0000010000 */
[----:B------:R-:W-:Y:S01]  /*2ad0*/  @!P3 IMAD R13, R29, R21, R30 ;  /* 0x000000151d0db224 */ /* 0x000fe200078e021e */
[----:B------:R-:W-:Y:S01]  /*2ae0*/  ISETP.EQ.OR P6, PT, R16, UR14, P2 ;  /* 0x0000000e10007c0c */ /* 0x000fe200097c2670 */
[----:B-----5:R-:W-:Y:S01]  /*2af0*/  @!P5 FADD.FTZ R8, R8, R18 ;  /* 0x000000120808d221 */ /* 0x020fe20000010000 */
[----:B------:R-:W-:Y:S01]  /*2b00*/  @!P5 FADD.FTZ R9, R9, R19 ;  /* 0x000000130909d221 */ /* 0x000fe20000010000 */
[----:B------:R-:W-:Y:S01]  /*2b10*/  ISETP.EQ.OR P5, PT, R26, UR14, P2 ;  /* 0x0000000e1a007c0c */ /* 0x000fe200097a2670 */
[----:B------:R-:W-:-:S04]  /*2b20*/  @!P3 IMAD.WIDE.U32 R12, R13, 0x8, R24 ;  /* 0x000000080d0cb825 */ /* 0x000fc800078e0018 */
[----:B------:R-:W-:Y:S02]  /*2b30*/  @!P4 IMAD R15, R29, R23, R30 ;  /* 0x000000171d0fc224 */ /* 0x000fe400078e021e */
[----:B------:R-:W2:Y:S02]  /*2b40*/  @!P3 LDG.E.64 R12, desc[UR12][R12.64] ;  /* 0x0000000c0c0cb981 */ /* 0x000ea4000c1e1b00 */
[----:B------:R-:W-:-:S04]  /*2b50*/  @!P4 IMAD.WIDE.U32 R14, R15, 0x8, R24 ;  /* 0x000000080f0ec825 */ /* 0x000fc800078e0018 */
[C-C-:B------:R-:W-:Y:S02]  /*2b60*/  @!P6 IMAD R17, R29.reuse, R16, R30.reuse ;  /* 0x000000101d11e224 */ /* 0x140fe400078e021e */
[----:B------:R-:W3:Y:S01]  /*2b70*/  @!P4 LDG.E.64 R14, desc[UR12][R14.64] ;  /* 0x0000000c0e0ec981 */ /* 0x000ee2000c1e1b00 */
[----:B------:R-:W-:Y:S02]  /*2b80*/  @!P5 IMAD R19, R29, R26, R30 ;  /* 0x0000001a1d13d224 */ /* 0x000fe400078e021e */
        /* <DEDUP_REMOVED lines=11> */
[----:B------:R-:W-:Y:S02]  /*2c40*/  ISETP.EQ.OR P4, PT, R12, UR14, P2 ;  /* 0x0000000e0c007c0c */ /* 0x000fe40009782670 */
[----:B------:R-:W-:Y:S01]  /*2c50*/  IADD3 R14, R20, 0xe, RZ ;  /* 0x0000000e140e7810 */ /* 0x000fe20007ffe0ff */
[----:B----4-:R-:W-:Y:S01]  /*2c60*/  @!P6 FADD.FTZ R8, R8, R16 ;  /* 0x000000100808e221 */ /* 0x010fe20000010000 */
[----:B------:R-:W-:Y:S01]  /*2c70*/  @!P6 FADD.FTZ R9, R9, R17 ;  /* 0x000000110909e221 */ /* 0x000fe20000010000 */
[----:B------:R-:W-:Y:S02]  /*2c80*/  IADD3 R16, R20, 0xf, RZ ;  /* 0x0000000f14107810 */ /* 0x000fe40007ffe0ff */
[----:B------:R-:W-:-:S03]  /*2c90*/  ISETP.EQ.OR P6, PT, R14, UR14, P2 ;  /* 0x0000000e0e007c0c */ /* 0x000fc600097c2670 */
[----:B------:R-:W-:Y:S02]  /*2ca0*/  @!P3 IMAD R13, R29, R21, R30 ;  /* 0x000000151d0db224 */ /* 0x000fe400078e021e */
[----:B-----5:R-:W-:Y:S01]  /*2cb0*/  @!P5 FADD.FTZ R8, R8, R18 ;  /* 0x000000120808d221 */ /* 0x020fe20000010000 */
[----:B------:R-:W-:Y:S01]  /*2cc0*/  @!P5 FADD.FTZ R9, R9, R19 ;  /* 0x000000130909d221 */ /* 0x000fe20000010000 */
[----:B------:R-:W-:Y:S01]  /*2cd0*/  ISETP.EQ.OR P5, PT, R16, UR14, P2 ;  /* 0x0000000e10007c0c */ /* 0x000fe200097a2670 */
[----:B------:R-:W-:Y:S02]  /*2ce0*/  @!P4 IMAD R15, R29, R12, R30 ;  /* 0x0000000c1d0fc224 */ /* 0x000fe400078e021e */
[----:B------:R-:W-:-:S06]  /*2cf0*/  @!P3 IMAD.WIDE.U32 R12, R13, 0x8, R24 ;  /* 0x000000080d0cb825 */ /* 0x000fcc00078e0018 */
[----:B------:R-:W2:Y:S01]  /*2d00*/  @!P3 LDG.E.64 R12, desc[UR12][R12.64] ;  /* 0x0000000c0c0cb981 */ /* 0x000ea2000c1e1b00 */
[----:B------:R-:W-:Y:S02]  /*2d10*/  @!P6 IMAD R17, R29, R14, R30 ;  /* 0x0000000e1d11e224 */ /* 0x000fe400078e021e */
[----:B------:R-:W-:-:S04]  /*2d20*/  @!P4 IMAD.WIDE.U32 R14, R15, 0x8, R24 ;  /* 0x000000080f0ec825 */ /* 0x000fc800078e0018 */
[----:B------:R-:W-:Y:S02]  /*2d30*/  @!P5 IMAD R19, R29, R16, R30 ;  /* 0x000000101d13d224 */ /* 0x000fe400078e021e */
[--C-:B------:R-:W-:Y:S01]  /*2d40*/  @!P6 IMAD.WIDE.U32 R16, R17, 0x8, R24.reuse ;  /* 0x000000081110e825 */ /* 0x100fe200078e0018 */
[----:B------:R-:W3:Y:S03]  /*2d50*/  @!P4 LDG.E.64 R14, desc[UR12][R14.64] ;  /* 0x0000000c0e0ec981 */ /* 0x000ee6000c1e1b00 */
[----:B------:R-:W-:Y:S02]  /*2d60*/  @!P5 IMAD.WIDE.U32 R18, R19, 0x8, R24 ;  /* 0x000000081312d825 */ /* 0x000fe400078e0018 */
[----:B------:R-:W4:Y:S04]  /*2d70*/  @!P6 LDG.E.64 R16, desc[UR12][R16.64] ;  /* 0x0000000c1010e981 */ /* 0x000f28000c1e1b00 */
[----:B------:R-:W5:Y:S01]  /*2d80*/  @!P5 LDG.E.64 R18, desc[UR12][R18.64] ;  /* 0x0000000c1212d981 */ /* 0x000f62000c1e1b00 */
[----:B------:R-:W-:-:S02]  /*2d90*/  IADD3 R22, R22, -0x10, RZ ;  /* 0xfffffff016167810 */ /* 0x000fc40007ffe0ff */
[----:B------:R-:W-:Y:S01]  /*2da0*/  IADD3 R20, R20, 0x10, RZ ;  /* 0x0000001014147810 */ /* 0x000fe20007ffe0ff */
[----:B--2---:R-:W-:Y:S01]  /*2db0*/  @!P3 FADD.FTZ R8, R8, R12 ;  /* 0x0000000c0808b221 */ /* 0x004fe20000010000 */
[----:B------:R-:W-:Y:S01]  /*2dc0*/  @!P3 FADD.FTZ R9, R9, R13 ;  /* 0x0000000d0909b221 */ /* 0x000fe20000010000 */
[----:B------:R-:W-:Y:S02]  /*2dd0*/  ISETP.GT.AND P3, PT, R22, 0xc, PT ;  /* 0x0000000c1600780c */ /* 0x000fe40003f64270 */
[----:B---3--:R-:W-:Y:S01]  /*2de0*/  @!P4 FADD.FTZ R8, R8, R14 ;  /* 0x0000000e0808c221 */ /* 0x008fe20000010000 */
[----:B------:R-:W-:-:S03]  /*2df0*/  @!P4 FADD.FTZ R9, R9, R15 ;  /* 0x0000000f0909c221 */ /* 0x000fc60000010000 */
[----:B----4-:R-:W-:Y:S01]  /*2e00*/  @!P6 FADD.FTZ R8, R8, R16 ;  /* 0x000000100808e221 */ /* 0x010fe20000010000 */
[----:B------:R-:W-:-:S03]  /*2e10*/  @!P6 FADD.FTZ R9, R9, R17 ;  /* 0x000000110909e221 */ /* 0x000fc60000010000 */
[----:B-----5:R-:W-:Y:S01]  /*2e20*/  @!P5 FADD.FTZ R8, R8, R18 ;  /* 0x000000120808d221 */ /* 0x020fe20000010000 */
[----:B------:R-:W-:Y:S02]  /*2e30*/  @!P5 FADD.FTZ R9, R9, R19 ;  /* 0x000000130909d221 */ /* 0x000fe40000010000 */
[----:B------:R-:W-:Y:S05]  /*2e40*/  @P3 BRA `(.L_x_17) ;  /* 0xfffffff800343947 */ /* 0x000fea000383ffff */
.L_x_16:
[----:B------:R-:W-:-:S13]  /*2e50*/  ISETP.GT.AND P3, PT, R22, 0x4, PT ;  /* 0x000000041600780c */ /* 0x000fda0003f64270 */
[----:B------:R-:W-:Y:S05]  /*2e60*/  @!P3 BRA `(.L_x_18) ;  /* 0x0000000000ecb947 */ /* 0x000fea0003800000 */
[C---:B------:R-:W-:Y:S02]  /*2e70*/  IADD3 R15, R20.reuse, 0x1, RZ ;  /* 0x00000001140f7810 */ /* 0x040fe40007ffe0ff */
[C---:B------:R-:W-:Y:S02]  /*2e80*/  ISETP.EQ.OR P5, PT, R20.reuse, UR14, P2 ;  /* 0x0000000e14007c0c */ /* 0x040fe400097a2670 */
[----:B------:R-:W-:Y:S02]  /*2e90*/  IADD3 R17, R20, 0x2, RZ ;  /* 0x0000000214117810 */ /* 0x000fe40007ffe0ff */
[----:B------:R-:W-:Y:S02]  /*2ea0*/  ISETP.EQ.OR P6, PT, R15, UR14, P2 ;  /* 0x0000000e0f007c0c */ /* 0x000fe400097c2670 */
[----:B------:R-:W-:-:S07]  /*2eb0*/  ISETP.EQ.OR P3, PT, R17, UR14, P2 ;  /* 0x0000000e11007c0c */ /* 0x000fce0009762670 */
[----:B------:R-:W-:-:S04]  /*2ec0*/  @!P5 IMAD R13, R20, R29, R30 ;  /* 0x0000001d140dd224 */ /* 0x000fc800078e021e */
[----:B------:R-:W-:Y:S02]  /*2ed0*/  @!P6 IMAD R15, R29, R15, R30 ;  /* 0x0000000f1d0fe224 */ /* 0x000fe400078e021e */
[----:B------:R-:W-:-:S04]  /*2ee0*/  @!P5 IMAD.WIDE.U32 R12, R13, 0x8, R24 ;  /* 0x000000080d0cd825 */ /* 0x000fc800078e0018 */
[----:B------:R-:W-:Y:S02]  /*2ef0*/  @!P3 IMAD R17, R29, R17, R30 ;  /* 0x000000111d11b224 */ /* 0x000fe400078e021e */
[--C-:B------:R-:W-:Y:S01]  /*2f00*/  @!P6 IMAD.WIDE.U32 R14, R15, 0x8, R24.reuse ;  /* 0x000000080f0ee825 */ /* 0x100fe200078e0018 */
[----:B------:R-:W2:Y:S03]  /*2f10*/  @!P5 LDG.E.64 R12, desc[UR12][R12.64] ;  /* 0x0000000c0c0cd981 */ /* 0x000ea6000c1e1b00 */
[----:B------:R-:W-:Y:S02]  /*2f20*/  @!P3 IMAD.WIDE.U32 R16, R17, 0x8, R24 ;  /* 0x000000081110b825 */ /* 0x000fe400078e0018 */
[----:B------:R-:W3:Y:S04]  /*2f30*/  @!P6 LDG.E.64 R14, desc[UR12][R14.64] ;  /* 0x0000000c0e0ee981 */ /* 0x000ee8000c1e1b00 */
[----:B------:R-:W4:Y:S01]  /*2f40*/  @!P3 LDG.E.64 R16, desc[UR12][R16.64] ;  /* 0x0000000c1010b981 */ /* 0x000f22000c1e1b00 */
[----:B------:R-:W-:-:S02]  /*2f50*/  IADD3 R21, R20, 0x3, RZ ;  /* 0x0000000314157810 */ /* 0x000fc40007ffe0ff */
[----:B------:R-:W-:Y:S02]  /*2f60*/  IADD3 R23, R20, 0x4, RZ ;  /* 0x0000000414177810 */ /* 0x000fe40007ffe0ff */
[----:B------:R-:W-:Y:S02]  /*2f70*/  ISETP.EQ.OR P0, PT, R21, UR14, P2 ;  /* 0x0000000e15007c0c */ /* 0x000fe40009702670 */
[C---:B------:R-:W-:Y:S02]  /*2f80*/  ISETP.EQ.OR P4, PT, R23.reuse, UR14, P2 ;  /* 0x0000000e17007c0c */ /* 0x040fe40009782670 */
[C---:B------:R-:W-:Y:S02]  /*2f90*/  IADD3 R20, R23.reuse, 0x1, RZ ;  /* 0x0000000117147810 */ /* 0x040fe40007ffe0ff */
[C---:B------:R-:W-:Y:S02]  /*2fa0*/  IADD3 R19, R23.reuse, 0x2, RZ ;  /* 0x0000000217137810 */ /* 0x040fe40007ffe0ff */
[----:B------:R-:W-:Y:S01]  /*2fb0*/  IADD3 R18, R23, 0x3, RZ ;  /* 0x0000000317127810 */ /* 0x000fe20007ffe0ff */
[----:B--2---:R-:W-:Y:S01]  /*2fc0*/  @!P5 FADD.FTZ R8, R8, R12 ;  /* 0x0000000c0808d221 */ /* 0x004fe20000010000 */
[----:B------:R-:W-:Y:S01]  /*2fd0*/  @!P5 FADD.FTZ R9, R9, R13 ;  /* 0x0000000d0909d221 */ /* 0x000fe20000010000 */
[----:B------:R-:W-:-:S02]  /*2fe0*/  ISETP.EQ.OR P5, PT, R20, UR14, P2 ;  /* 0x0000000e14007c0c */ /* 0x000fc400097a2670 */
[----:B------:R-:W-:Y:S02]  /*2ff0*/  @!P0 IMAD R13, R29, R21, R30 ;  /* 0x000000151d0d8224 */ /* 0x000fe400078e021e */
[----:B---3--:R-:W-:Y:S01]  /*3000*/  @!P6 FADD.FTZ R8, R8, R14 ;  /* 0x0000000e0808e221 */ /* 0x008fe20000010000 */
[----:B------:R-:W-:Y:S01]  /*3010*/  @!P6 FADD.FTZ R9, R9, R15 ;  /* 0x0000000f0909e221 */ /* 0x000fe20000010000 */
[----:B------:R-:W-:Y:S01]  /*3020*/  ISETP.EQ.OR P6, PT, R19, UR14, P2 ;  /* 0x0000000e13007c0c */ /* 0x000fe200097c2670 */
[----:B------:R-:W-:Y:S02]  /*3030*/  @!P4 IMAD R15, R29, R23, R30 ;  /* 0x000000171d0fc224 */ /* 0x000fe400078e021e */
[----:B----4-:R-:W-:Y:S01]  /*3040*/  @!P3 FADD.FTZ R8, R8, R16 ;  /* 0x000000100808b221 */ /* 0x010fe20000010000 */
[----:B------:R-:W-:Y:S01]  /*3050*/  @!P3 FADD.FTZ R9, R9, R17 ;  /* 0x000000110909b221 */ /* 0x000fe20000010000 */
[----:B------:R-:W-:Y:S01]  /*3060*/  ISETP.EQ.OR P3, PT, R18, UR14, P2 ;  /* 0x0000000e12007c0c */ /* 0x000fe20009762670 */
[----:B------:R-:W-:-:S04]  /*3070*/  @!P0 IMAD.WIDE.U32 R12, R13, 0x8, R24 ;  /* 0x000000080d0c8825 */ /* 0x000fc800078e0018 */
[----:B------:R-:W-:Y:S02]  /*3080*/  @!P5 IMAD R17, R29, R20, R30 ;  /* 0x000000141d11d224 */ /* 0x000fe400078e021e */
[----:B------:R-:W-:Y:S01]  /*3090*/  @!P4 IMAD.WIDE.U32 R14, R15, 0x8, R24 ;  /* 0x000000080f0ec825 */ /* 0x000fe200078e0018 */
[----:B------:R-:W2:Y:S03]  /*30a0*/  @!P0 LDG.E.64 R12, desc[UR12][R12.64] ;  /* 0x0000000c0c0c8981 */ /* 0x000ea6000c1e1b00 */
[----:B------:R-:W-:Y:S02]  /*30b0*/  @!P6 IMAD R19, R29, R19, R30 ;  /* 0x000000131d13e224 */ /* 0x000fe400078e021e */
[----:B------:R-:W-:Y:S01]  /*30c0*/  @!P5 IMAD.WIDE.U32 R16, R17, 0x8, R24 ;  /* 0x000000081110d825 */ /* 0x000fe200078e0018 */
[----:B------:R-:W3:Y:S03]  /*30d0*/  @!P4 LDG.E.64 R14, desc[UR12][R14.64] ;  /* 0x0000000c0e0ec981 */ /* 0x000ee6000c1e1b00 */
[----:B------:R-:W-:-:S02]  /*30e0*/  @!P3 IMAD R21, R29, R18, R30 ;  /* 0x000000121d15b224 */ /* 0x000fc400078e021e */
[--C-:B------:R-:W-:Y:S01]  /*30f0*/  @!P6 IMAD.WIDE.U32 R18, R19, 0x8, R24.reuse ;  /* 0x000000081312e825 */ /* 0x100fe200078e0018 */
[----:B------:R-:W4:Y:S03]  /*3100*/  @!P5 LDG.E.64 R16, desc[UR12][R16.64] ;  /* 0x0000000c1010d981 */ /* 0x000f26000c1e1b00 */
[----:B------:R-:W-:Y:S02]  /*3110*/  @!P3 IMAD.WIDE.U32 R20, R21, 0x8, R24 ;  /* 0x000000081514b825 */ /* 0x000fe400078e0018 */
[----:B------:R-:W5:Y:S04]  /*3120*/  @!P6 LDG.E.64 R18, desc[UR12][R18.64] ;  /* 0x0000000c1212e981 */ /* 0x000f68000c1e1b00 */
[----:B------:R-:W5:Y:S01]  /*3130*/  @!P3 LDG.E.64 R20, desc[UR12][R20.64] ;  /* 0x0000000c1414b981 */ /* 0x000f62000c1e1b00 */
[----:B------:R-:W-:-:S04]  /*3140*/  IADD3 R22, R22, -0x4, RZ ;  /* 0xfffffffc16167810 */ /* 0x000fc80007ffe0ff */
[----:B------:R-:W-:Y:S01]  /*3150*/  IADD3 R22, R22, -0x4, RZ ;  /* 0xfffffffc16167810 */ /* 0x000fe20007ffe0ff */
[----:B--2---:R-:W-:Y:S01]  /*3160*/  @!P0 FADD.FTZ R8, R8, R12 ;  /* 0x0000000c08088221 */ /* 0x004fe20000010000 */
[----:B------:R-:W-:Y:S01]  /*3170*/  @!P0 FADD.FTZ R9, R9, R13 ;  /* 0x0000000d09098221 */ /* 0x000fe20000010000 */
[----:B------:R-:W-:Y:S02]  /*3180*/  PLOP3.LUT P0, PT, PT, PT, PT, 0x8, 0x0 ;  /* 0x000000000000781c */ /* 0x000fe40003f0e170 */
[----:B---3--:R-:W-:Y:S01]  /*3190*/  @!P4 FADD.FTZ R8, R8, R14 ;  /* 0x0000000e0808c221 */ /* 0x008fe20000010000 */
[----:B------:R-:W-:-:S03]  /*31a0*/  @!P4 FADD.FTZ R9, R9, R15 ;  /* 0x0000000f0909c221 */ /* 0x000fc60000010000 */
[----:B----4-:R-:W-:Y:S01]  /*31b0*/  @!P5 FADD.FTZ R8, R8, R16 ;  /* 0x000000100808d221 */ /* 0x010fe20000010000 */
[----:B------:R-:W-:-:S03]  /*31c0*/  @!P5 FADD.FTZ R9, R9, R17 ;  /* 0x000000110909d221 */ /* 0x000fc60000010000 */
[----:B-----5:R-:W-:Y:S01]  /*31d0*/  @!P6 FADD.FTZ R8, R8, R18 ;  /* 0x000000120808e221 */ /* 0x020fe20000010000 */
[----:B------:R-:W-:-:S03]  /*31e0*/  @!P6 FADD.FTZ R9, R9, R19 ;  /* 0x000000130909e221 */ /* 0x000fc60000010000 */
[----:B------:R-:W-:Y:S01]  /*31f0*/  @!P3 FADD.FTZ R8, R8, R20 ;  /* 0x000000140808b221 */ /* 0x000fe20000010000 */
[----:B------:R-:W-:Y:S01]  /*3200*/  @!P3 FADD.FTZ R9, R9, R21 ;  /* 0x000000150909b221 */ /* 0x000fe20000010000 */
[----:B------:R-:W-:-:S07]  /*3210*/  IADD3 R20, R23, 0x4, RZ ;  /* 0x0000000417147810 */ /* 0x000fce0007ffe0ff */
.L_x_18:
[----:B------:R-:W-:-:S13]  /*3220*/  ISETP.NE.OR P0, PT, R22, RZ, P0 ;  /* 0x000000ff1600720c */ /* 0x000fda0000705670 */
[----:B------:R-:W-:Y:S05]  /*3230*/  @!P0 BRA `(.L_x_14) ;  /* 0x00000000007c8947 */ /* 0x000fea0003800000 */
.L_x_15:
[C---:B------:R-:W-:Y:S02]  /*3240*/  ISETP.EQ.OR P0, PT, R20.reuse, UR14, P2 ;  /* 0x0000000e14007c0c */ /* 0x040fe40009702670 */
[C---:B------:R-:W-:Y:S02]  /*3250*/  IADD3 R15, R20.reuse, 0x1, RZ ;  /* 0x00000001140f7810 */ /* 0x040fe40007ffe0ff */
[C---:B------:R-:W-:Y:S02]  /*3260*/  IADD3 R17, R20.reuse, 0x2, RZ ;  /* 0x0000000214117810 */ /* 0x040fe40007ffe0ff */
[----:B------:R-:W-:Y:S02]  /*3270*/  ISETP.EQ.OR P3, PT, R15, UR14, P2 ;  /* 0x0000000e0f007c0c */ /* 0x000fe40009762670 */
[----:B------:R-:W-:Y:S02]  /*3280*/  IADD3 R19, R20, 0x3, RZ ;  /* 0x0000000314137810 */ /* 0x000fe40007ffe0ff */
[----:B------:R-:W-:-:S02]  /*3290*/  ISETP.EQ.OR P4, PT, R17, UR14, P2 ;  /* 0x0000000e11007c0c */ /* 0x000fc40009782670 */
[----:B------:R-:W-:Y:S01]  /*32a0*/  ISETP.EQ.OR P5, PT, R19, UR14, P2 ;  /* 0x0000000e13007c0c */ /* 0x000fe200097a2670 */
[----:B------:R-:W-:-:S04]  /*32b0*/  @!P0 IMAD R13, R29, R20, R30 ;  /* 0x000000141d0d8224 */ /* 0x000fc800078e021e */
[----:B------:R-:W-:-:S04]  /*32c0*/  @!P0 IMAD.WIDE.U32 R12, R13, 0x8, R24 ;  /* 0x000000080d0c8825 */ /* 0x000fc800078e0018 */
[C-C-:B------:R-:W-:Y:S02]  /*32d0*/  @!P3 IMAD R15, R29.reuse, R15, R30.reuse ;  /* 0x0000000f1d0fb224 */ /* 0x140fe400078e021e */
        /* <DEDUP_REMOVED lines=13> */
[----:B------:R-:W-:Y:S02]  /*33b0*/  ISETP.NE.AND P0, PT, R22, RZ, PT ;  /* 0x000000ff1600720c */ /* 0x000fe40003f05270 */
[----:B---3--:R-:W-:Y:S01]  /*33c0*/  @!P3 FADD.FTZ R8, R8, R14 ;  /* 0x0000000e0808b221 */ /* 0x008fe20000010000 */
[----:B------:R-:W-:-:S03]  /*33d0*/  @!P3 FADD.FTZ R9, R9, R15 ;  /* 0x0000000f0909b221 */ /* 0x000fc60000010000 */
[----:B----4-:R-:W-:Y:S01]  /*33e0*/  @!P4 FADD.FTZ R8, R8, R16 ;  /* 0x000000100808c221 */ /* 0x010fe20000010000 */
[----:B------:R-:W-:-:S03]  /*33f0*/  @!P4 FADD.FTZ R9, R9, R17 ;  /* 0x000000110909c221 */ /* 0x000fc60000010000 */
[----:B-----5:R-:W-:Y:S01]  /*3400*/  @!P5 FADD.FTZ R8, R8, R18 ;  /* 0x000000120808d221 */ /* 0x020fe20000010000 */
[----:B------:R-:W-:Y:S02]  /*3410*/  @!P5 FADD.FTZ R9, R9, R19 ;  /* 0x000000130909d221 */ /* 0x000fe40000010000 */
[----:B------:R-:W-:Y:S05]  /*3420*/  @P0 BRA `(.L_x_15) ;  /* 0xfffffffc00840947 */ /* 0x000fea000383ffff */
.L_x_14:
[----:B------:R-:W-:-:S04]  /*3430*/  LOP3.LUT R14, R28, 0x3, RZ, 0xc0, !PT ;  /* 0x000000031c0e7812 */ /* 0x000fc800078ec0ff */
[----:B------:R-:W-:-:S13]  /*3440*/  ISETP.NE.AND P0, PT, R14, RZ, PT ;  /* 0x000000ff0e00720c */ /* 0x000fda0003f05270 */
[----:B------:R-:W-:Y:S05]  /*3450*/  @!P0 BRA `(.L_x_11) ;  /* 0x0000000000688947 */ /* 0x000fea0003800000 */
[----:B------:R-:W-:Y:S01]  /*3460*/  ISETP.EQ.OR P0, PT, R20, UR14, P2 ;  /* 0x0000000e14007c0c */ /* 0x000fe20009702670 */
[----:B------:R-:W-:Y:S01]  /*3470*/  BSSY B0, `(.L_x_19) ;  /* 0x0000008000007945 */ /* 0x000fe20003800000 */
[----:B------:R-:W-:-:S11]  /*3480*/  ISETP.NE.AND P3, PT, R14, 0x1, PT ;  /* 0x000000010e00780c */ /* 0x000fd60003f65270 */
[----:B------:R-:W-:Y:S05]  /*3490*/  @P0 BRA `(.L_x_20) ;  /* 0x0000000000140947 */ /* 0x000fea0003800000 */
[----:B------:R-:W-:-:S04]  /*34a0*/  IMAD R13, R29, R20, R30 ;  /* 0x000000141d0d7224 */ /* 0x000fc800078e021e */
[----:B------:R-:W-:-:S06]  /*34b0*/  IMAD.WIDE.U32 R12, R13, 0x8, R24 ;  /* 0x000000080d0c7825 */ /* 0x000fcc00078e0018 */
[----:B------:R-:W2:Y:S02]  /*34c0*/  LDG.E.64 R12, desc[UR12][R12.64] ;  /* 0x0000000c0c0c7981 */ /* 0x000ea4000c1e1b00 */
[----:B--2---:R-:W-:Y:S01]  /*34d0*/  FADD.FTZ R8, R8, R12 ;  /* 0x0000000c08087221 */ /* 0x004fe20000010000 */
[----:B------:R-:W-:-:S07]  /*34e0*/  FADD.FTZ R9, R9, R13 ;  /* 0x0000000d09097221 */ /* 0x000fce0000010000 */
.L_x_20:
[----:B------:R-:W-:Y:S05]  /*34f0*/  BSYNC B0 ;  /* 0x0000000000007941 */ /* 0x000fea0003800000 */
.L_x_19:
[----:B------:R-:W-:Y:S05]  /*3500*/  @!P3 BRA `(.L_x_11) ;  /* 0x00000000003cb947 */ /* 0x000fea0003800000 */
[C---:B------:R-:W-:Y:S02]  /*3510*/  IADD3 R15, R20.reuse, 0x2, RZ ;  /* 0x00000002140f7810 */ /* 0x040fe40007ffe0ff */
[----:B------:R-:W-:Y:S02]  /*3520*/  IADD3 R13, R20, 0x1, RZ ;  /* 0x00000001140d7810 */ /* 0x000fe40007ffe0ff */
[----:B------:R-:W-:Y:S02]  /*3530*/  ISETP.EQ.OR P0, PT, R15, UR14, P2 ;  /* 0x0000000e0f007c0c */ /* 0x000fe40009702670 */
[----:B------:R-:W-:Y:S02]  /*3540*/  ISETP.EQ.OR P3, PT, R13, UR14, P2 ;  /* 0x0000000e0d007c0c */ /* 0x000fe40009762670 */
[----:B------:R-:W-:-:S11]  /*3550*/  ISETP.EQ.OR P0, PT, R14, 0x2, P0 ;  /* 0x000000020e00780c */ /* 0x000fd60000702670 */
[-CC-:B------:R-:W-:Y:S02]  /*3560*/  @!P3 IMAD R13, R13, R29.reuse, R30.reuse ;  /* 0x0000001d0d0db224 */ /* 0x180fe400078e021e */
[----:B------:R-:W-:Y:S02]  /*3570*/  @!P0 IMAD R15, R15, R29, R30 ;  /* 0x0000001d0f0f8224 */ /* 0x000fe400078e021e */
[----:B------:R-:W-:-:S04]  /*3580*/  @!P3 IMAD.WIDE.U32 R12, R13, 0x8, R24 ;  /* 0x000000080d0cb825 */ /* 0x000fc800078e0018 */
[----:B------:R-:W-:Y:S02]  /*3590*/  @!P0 IMAD.WIDE.U32 R24, R15, 0x8, R24 ;  /* 0x000000080f188825 */ /* 0x000fe400078e0018 */
[----:B------:R-:W2:Y:S04]  /*35a0*/  @!P3 LDG.E.64 R12, desc[UR12][R12.64] ;  /* 0x0000000c0c0cb981 */ /* 0x000ea8000c1e1b00 */
[----:B------:R-:W3:Y:S01]  /*35b0*/  @!P0 LDG.E.64 R24, desc[UR12][R24.64] ;  /* 0x0000000c18188981 */ /* 0x000ee2000c1e1b00 */
[----:B--2---:R-:W-:Y:S01]  /*35c0*/  @!P3 FADD.FTZ R8, R8, R12 ;  /* 0x0000000c0808b221 */ /* 0x004fe20000010000 */
[----:B------:R-:W-:-:S03]  /*35d0*/  @!P3 FADD.FTZ R9, R9, R13 ;  /* 0x0000000d0909b221 */ /* 0x000fc60000010000 */
[----:B---3--:R-:W-:Y:S01]  /*35e0*/  @!P0 FADD.FTZ R8, R8, R24 ;  /* 0x0000001808088221 */ /* 0x008fe20000010000 */
[----:B------:R-:W-:-:S07]  /*35f0*/  @!P0 FADD.FTZ R9, R9, R25 ;  /* 0x0000001909098221 */ /* 0x000fce0000010000 */
.L_x_11:
[----:B------:R-:W3:Y:S01]  /*3600*/  S2UR UR6, SR_CgaCtaId ;  /* 0x00000000000679c3 */ /* 0x000ee20000008800 */
[----:B------:R-:W-:Y:S01]  /*3610*/  UMOV UR4, 0x400 ;  /* 0x0000040000047882 */ /* 0x000fe20000000000 */
[----:B------:R-:W-:Y:S02]  /*3620*/  SHF.L.U32 R33, R33, 0x10, RZ ;  /* 0x0000001021217819 */ /* 0x000fe400000006ff */
[----:B------:R-:W-:Y:S02]  /*3630*/  SHF.L.U32 R34, R34, 0x10, RZ ;  /* 0x0000001022227819 */ /* 0x000fe400000006ff */
[----:B------:R-:W-:Y:S01]  /*3640*/  SHF.L.U32 R31, R31, 0x10, RZ ;  /* 0x000000101f1f7819 */ /* 0x000fe200000006ff */
[----:B------:R-:W-:Y:S01]  /*3650*/  FADD.FTZ R33, R33, -UR11 ;  /* 0x8000000b21217e21 */ /* 0x000fe20008010000 */
[----:B------:R-:W-:Y:S01]  /*3660*/  SHF.L.U32 R32, R32, 0x10, RZ ;  /* 0x0000001020207819 */ /* 0x000fe200000006ff */
[----:B------:R-:W-:Y:S02]  /*3670*/  FADD.FTZ R34, R34, -UR11 ;  /* 0x8000000b22227e21 */ /* 0x000fe40008010000 */
[----:B------:R-:W-:-:S02]  /*3680*/  FMUL.FTZ R33, R33, UR10 ;  /* 0x0000000a21217c20 */ /* 0x000fc40008410000 */
[----:B------:R-:W-:Y:S01]  /*3690*/  FMUL.FTZ R34, R34, UR10 ;  /* 0x0000000a22227c20 */ /* 0x000fe20008410000 */
[----:B---3--:R-:W-:-:S09]  /*36a0*/  ULEA UR4, UR6, UR4, 0x18 ;  /* 0x0000000406047291 */ /* 0x008fd2000f8ec03f */
[----:B------:R3:W-:Y:S01]  /*36b0*/  @!P2 STS.64 [UR4+0x30], R8 ;  /* 0x00003008ff00a988 */ /* 0x0007e20008000a04 */
[----:B------:R-:W-:Y:S06]  /*36c0*/  BAR.SYNC.DEFER_BLOCKING 0x0 ;  /* 0x0000000000007b1d */ /* 0x000fec0000010000 */
[----:B012---:R-:W0:Y:S01]  /*36d0*/  LDS.64 R12, [UR4+0x30] ;  /* 0x00003004ff0c7984 */ /* 0x007e220008000a00 */
[----:B------:R-:W-:Y:S02]  /*36e0*/  ULDC.U8 UR4, c[0x0][0x2a4] ;  /* 0x0000a90000047ab9 */ /* 0x000fe40000000000 */
[----:B------:R-:W-:-:S13]  /*36f0*/  ISETP.NE.AND P0, PT, RZ, UR4, PT ;  /* 0x00000004ff007c0c */ /* 0x000fda000bf05270 */
[----:B---3--:R-:W-:Y:S05]  /*3700*/  @!P0 BRA `(.L_x_21) ;  /* 0x0000000000488947 */ /* 0x008fea0003800000 */
[----:B------:R-:W-:Y:S01]  /*3710*/  FFMA.FTZ R6, R33, R4, R6 ;  /* 0x0000000421067223 */ /* 0x000fe20000010006 */
[----:B------:R-:W-:-:S03]  /*3720*/  FFMA.FTZ R7, R34, R5, R7 ;  /* 0x0000000522077223 */ /* 0x000fc60000010007 */
[----:B------:R-:W-:Y:S01]  /*3730*/  FMUL.FTZ R8, R6, -1.4426950216293334961 ;  /* 0xbfb8aa3b06087820 */ /* 0x000fe20000410000 */
[----:B------:R-:W-:-:S05]  /*3740*/  FMUL.FTZ R15, R7, -1.4426950216293334961 ;  /* 0xbfb8aa3b070f7820 */ /* 0x000fca0000410000 */
[----:B------:R-:W1:Y:S08]  /*3750*/  MUFU.EX2 R8, R8 ;  /* 0x0000000800087308 */ /* 0x000e700000000800 */
[----:B------:R-:W2:Y:S01]  /*3760*/  MUFU.EX2 R15, R15 ;  /* 0x0000000f000f7308 */ /* 0x000ea20000000800 */
[----:B-1----:R-:W-:-:S07]  /*3770*/  FADD.FTZ R9, R8, 1 ;  /* 0x3f80000008097421 */ /* 0x002fce0000010000 */
[----:B------:R-:W1:Y:S01]  /*3780*/  MUFU.RCP R14, R9 ;  /* 0x00000009000e7308 */ /* 0x000e620000001000 */
[----:B--2---:R-:W-:-:S07]  /*3790*/  FADD.FTZ R16, R15, 1 ;  /* 0x3f8000000f107421 */ /* 0x004fce0000010000 */
[----:B------:R-:W2:Y:S01]  /*37a0*/  MUFU.RCP R17, R16 ;  /* 0x0000001000117308 */ /* 0x000ea20000001000 */
[----:B-1----:R-:W-:Y:S01]  /*37b0*/  FADD.FTZ R19, -R14, 1 ;  /* 0x3f8000000e137421 */ /* 0x002fe20000010100 */
[----:B------:R-:W-:-:S03]  /*37c0*/  FMUL.FTZ R31, R31, R14 ;  /* 0x0000000e1f1f7220 */ /* 0x000fc60000410000 */
[----:B------:R-:W-:Y:S01]  /*37d0*/  FFMA.FTZ R6, R6, R19, 1 ;  /* 0x3f80000006067423 */ /* 0x000fe20000010013 */
[----:B--2---:R-:W-:Y:S01]  /*37e0*/  FADD.FTZ R18, -R17, 1 ;  /* 0x3f80000011127421 */ /* 0x004fe20000010100 */
[----:B------:R-:W-:Y:S02]  /*37f0*/  FMUL.FTZ R32, R32, R17 ;  /* 0x0000001120207220 */ /* 0x000fe40000410000 */
[----:B------:R-:W-:Y:S01]  /*3800*/  FMUL.FTZ R31, R31, R6 ;  /* 0x000000061f1f7220 */ /* 0x000fe20000410000 */
[----:B------:R-:W-:-:S04]  /*3810*/  FFMA.FTZ R7, R7, R18, 1 ;  /* 0x3f80000007077423 */ /* 0x000fc80000010012 */
[----:B------:R-:W-:-:S07]  /*3820*/  FMUL.FTZ R32, R32, R7 ;  /* 0x0000000720207220 */ /* 0x000fce0000410000 */
.L_x_21:
[----:B------:R-:W-:Y:S04]  /*3830*/  BSSY B0, `(.L_x_22) ;  /* 0x0000019000007945 */ /* 0x000fe80003800000 */
[----:B------:R-:W-:Y:S05]  /*3840*/  @!P1 BRA `(.L_x_23) ;  /* 0x00000000005c9947 */ /* 0x000fea0003800000 */
[----:B------:R-:W-:Y:S01]  /*3850*/  ULDC UR4, c[0x0][0x2bc] ;  /* 0x0000af0000047ab9 */ /* 0x000fe20000000800 */
[----:B------:R-:W-:Y:S01]  /*3860*/  SHF.R.S32.HI R9, RZ, 0x1f, R10 ;  /* 0x0000001fff097819 */ /* 0x000fe2000001140a */
[----:B0-----:R-:W-:Y:S01]  /*3870*/  FMUL.FTZ R12, R12, UR4 ;  /* 0x000000040c0c7c20 */ /* 0x001fe20008410000 */
[----:B------:R-:W-:Y:S01]  /*3880*/  ULDC.64 UR16, c[0x0][0x288] ;  /* 0x0000a20000107ab9 */ /* 0x000fe20000000a00 */
[----:B------:R-:W-:Y:S02]  /*3890*/  MOV R6, R40 ;  /* 0x0000002800067202 */ /* 0x000fe40000000f00 */
[-C--:B------:R-:W-:Y:S01]  /*38a0*/  FMUL.FTZ R8, R33, R12.reuse ;  /* 0x0000000c21087220 */ /* 0x080fe20000410000 */
[----:B------:R-:W-:Y:S01]  /*38b0*/  FMUL.FTZ R12, R34, R12 ;  /* 0x0000000c220c7220 */ /* 0x000fe20000410000 */
[----:B------:R-:W-:Y:S01]  /*38c0*/  MOV R7, R43 ;  /* 0x0000002b00077202 */ /* 0x000fe20000000f00 */
[----:B------:R-:W-:Y:S02]  /*38d0*/  IMAD R9, R9, UR16, RZ ;  /* 0x0000001009097c24 */ /* 0x000fe4000f8e02ff */
[C---:B------:R-:W-:Y:S01]  /*38e0*/  FFMA.FTZ R8, R13.reuse, UR4, R8 ;  /* 0x000000040d087c23 */ /* 0x040fe20008010008 */
[----:B------:R-:W-:Y:S01]  /*38f0*/  FFMA.FTZ R13, R13, UR4, R12 ;  /* 0x000000040d0d7c23 */ /* 0x000fe2000801000c */
[----:B------:R-:W-:-:S04]  /*3900*/  IMAD.WIDE.U32 R6, R10, UR16, R6 ;  /* 0x000000100a067c25 */ /* 0x000fc8000f8e0006 */
[----:B------:R-:W-:Y:S01]  /*3910*/  FFMA.FTZ R8, R31, R4, -R8 ;  /* 0x000000041f087223 */ /* 0x000fe20000010808 */
[----:B------:R-:W-:Y:S01]  /*3920*/  FFMA.FTZ R13, R32, R5, -R13 ;  /* 0x00000005200d7223 */ /* 0x000fe2000001080d */
[----:B------:R-:W-:Y:S01]  /*3930*/  IMAD R9, R10, UR17, R9 ;  /* 0x000000110a097c24 */ /* 0x000fe2000f8e0209 */
[----:B------:R-:W-:Y:S02]  /*3940*/  ULDC.64 UR16, c[0x0][0x210] ;  /* 0x0000840000107ab9 */ /* 0x000fe40000000a00 */
[----:B------:R-:W-:Y:S02]  /*3950*/  LEA R4, P0, R6, UR16, 0x1 ;  /* 0x0000001006047c11 */ /* 0x000fe4000f8008ff */
[----:B------:R-:W-:Y:S01]  /*3960*/  IADD3 R9, R7, R9, RZ ;  /* 0x0000000907097210 */ /* 0x000fe20007ffe0ff */
[----:B------:R-:W-:Y:S01]  /*3970*/  FMUL.FTZ R7, R8, UR10 ;  /* 0x0000000a08077c20 */ /* 0x000fe20008410000 */
[----:B------:R-:W-:Y:S02]  /*3980*/  FMUL.FTZ R8, R13, UR10 ;  /* 0x0000000a0d087c20 */ /* 0x000fe40008410000 */
[----:B------:R-:W-:-:S03]  /*3990*/  LEA.HI.X R5, R6, UR17, R9, 0x1, P0 ;  /* 0x0000001106057c11 */ /* 0x000fc600080f0c09 */
[----:B------:R-:W-:-:S05]  /*39a0*/  F2FP.BF16.F32.PACK_AB R7, R8, R7 ;  /* 0x000000070807723e */ /* 0x000fca00000010ff */
[----:B------:R1:W-:Y:S02]  /*39b0*/  STG.E desc[UR12][R4.64], R7 ;  /* 0x0000000704007986 */ /* 0x0003e4000c10190c */
.L_x_23:
[----:B------:R-:W-:Y:S05]  /*39c0*/  BSYNC B0 ;  /* 0x0000000000007941 */ /* 0x000fea0003800000 */
.L_x_22:
[----:B------:R-:W-:Y:S01]  /*39d0*/  ULDC UR4, c[0x0][0x2a0] ;  /* 0x0000a80000047ab9 */ /* 0x000fe20000000800 */
[----:B------:R-:W-:Y:S01]  /*39e0*/  ULDC UR6, c[0x0][0x270] ;  /* 0x00009c0000067ab9 */ /* 0x000fe20000000800 */
[----:B------:R-:W-:Y:S01]  /*39f0*/  IADD3 R36, R29, R36, RZ ;  /* 0x000000241d247210 */ /* 0x000fe20007ffe0ff */
[----:B------:R-:W-:Y:S01]  /*3a00*/  UIMAD UR4, UR4, UR6, URZ ;  /* 0x00000006040472a4 */ /* 0x000fe2000f8e023f */
[----:B------:R-:W-:-:S05]  /*3a10*/  IADD3 R35, R35, 0x1, RZ ;  /* 0x0000000123237810 */ /* 0x000fca0007ffe0ff */
[----:B------:R-:W-:-:S13]  /*3a20*/  ISETP.GE.AND P0, PT, R36, UR4, PT ;  /* 0x0000000424007c0c */ /* 0x000fda000bf06270 */
[----:B------:R-:W-:Y:S05]  /*3a30*/  @!P0 BRA `(.L_x_24) ;  /* 0xffffffc800348947 */ /* 0x000fea000383ffff */
.L_x_1:
[----:B-1----:R-:W1:Y:S01]  /*3a40*/  LDC R4, c[0x0][0xc] ;  /* 0x00000300ff047b82 */ /* 0x002e620000000800 */
[----:B------:R-:W-:Y:S01]  /*3a50*/  ISETP.NE.AND P2, PT, R37, RZ, PT ;  /* 0x000000ff2500720c */ /* 0x000fe20003f45270 */
[----:B------:R-:W-:Y:S06]  /*3a60*/  BSSY B0, `(.L_x_25) ;  /* 0x0000015000007945 */ /* 0x000fec0003800000 */
[----:B------:R-:W2:Y:S08]  /*3a70*/  LDC R7, c[0x0][0x10] ;  /* 0x00000400ff077b82 */ /* 0x000eb00000000800 */
[----:B------:R-:W3:Y:S01]  /*3a80*/  LDC.64 R2, c[0x0][0x258] ;  /* 0x00009600ff027b82 */ /* 0x000ee20000000a00 */
[----:B-1----:R-:W-:-:S02]  /*3a90*/  IADD3 R0, R4, -0x1, RZ ;  /* 0xffffffff04007810 */ /* 0x002fc40007ffe0ff */
[----:B------:R-:W-:Y:S02]  /*3aa0*/  ISETP.NE.AND P1, PT, R4, 0x1, PT ;  /* 0x000000010400780c */ /* 0x000fe40003f25270 */
[----:B------:R-:W-:Y:S02]  /*3ab0*/  ISETP.NE.AND P0, PT, R0, UR14, PT ;  /* 0x0000000e00007c0c */ /* 0x000fe4000bf05270 */
[C---:B--2---:R-:W-:Y:S02]  /*3ac0*/  IADD3 R5, R7.reuse, -0x1, RZ ;  /* 0xffffffff07057810 */ /* 0x044fe40007ffe0ff */
[----:B------:R-:W-:Y:S02]  /*3ad0*/  SHF.L.U32 R0, R7, 0x1, RZ ;  /* 0x0000000107007819 */ /* 0x000fe400000006ff */
[----:B------:R-:W-:Y:S02]  /*3ae0*/  ISETP.NE.OR P0, PT, R30, R5, P0 ;  /* 0x000000051e00720c */ /* 0x000fe40000705670 */
[----:B------:R-:W-:-:S05]  /*3af0*/  SEL R5, R0, RZ, P1 ;  /* 0x000000ff00057207 */ /* 0x000fca0000800000 */
[----:B---3--:R-:W-:Y:S01]  /*3b00*/  IMAD.WIDE.U32 R2, R5, 0x4, R2 ;  /* 0x0000000405027825 */ /* 0x008fe200078e0002 */
[----:B------:R-:W-:Y:S06]  /*3b10*/  @P2 BRA `(.L_x_26) ;  /* 0x0000000000242947 */ /* 0x000fec0003800000 */
[----:B------:R-:W1:Y:S01]  /*3b20*/  S2R R0, SR_LANEID ;  /* 0x0000000000007919 */ /* 0x000e620000000000 */
[----:B------:R-:W-:Y:S02]  /*3b30*/  VOTEU.ANY UR4, UPT, PT ;  /* 0x0000000000047886 */ /* 0x000fe400038e0100 */
[----:B------:R-:W-:Y:S02]  /*3b40*/  UFLO.U32 UR5, UR4 ;  /* 0x00000004000572bd */ /* 0x000fe400080e0000 */
[----:B------:R-:W2:Y:S04]  /*3b50*/  POPC R5, UR4 ;  /* 0x0000000400057d09 */ /* 0x000ea80008000000 */
[----:B-1----:R-:W-:-:S13]  /*3b60*/  ISETP.EQ.U32.AND P1, PT, R0, UR5, PT ;  /* 0x0000000500007c0c */ /* 0x002fda000bf22070 */
[----:B------:R-:W-:Y:S06]  /*3b70*/  @P1 MEMBAR.ALL.GPU ;  /* 0x0000000000001992 */ /* 0x000fec000000a000 */
[----:B------:R-:W-:-:S00]  /*3b80*/  @P1 ERRBAR ;  /* 0x00000000000019ab */ /* 0x000fc00000000000 */
[----:B------:R-:W-:Y:S06]  /*3b90*/  @P1 CGAERRBAR ;  /* 0x00000000000015ab */ /* 0x000fec0000000000 */
[----:B--2---:R1:W-:Y:S02]  /*3ba0*/  @P1 REDG.E.ADD.S32.STRONG.GPU desc[UR12][R2.64], R5 ;  /* 0x000000050200198e */ /* 0x0043e4000c10e38c */
.L_x_26:
[----:B------:R-:W-:Y:S05]  /*3bb0*/  BSYNC B0 ;  /* 0x0000000000007941 */ /* 0x000fea0003800000 */
.L_x_25:
[----:B------:R-:W-:Y:S05]  /*3bc0*/  @P0 EXIT ;  /* 0x000000000000094d */ /* 0x000fea0003800000 */
[----:B------:R-:W-:Y:S05]  /*3bd0*/  @P2 BRA `(.L_x_27) ;  /* 0x0000000000202947 */ /* 0x000fea0003800000 */
[----:B------:R-:W-:-:S05]  /*3be0*/  IMAD R0, R4, R7, RZ ;  /* 0x0000000704007224 */ /* 0x000fca00078e02ff */
[----:B------:R-:W-:-:S13]  /*3bf0*/  ISETP.NE.AND P0, PT, R0, -0x1, PT ;  /* 0xffffffff0000780c */ /* 0x000fda0003f05270 */
[----:B------:R-:W-:Y:S05]  /*3c00*/  @!P0 BRA `(.L_x_27) ;  /* 0x0000000000148947 */ /* 0x000fea0003800000 */
.L_x_28:
[----:B-1----:R-:W2:Y:S04]  /*3c10*/  LDG.E.STRONG.GPU R5, desc[UR12][R2.64] ;  /* 0x0000000c02057981 */ /* 0x002ea8000c1ef900 */
[----:B--2---:R-:W-:Y:S01]  /*3c20*/  CCTL.IVALL ;  /* 0x00000000ff00798f */ /* 0x004fe20002000000 */
[----:B------:R-:W-:Y:S05]  /*3c30*/  YIELD ;  /* 0x0000000000007946 */ /* 0x000fea0003800000 */
[----:B------:R-:W-:-:S13]  /*3c40*/  ISETP.NE.AND P0, PT, R5, R0, PT ;  /* 0x000000000500720c */ /* 0x000fda0003f05270 */
[----:B------:R-:W-:Y:S05]  /*3c50*/  @P0 BRA `(.L_x_28) ;  /* 0xfffffffc00ec0947 */ /* 0x000fea000383ffff */
.L_x_27:
[----:B------:R-:W-:Y:S05]  /*3c60*/  WARPSYNC.ALL ;  /* 0x0000000000007948 */ /* 0x000fea0003800000 */
[----:B-1----:R-:W1:Y:S08]  /*3c70*/  LDC.64 R2, c[0x0][0x288] ;  /* 0x0000a200ff027b82 */ /* 0x002e700000000a00 */
[----:B------:R-:W-:Y:S01]  /*3c80*/  BAR.SYNC.DEFER_BLOCKING 0x0 ;  /* 0x0000000000007b1d */ /* 0x000fe20000010000 */
[----:B-1----:R-:W-:-:S04]  /*3c90*/  LEA.HI R0, P0, R3, R2, RZ, 0x1 ;  /* 0x0000000203007211 */ /* 0x002fc800078108ff */
[----:B------:R-:W-:-:S04]  /*3ca0*/  IADD3.X R5, RZ, R3, RZ, P0, !PT ;  /* 0x00000003ff057210 */ /* 0x000fc800007fe4ff */
[----:B------:R-:W-:Y:S02]  /*3cb0*/  SHF.R.S64 R24, R0, 0x1, R5 ;  /* 0x0000000100187819 */ /* 0x000fe40000001005 */
[----:B------:R-:W-:Y:S02]  /*3cc0*/  SHF.R.S32.HI R0, RZ, 0x1f, R37 ;  /* 0x0000001fff007819 */ /* 0x000fe40000011425 */
[----:B------:R-:W-:Y:S02]  /*3cd0*/  SHF.R.S32.HI R25, RZ, 0x1, R5 ;  /* 0x00000001ff197819 */ /* 0x000fe40000011405 */
[----:B------:R-:W-:-:S04]  /*3ce0*/  ISETP.GT.U32.AND P0, PT, R24, R37, PT ;  /* 0x000000251800720c */ /* 0x000fc80003f04070 */
[----:B------:R-:W-:-:S13]  /*3cf0*/  ISETP.GT.AND.EX P0, PT, R25, R0, PT, P0 ;  /* 0x000000001900720c */ /* 0x000fda0003f04300 */
[----:B------:R-:W-:Y:S05]  /*3d00*/  @!P0 EXIT ;  /* 0x000000000000894d */ /* 0x000fea0003800000 */
[C---:B------:R-:W-:Y:S01]  /*3d10*/  IMAD.WIDE.U32 R8, R2.reuse, 0x3, RZ ;  /* 0x0000000302087825 */ /* 0x040fe200078e00ff */
[----:B------:R-:W-:Y:S01]  /*3d20*/  LEA R11, R3, R3, 0x1 ;  /* 0x00000003030b7211 */ /* 0x000fe200078e08ff */
[----:B------:R-:W1:Y:S01]  /*3d30*/  LDC.64 R4, c[0x0][0x218] ;  /* 0x00008600ff047b82 */ /* 0x000e620000000a00 */
[----:B------:R-:W-:Y:S01]  /*3d40*/  SHF.L.U64.HI R3, R2, 0x2, R3 ;  /* 0x0000000202037819 */ /* 0x000fe20000010203 */
[----:B------:R-:W-:Y:S01]  /*3d50*/  ULDC.64 UR4, c[0x0][0x268] ;  /* 0x00009a0000047ab9 */ /* 0x000fe20000000a00 */
[----:B------:R-:W-:Y:S02]  /*3d60*/  IADD3 R11, R9, R11, RZ ;  /* 0x0000000b090b7210 */ /* 0x000fe40007ffe0ff */
[----:B------:R-:W-:Y:S02]  /*3d70*/  SHF.L.U64.HI R31, R24, 0x2, R25 ;  /* 0x00000002181f7819 */ /* 0x000fe40000010219 */
[----:B------:R-:W-:Y:S01]  /*3d80*/  LEA.HI R8, P0, R11, R8, RZ, 0x1 ;  /* 0x000000080b087211 */ /* 0x000fe200078108ff */
[----:B------:R-:W2:Y:S03]  /*3d90*/  LDC.64 R6, c[0x0][0x220] ;  /* 0x00008800ff067b82 */ /* 0x000ea60000000a00 */
[----:B------:R-:W-:-:S04]  /*3da0*/  IADD3.X R11, RZ, R11, RZ, P0, !PT ;  /* 0x0000000bff0b7210 */ /* 0x000fc800007fe4ff */
[--C-:B------:R-:W-:Y:S02]  /*3db0*/  SHF.R.S64 R27, R8, 0x1, R11.reuse ;  /* 0x00000001081b7819 */ /* 0x100fe4000000100b */
[----:B------:R-:W-:-:S04]  /*3dc0*/  SHF.R.S32.HI R8, RZ, 0x1, R11 ;  /* 0x00000001ff087819 */ /* 0x000fc8000001140b */
[----:B------:R-:W-:-:S07]  /*3dd0*/  SHF.L.U64.HI R29, R27, 0x2, R8 ;  /* 0x000000021b1d7819 */ /* 0x000fce0000010208 */
.L_x_29:
[----:B0-----:R-:W-:-:S04]  /*3de0*/  LEA R12, P0, R37, UR4, 0x2 ;  /* 0x00000004250c7c11 */ /* 0x001fc8000f8010ff */
[----:B------:R-:W-:Y:S02]  /*3df0*/  LEA.HI.X R13, R37, UR5, R0, 0x2, P0 ;  /* 0x00000005250d7c11 */ /* 0x000fe400080f1400 */
[-C--:B------:R-:W-:Y:S02]  /*3e00*/  LEA R14, P0, R24, R12.reuse, 0x2 ;  /* 0x0000000c180e7211 */ /* 0x080fe400078010ff */
[-C--:B------:R-:W-:Y:S01]  /*3e10*/  LEA R18, P1, R2, R12.reuse, 0x2 ;  /* 0x0000000c02127211 */ /* 0x080fe200078210ff */
[----:B---3--:R-:W3:Y:S01]  /*3e20*/  LDG.E R20, desc[UR12][R12.64] ;  /* 0x0000000c0c147981 */ /* 0x008ee2000c1e1900 */
[----:B------:R-:W-:Y:S02]  /*3e30*/  LEA R16, P2, R27, R12, 0x2 ;  /* 0x0000000c1b107211 */ /* 0x000fe400078410ff */
[----:B------:R-:W-:Y:S02]  /*3e40*/  IADD3.X R15, R13, R31, RZ, P0, !PT ;  /* 0x0000001f0d0f7210 */ /* 0x000fe400007fe4ff */
[----:B------:R-:W-:-:S02]  /*3e50*/  IADD3.X R19, R3, R13, RZ, P1, !PT ;  /* 0x0000000d03137210 */ /* 0x000fc40000ffe4ff */
[----:B------:R-:W-:Y:S01]  /*3e60*/  IADD3.X R17, R13, R29, RZ, P2, !PT ;  /* 0x0000001d0d117210 */ /* 0x000fe200017fe4ff */
[----:B------:R-:W3:Y:S04]  /*3e70*/  LDG.E R21, desc[UR12][R14.64] ;  /* 0x0000000c0e157981 */ /* 0x000ee8000c1e1900 */
[----:B------:R-:W4:Y:S04]  /*3e80*/  LDG.E R22, desc[UR12][R18.64] ;  /* 0x0000000c12167981 */ /* 0x000f28000c1e1900 */
[----:B------:R-:W4:Y:S01]  /*3e90*/  LDG.E R23, desc[UR12][R16.64] ;  /* 0x0000000c10177981 */ /* 0x000f22000c1e1900 */
[----:B------:R-:W-:-:S02]  /*3ea0*/  SHF.L.U32 R11, R37, 0x1, RZ ;  /* 0x00000001250b7819 */ /* 0x000fc400000006ff */
[----:B------:R-:W-:-:S03]  /*3eb0*/  IADD3 R37, R37, 0x80, RZ ;  /* 0x0000008025257810 */ /* 0x000fc60007ffe0ff */
[----:B-1----:R-:W-:-:S04]  /*3ec0*/  IMAD.WIDE R8, R11, 0x4, R4 ;  /* 0x000000040b087825 */ /* 0x002fc800078e0204 */
[----:B--2---:R-:W-:Y:S01]  /*3ed0*/  IMAD.WIDE R10, R11, 0x4, R6 ;  /* 0x000000040b0a7825 */ /* 0x004fe200078e0206 */
[----:B------:R-:W-:Y:S02]  /*3ee0*/  ISETP.GT.U32.AND P0, PT, R24, R37, PT ;  /* 0x000000251800720c */ /* 0x000fe40003f04070 */
[----:B------:R-:W-:-:S04]  /*3ef0*/  SHF.R.S32.HI R0, RZ, 0x1f, R37 ;  /* 0x0000001fff007819 */ /* 0x000fc80000011425 */
[----:B------:R-:W-:Y:S01]  /*3f00*/  ISETP.GT.AND.EX P0, PT, R25, R0, PT, P0 ;  /* 0x000000001900720c */ /* 0x000fe20003f04300 */
[----:B---3--:R3:W-:Y:S04]  /*3f10*/  STG.E.64 desc[UR12][R8.64], R20 ;  /* 0x0000001408007986 */ /* 0x0087e8000c101b0c */
[----:B----4-:R3:W-:Y:S08]  /*3f20*/  STG.E.64 desc[UR12][R10.64], R22 ;  /* 0x000000160a007986 */ /* 0x0107f0000c101b0c */
[----:B------:R-:W-:Y:S05]  /*3f30*/  @P0 BRA `(.L_x_29) ;  /* 0xfffffffc00a80947 */ /* 0x000fea000383ffff */
[----:B------:R-:W-:Y:S05]  /*3f40*/  EXIT ;  /* 0x000000000000794d */ /* 0x000fea0003800000 */
.L_x_30:
        /* <DEDUP_REMOVED lines=11> */
.L_x_2387:


//--------------------- .text._Z35group_norm_nhwc_bwd_one_pass_kernelI11Bf16IOFp32WLi128ELi4ELi128EEv26Group_norm_nhwc_bwd_params --------------------------
	.section	.text._Z35group_norm_nhwc_bwd_one_pass_kernelI11Bf16IOFp32WLi128ELi4ELi128EEv26Group_norm_nhwc_bwd_params,"ax",@progbits
	.align	128
        .global         _Z35group_norm_nhwc_bwd_one_pass_kernelI11Bf16IOFp32WLi128ELi4ELi128EEv26Group_norm_nhwc_bwd_params
        .type           _Z35group_norm_nhwc_bwd_one_pass_kernelI11Bf16IOFp32WLi128ELi4ELi128EEv26Group_norm_nhwc_bwd_params,@function
        .size           _Z35group_norm_nhwc_bwd_one_pass_kernelI11Bf16IOFp32WLi128ELi4ELi128EEv26Group_norm_nhwc_bwd_params,(.L_x_2388 - _Z35group_norm_nhwc_bwd_one_pass_kernelI11Bf16IOFp32WLi128ELi4ELi128EEv26Group_norm_nhwc_bwd_params)
        .other          _Z35group_norm_nhwc_bwd_one_pass_kernelI11Bf16IOFp32WLi128ELi4ELi128EEv26Group_norm_nhwc_bwd_params,@"STO_CUDA_ENTRY STV_DEFAULT"
_Z35group_norm_nhwc_bwd_one_pass_kernelI11Bf16IOFp32WLi128ELi4ELi128EEv26Group_norm_nhwc_bwd_params:
.text._Z35group_norm_nhwc_bwd_one_pass_kernelI11Bf16IOFp32WLi128ELi4ELi128EEv26Group_norm_nhwc_bwd_params:
        /* <DEDUP_REMOVED lines=13> */
[----:B------:R-:W-:Y:S01]  /*00d0*/  SHF.R.U32.HI R0, RZ, 0x1, R46 ;  /* 0x00000001ff007819 */ /* 0x000fe2000001162e */
[----:B------:R-:W-:Y:S01]  /*00e0*/  UIMAD.WIDE.U32 UR4, UR10, 0x3, URZ ;  /* 0x000000030a0478a5 */ /* 0x000fe2000f8e003f */
[----:B------:R-:W-:Y:S01]  /*00f0*/  HFMA2.MMA R43, -RZ, RZ, 0, 0 ;  /* 0x00000000ff2b7435 */ /* 0x000fe200000001ff */
[----:B------:R-:W-:Y:S01]  /*0100*/  UIMAD UR8, UR11, 0x3, URZ ;  /* 0x000000030b0878a4 */ /* 0x000fe2000f8e023f */
[----:B------:R-:W-:Y:S01]  /*0110*/  MOV R44, R38 ;  /* 0x00000026002c7202 */ /* 0x000fe20000000f00 */
[----:B------:R-:W2:Y:S01]  /*0120*/  S2UR UR7, SR_CgaCtaId ;  /* 0x00000000000779c3 */ /* 0x000ea20000008800 */
[----:B------:R-:W-:Y:S02]  /*0130*/  ULEA.HI UR9, UP0, UR11, UR10, URZ, 0x1 ;  /* 0x0000000a0b097291 */ /* 0x000fe4000f81083f */
[----:B------:R-:W-:-:S02]  /*0140*/  UIADD3 UR5, UR5, UR8, URZ ;  /* 0x0000000805057290 */ /* 0x000fc4000fffe03f */
[----:B------:R-:W-:Y:S01]  /*0150*/  UIADD3.X UR10, URZ, UR11, URZ, UP0, !UPT ;  /* 0x0000000b3f0a7290 */ /* 0x000fe200087fe43f */
[----:B------:R-:W-:Y:S02]  /*0160*/  ULDC.64 UR16, c[0x0][0x290] ;  /* 0x0000a40000107ab9 */ /* 0x000fe40000000a00 */
[----:B------:R-:W3:Y:S01]  /*0170*/  LDC R37, c[0x0][0x10] ;  /* 0x00000400ff257b82 */ /* 0x000ee20000000800 */
[----:B------:R-:W-:Y:S01]  /*0180*/  ULEA.HI UR8, UP0, UR5, UR4, URZ, 0x1 ;  /* 0x0000000405087291 */ /* 0x000fe2000f81083f */
[----:B------:R-:W-:Y:S01]  /*0190*/  UMOV UR6, 0x400 ;  /* 0x0000040000067882 */ /* 0x000fe20000000000 */
[----:B------:R-:W-:Y:S02]  /*01a0*/  USHF.R.S64 UR9, UR9, 0x1, UR10 ;  /* 0x0000000109097899 */ /* 0x000fe4000800100a */
[----:B------:R-:W-:-:S03]  /*01b0*/  UIADD3.X UR5, URZ, UR5, URZ, UP0, !UPT ;  /* 0x000000053f057290 */ /* 0x000fc600087fe43f */
[----:B------:R-:W4:Y:S01]  /*01c0*/  LDC R36, c[0x0][0xc] ;  /* 0x00000300ff247b82 */ /* 0x000f220000000800 */
[----:B0-----:R-:W-:Y:S01]  /*01d0*/  IMAD R0, R3, UR14, R0 ;  /* 0x0000000e03007c24 */ /* 0x001fe2000f8e0200 */
[----:B------:R-:W-:Y:S01]  /*01e0*/  SHF.R.S32.HI R3, RZ, 0x1f, R46 ;  /* 0x0000001fff037819 */ /* 0x000fe2000001142e */
[----:B------:R-:W-:Y:S02]  /*01f0*/  USHF.R.S64 UR8, UR8, 0x1, UR5 ;  /* 0x0000000108087899 */ /* 0x000fe40008001005 */
[----:B------:R-:W-:Y:S01]  /*0200*/  USHF.R.S32.HI UR5, URZ, 0x1, UR5 ;  /* 0x000000013f057899 */ /* 0x000fe20008011405 */
[----:B------:R-:W-:Y:S02]  /*0210*/  ISETP.GE.U32.AND P1, PT, R0, UR16, PT ;  /* 0x0000001000007c0c */ /* 0x000fe4000bf26070 */
[----:B------:R-:W-:Y:S01]  /*0220*/  SHF.R.S32.HI R2, RZ, 0x1f, R0 ;  /* 0x0000001fff027819 */ /* 0x000fe20000011400 */
[----:B--2---:R-:W-:Y:S01]  /*0230*/  ULEA UR6, UR7, UR6, 0x18 ;  /* 0x0000000607067291 */ /* 0x004fe2000f8ec03f */
[----:B------:R-:W-:Y:S01]  /*0240*/  LEA.HI R3, R3, R46, RZ, 0x5 ;  /* 0x0000002e03037211 */ /* 0x000fe200078f28ff */
[----:B------:R-:W-:Y:S01]  /*0250*/  USHF.R.S32.HI UR7, URZ, 0x1, UR10 ;  /* 0x000000013f077899 */ /* 0x000fe2000801140a */
[----:B------:R-:W-:Y:S01]  /*0260*/  ISETP.GE.AND.EX P1, PT, R2, UR17, PT, P1 ;  /* 0x0000001102007c0c */ /* 0x000fe2000bf26310 */
[----:B------:R-:W-:Y:S01]  /*0270*/  USHF.L.U64.HI UR5, UR8, 0x2, UR5 ;  /* 0x0000000208057899 */ /* 0x000fe20008010205 */
[----:B------:R-:W-:Y:S01]  /*0280*/  SHF.L.U32 R2, R46, 0x1, RZ ;  /* 0x000000012e027819 */ /* 0x000fe200000006ff */
[----:B------:R-:W-:Y:S01]  /*0290*/  USHF.L.U64.HI UR7, UR9, 0x2, UR7 ;  /* 0x0000000209077899 */ /* 0x000fe20008010207 */
[----:B------:R-:W-:-:S02]  /*02a0*/  SHF.R.S32.HI R3, RZ, 0x5, R3 ;  /* 0x00000005ff037819 */ /* 0x000fc40000011403 */
[----:B------:R-:W-:Y:S02]  /*02b0*/  ISETP.LT.U32.AND P1, PT, R46, 0x80, !P1 ;  /* 0x000000802e00780c */ /* 0x000fe40004f21070 */
[----:B------:R-:W-:Y:S02]  /*02c0*/  LOP3.LUT R2, R2, 0x2, RZ, 0xc0, !PT ;  /* 0x0000000202027812 */ /* 0x000fe400078ec0ff */
[----:B------:R-:W-:Y:S02]  /*02d0*/  LEA R3, R3, UR6, 0x3 ;  /* 0x0000000603037c11 */ /* 0x000fe4000f8e18ff */
[----:B-1-34-:R-:W-:-:S07]  /*02e0*/  LOP3.LUT R45, R36, 0x3, RZ, 0xc0, !PT ;  /* 0x00000003242d7812 */ /* 0x01afce00078ec0ff */
.L_x_58:
[----:B0-----:R-:W0:Y:S01]  /*02f0*/  LDC R13, c[0x0][0x2a0] ;  /* 0x0000a800ff0d7b82 */ /* 0x001e220000000800 */
[----:B------:R-:W-:Y:S01]  /*0300*/  MOV R6, RZ ;  /* 0x000000ff00067202 */ /* 0x000fe20000000f00 */
[----:B------:R-:W-:Y:S01]  /*0310*/  ULDC.64 UR10, c[0x0][0x290] ;  /* 0x0000a400000a7ab9 */ /* 0x000fe20000000a00 */
[----:B------:R-:W-:-:S05]  /*0320*/  IABS R11, R44 ;  /* 0x0000002c000b7213 */ /* 0x000fca0000000000 */
[----:B------:R-:W1:Y:S01]  /*0330*/  LDC R15, c[0x0][0x2ac] ;  /* 0x0000ab00ff0f7b82 */ /* 0x000e620000000800 */
[----:B------:R-:W-:-:S07]  /*0340*/  ISETP.GE.AND P3, PT, R44, RZ, PT ;  /* 0x000000ff2c00720c */ /* 0x000fce0003f66270 */
[----:B------:R-:W2:Y:S01]  /*0350*/  @P1 LDC.64 R16, c[0x0][0x230] ;  /* 0x00008c00ff101b82 */ /* 0x000ea20000000a00 */
[----:B------:R-:W-:Y:S02]  /*0360*/  CS2R R40, SRZ ;  /* 0x0000000000287805 */ /* 0x000fe4000001ff00 */
[----:B------:R-:W-:Y:S01]  /*0370*/  IADD3 R27, R0, 0x40, RZ ;  /* 0x00000040001b7810 */ /* 0x000fe20007ffe0ff */
[----:B------:R-:W-:Y:S01]  /*0380*/  ULDC.U8 UR6, c[0x0][0x2a4] ;  /* 0x0000a90000067ab9 */ /* 0x000fe20000000000 */
[----:B0-----:R-:W-:-:S04]  /*0390*/  IABS R12, R13 ;  /* 0x0000000d000c7213 */ /* 0x001fc80000000000 */
[----:B------:R-:W0:Y:S08]  /*03a0*/  I2F.RP R5, R12 ;  /* 0x0000000c00057306 */ /* 0x000e300000209400 */
[----:B0-----:R-:W0:Y:S02]  /*03b0*/  MUFU.RCP R5, R5 ;  /* 0x0000000500057308 */ /* 0x001e240000001000 */
[----:B0-----:R-:W-:-:S06]  /*03c0*/  IADD3 R8, R5, 0xffffffe, RZ ;  /* 0x0ffffffe05087810 */ /* 0x001fcc0007ffe0ff */
[----:B------:R0:W3:Y:S02]  /*03d0*/  F2I.FTZ.U32.TRUNC.NTZ R7, R8 ;  /* 0x0000000800077305 */ /* 0x0000e4000021f000 */
[----:B0-----:R-:W-:-:S05]  /*03e0*/  SHF.R.U32.HI R8, RZ, 0x1, R46 ;  /* 0x00000001ff087819 */ /* 0x001fca000001162e */
[----:B-1----:R-:W-:Y:S01]  /*03f0*/  IMAD R8, R15, UR14, R8 ;  /* 0x0000000e0f087c24 */ /* 0x002fe2000f8e0208 */
[----:B---3--:R-:W-:Y:S01]  /*0400*/  IADD3 R9, RZ, -R7, RZ ;  /* 0x80000007ff097210 */ /* 0x008fe20007ffe0ff */
[----:B------:R-:W0:Y:S04]  /*0410*/  @P1 LDC.64 R14, c[0x0][0x288] ;  /* 0x0000a200ff0e1b82 */ /* 0x000e280000000a00 */
[----:B------:R-:W-:-:S04]  /*0420*/  IMAD R9, R9, R12, RZ ;  /* 0x0000000c09097224 */ /* 0x000fc800078e02ff */
[----:B------:R-:W-:-:S06]  /*0430*/  IMAD.HI.U32 R6, R7, R9, R6 ;  /* 0x0000000907067227 */ /* 0x000fcc00078e0006 */
[----:B------:R-:W-:Y:S02]  /*0440*/  IMAD.HI.U32 R9, R6, R11, RZ ;  /* 0x0000000b06097227 */ /* 0x000fe400078e00ff */
[----:B------:R-:W1:Y:S03]  /*0450*/  LDC.64 R6, c[0x0][0x248] ;  /* 0x00009200ff067b82 */ /* 0x000e660000000a00 */
[----:B------:R-:W-:-:S05]  /*0460*/  IADD3 R5, -R9, RZ, RZ ;  /* 0x000000ff09057210 */ /* 0x000fca0007ffe1ff */
[----:B------:R-:W-:Y:S01]  /*0470*/  IMAD R5, R12, R5, R11 ;  /* 0x000000050c057224 */ /* 0x000fe200078e020b */
[----:B------:R-:W-:-:S04]  /*0480*/  LOP3.LUT R11, R44, R13, RZ, 0x3c, !PT ;  /* 0x0000000d2c0b7212 */ /* 0x000fc800078e3cff */
[----:B------:R-:W-:Y:S01]  /*0490*/  ISETP.GT.U32.AND P5, PT, R12, R5, PT ;  /* 0x000000050c00720c */ /* 0x000fe20003fa4070 */
[----:B-1----:R-:W-:-:S12]  /*04a0*/  IMAD.WIDE R6, R44, 0x8, R6 ;  /* 0x000000082c067825 */ /* 0x002fd800078e0206 */
[-C--:B------:R-:W-:Y:S01]  /*04b0*/  @!P5 IADD3 R5, R5, -R12.reuse, RZ ;  /* 0x8000000c0505d210 */ /* 0x080fe20007ffe0ff */
[----:B------:R-:W3:Y:S03]  /*04c0*/  LDG.E.64 R6, desc[UR12][R6.64] ;  /* 0x0000000c06067981 */ /* 0x000ee6000c1e1b00 */
[----:B------:R-:W-:Y:S02]  /*04d0*/  ISETP.GE.U32.AND P4, PT, R5, R12, PT ;  /* 0x0000000c0500720c */ /* 0x000fe40003f86070 */
[----:B------:R-:W-:Y:S02]  /*04e0*/  ISETP.GE.AND P2, PT, R11, RZ, PT ;  /* 0x000000ff0b00720c */ /* 0x000fe40003f46270 */
[----:B------:R-:W-:Y:S02]  /*04f0*/  IADD3 R10, R8, 0x40, RZ ;  /* 0x00000040080a7810 */ /* 0x000fe40007ffe0ff */
[----:B------:R-:W-:-:S02]  /*0500*/  ISETP.GT.U32.AND P6, PT, R12, R5, PT ;  /* 0x000000050c00720c */ /* 0x000fc40003fc4070 */
[----:B------:R-:W-:Y:S02]  /*0510*/  IADD3 R8, R5, -R12, RZ ;  /* 0x8000000c05087210 */ /* 0x000fe40007ffe0ff */
[----:B------:R-:W-:Y:S02]  /*0520*/  @!P5 IADD3 R9, R9, 0x1, RZ ;  /* 0x000000010909d810 */ /* 0x000fe40007ffe0ff */
[----:B------:R-:W-:Y:S02]  /*0530*/  SEL R5, R8, R5, !P6 ;  /* 0x0000000508057207 */ /* 0x000fe40007000000 */
[----:B------:R-:W-:Y:S02]  /*0540*/  @P4 IADD3 R9, R9, 0x1, RZ ;  /* 0x0000000109094810 */ /* 0x000fe40007ffe0ff */
[----:B------:R-:W-:Y:S02]  /*0550*/  ISETP.NE.AND P4, PT, R13, RZ, PT ;  /* 0x000000ff0d00720c */ /* 0x000fe40003f85270 */
[----:B------:R-:W-:-:S02]  /*0560*/  LOP3.LUT R8, RZ, R13, RZ, 0x33, !PT ;  /* 0x0000000dff087212 */ /* 0x000fc400078e33ff */
[----:B------:R-:W-:Y:S02]  /*0570*/  @!P3 IADD3 R5, -R5, RZ, RZ ;  /* 0x000000ff0505b210 */ /* 0x000fe40007ffe1ff */
[----:B------:R-:W-:Y:S02]  /*0580*/  @!P2 IADD3 R9, -R9, RZ, RZ ;  /* 0x000000ff0909a210 */ /* 0x000fe40007ffe1ff */
[----:B------:R-:W-:Y:S02]  /*0590*/  ISETP.GE.U32.AND P0, PT, R10, UR10, PT ;  /* 0x0000000a0a007c0c */ /* 0x000fe4000bf06070 */
[----:B------:R-:W-:Y:S02]  /*05a0*/  SHF.R.S32.HI R10, RZ, 0x1f, R10 ;  /* 0x0000001fff0a7819 */ /* 0x000fe4000001140a */
[C---:B------:R-:W-:Y:S02]  /*05b0*/  SEL R5, R8.reuse, R5, !P4 ;  /* 0x0000000508057207 */ /* 0x040fe40006000000 */
[----:B------:R-:W-:-:S02]  /*05c0*/  SEL R9, R8, R9, !P4 ;  /* 0x0000000908097207 */ /* 0x000fc40006000000 */
[----:B------:R-:W-:Y:S01]  /*05d0*/  ISETP.GE.AND.EX P0, PT, R10, UR11, PT, P0 ;  /* 0x0000000b0a007c0c */ /* 0x000fe2000bf06300 */
[----:B------:R-:W-:Y:S01]  /*05e0*/  ULDC.64 UR10, c[0x0][0x298] ;  /* 0x0000a600000a7ab9 */ /* 0x000fe20000000a00 */
[----:B------:R-:W-:Y:S02]  /*05f0*/  LEA R10, R5, R2, 0x2 ;  /* 0x00000002050a7211 */ /* 0x000fe400078e10ff */
[----:B------:R-:W-:Y:S02]  /*0600*/  SHF.R.S32.HI R8, RZ, 0x1f, R9 ;  /* 0x0000001fff087819 */ /* 0x000fe40000011409 */
[----:B------:R-:W-:Y:S02]  /*0610*/  SHF.R.S32.HI R11, RZ, 0x1f, R10 ;  /* 0x0000001fff0b7819 */ /* 0x000fe4000001140a */
[----:B------:R-:W-:Y:S01]  /*0620*/  SHF.R.S32.HI R13, RZ, 0x1f, R0 ;  /* 0x0000001fff0d7819 */ /* 0x000fe20000011400 */
[----:B------:R-:W-:Y:S01]  /*0630*/  IMAD R8, R8, UR10, RZ ;  /* 0x0000000a08087c24 */ /* 0x000fe2000f8e02ff */
[----:B------:R-:W-:Y:S01]  /*0640*/  ISETP.LT.U32.AND P0, PT, R46, 0x80, !P0 ;  /* 0x000000802e00780c */ /* 0x000fe20004701070 */
[----:B------:R-:W-:Y:S01]  /*0650*/  IMAD.WIDE.U32 R48, R9, UR10, R10 ;  /* 0x0000000a09307c25 */ /* 0x000fe2000f8e000a */
[----:B------:R-:W-:-:S03]  /*0660*/  SHF.R.S32.HI R25, RZ, 0x1f, R27 ;  /* 0x0000001fff197819 */ /* 0x000fc6000001141b */
[----:B------:R-:W-:Y:S01]  /*0670*/  IMAD R51, R9, UR11, R8 ;  /* 0x0000000b09337c24 */ /* 0x000fe2000f8e0208 */
[----:B------:R-:W-:Y:S01]  /*0680*/  @P1 MOV R50, R48 ;  /* 0x0000003000321202 */ /* 0x000fe20000000f00 */
[-C--:B0-----:R-:W-:Y:S01]  /*0690*/  @P1 IMAD R8, R13, R14.reuse, RZ ;  /* 0x0000000e0d081224 */ /* 0x081fe200078e02ff */
[----:B------:R-:W-:Y:S01]  /*06a0*/  MOV R42, RZ ;  /* 0x000000ff002a7202 */ /* 0x000fe20000000f00 */
[----:B------:R-:W0:Y:S01]  /*06b0*/  @P1 LDC.64 R12, c[0x0][0x228] ;  /* 0x00008a00ff0c1b82 */ /* 0x000e220000000a00 */
[----:B------:R-:W-:Y:S01]  /*06c0*/  IADD3 R51, R49, R51, RZ ;  /* 0x0000003331337210 */ /* 0x000fe20007ffe0ff */
[C---:B------:R-:W-:Y:S02]  /*06d0*/  @P1 IMAD R23, R0.reuse, R15, R8 ;  /* 0x0000000f00171224 */ /* 0x040fe400078e0208 */
[----:B------:R-:W-:-:S04]  /*06e0*/  @P1 IMAD.WIDE.U32 R20, R0, R14, R50 ;  /* 0x0000000e00141225 */ /* 0x000fc800078e0032 */
[----:B------:R-:W1:Y:S01]  /*06f0*/  @P0 LDC.64 R18, c[0x0][0x288] ;  /* 0x0000a200ff120b82 */ /* 0x000e620000000a00 */
[----:B------:R-:W-:Y:S02]  /*0700*/  @P1 IADD3 R21, R21, R23, RZ ;  /* 0x0000001715151210 */ /* 0x000fe40007ffe0ff */
[C---:B------:R-:W-:Y:S02]  /*0710*/  @P1 SHF.L.U32 R23, R20.reuse, 0x1, RZ ;  /* 0x0000000114171819 */ /* 0x040fe400000006ff */
[----:B------:R-:W-:-:S03]  /*0720*/  @P1 SHF.L.U64.HI R22, R20, 0x1, R21 ;  /* 0x0000000114161819 */ /* 0x000fc60000010215 */
[----:B------:R-:W4:Y:S01]  /*0730*/  @P0 LDC.64 R8, c[0x0][0x230] ;  /* 0x00008c00ff080b82 */ /* 0x000f220000000a00 */
[C---:B--2---:R-:W-:Y:S02]  /*0740*/  @P1 IADD3 R16, P2, R23.reuse, R16, RZ ;  /* 0x0000001017101210 */ /* 0x044fe40007f5e0ff */
[----:B------:R-:W-:Y:S02]  /*0750*/  @P0 MOV R20, R48 ;  /* 0x0000003000140202 */ /* 0x000fe40000000f00 */
[----:B------:R-:W-:Y:S02]  /*0760*/  @P1 IADD3.X R17, R22, R17, RZ, P2, !PT ;  /* 0x0000001116111210 */ /* 0x000fe400017fe4ff */
[----:B------:R-:W-:Y:S01]  /*0770*/  @P0 MOV R21, R51 ;  /* 0x0000003300150202 */ /* 0x000fe20000000f00 */
[----:B------:R-:W2:Y:S01]  /*0780*/  @P0 LDC.64 R14, c[0x0][0x228] ;  /* 0x00008a00ff0e0b82 */ /* 0x000ea20000000a00 */
[----:B------:R-:W-:Y:S01]  /*0790*/  MOV R39, RZ ;  /* 0x000000ff00277202 */ /* 0x000fe20000000f00 */
[----:B------:R-:W3:Y:S01]  /*07a0*/  @P1 LDG.E R41, desc[UR12][R16.64] ;  /* 0x0000000c10291981 */ /* 0x000ee2000c1e1900 */
[----:B0-----:R-:W-:Y:S01]  /*07b0*/  @P1 IADD3 R12, P2, R23, R12, RZ ;  /* 0x0000000c170c1210 */ /* 0x001fe20007f5e0ff */
[----:B-1----:R-:W-:-:S04]  /*07c0*/  @P0 IMAD R24, R25, R18, RZ ;  /* 0x0000001219180224 */ /* 0x002fc800078e02ff */
[C---:B------:R-:W-:Y:S02]  /*07d0*/  @P0 IMAD R25, R27.reuse, R19, R24 ;  /* 0x000000131b190224 */ /* 0x040fe400078e0218 */
[----:B------:R-:W-:-:S05]  /*07e0*/  @P0 IMAD.WIDE.U32 R18, R27, R18, R20 ;  /* 0x000000121b120225 */ /* 0x000fca00078e0014 */
[----:B------:R-:W-:Y:S02]  /*07f0*/  @P0 IADD3 R21, R19, R25, RZ ;  /* 0x0000001913150210 */ /* 0x000fe40007ffe0ff */
[C---:B------:R-:W-:Y:S02]  /*0800*/  @P0 SHF.L.U32 R19, R18.reuse, 0x1, RZ ;  /* 0x0000000112130819 */ /* 0x040fe400000006ff */
[----:B------:R-:W-:Y:S02]  /*0810*/  @P0 SHF.L.U64.HI R18, R18, 0x1, R21 ;  /* 0x0000000112120819 */ /* 0x000fe40000010215 */
[C---:B----4-:R-:W-:Y:S02]  /*0820*/  @P0 IADD3 R8, P3, R19.reuse, R8, RZ ;  /* 0x0000000813080210 */ /* 0x050fe40007f7e0ff */
[----:B--2---:R-:W-:Y:S02]  /*0830*/  @P0 IADD3 R14, P4, R19, R14, RZ ;  /* 0x0000000e130e0210 */ /* 0x004fe40007f9e0ff */
[----:B------:R-:W-:-:S02]  /*0840*/  @P0 IADD3.X R9, R18, R9, RZ, P3, !PT ;  /* 0x0000000912090210 */ /* 0x000fc40001ffe4ff */
[----:B------:R-:W-:-:S03]  /*0850*/  @P0 IADD3.X R15, R18, R15, RZ, P4, !PT ;  /* 0x0000000f120f0210 */ /* 0x000fc600027fe4ff */
[----:B------:R0:W5:Y:S04]  /*0860*/  @P0 LDG.E R42, desc[UR12][R8.64] ;  /* 0x0000000c082a0981 */ /* 0x000168000c1e1900 */
[----:B------:R-:W5:Y:S01]  /*0870*/  @P0 LDG.E R39, desc[UR12][R14.64] ;  /* 0x0000000c0e270981 */ /* 0x000f62000c1e1900 */
[----:B------:R-:W-:Y:S01]  /*0880*/  @P1 IADD3.X R13, R22, R13, RZ, P2, !PT ;  /* 0x0000000d160d1210 */ /* 0x000fe200017fe4ff */
[----:B------:R-:W-:Y:S01]  /*0890*/  UMOV UR10, 0x3f800000 ;  /* 0x3f800000000a7882 */ /* 0x000fe20000000000 */
[----:B------:R-:W-:Y:S03]  /*08a0*/  BSSY B0, `(.L_x_32) ;  /* 0x0000020000007945 */ /* 0x000fe60003800000 */
[----:B------:R1:W5:Y:S01]  /*08b0*/  @P1 LDG.E R40, desc[UR12][R12.64] ;  /* 0x0000000c0c281981 */ /* 0x000362000c1e1900 */
[----:B------:R-:W-:-:S02]  /*08c0*/  ISETP.NE.AND P2, PT, RZ, UR6, PT ;  /* 0x00000006ff007c0c */ /* 0x000fc4000bf45270 */
[----:B0-----:R-:W-:Y:S02]  /*08d0*/  CS2R R8, SRZ ;  /* 0x0000000000087805 */ /* 0x001fe4000001ff00 */
[----:B---3--:R-:W-:-:S13]  /*08e0*/  R2UR UR11, R6 ;  /* 0x00000000060b72ca */ /* 0x008fda00000e0000 */
[----:B------:R-:W-:-:S05]  /*08f0*/  MOV R6, UR11 ;  /* 0x0000000b00067c02 */ /* 0x000fca0008000f00 */
[----:B------:R-:W-:-:S05]  /*0900*/  FFMA.FTZ R7, -R6, UR11, R7 ;  /* 0x0000000b06077c23 */ /* 0x000fca0008010107 */
[----:B------:R-:W-:-:S13]  /*0910*/  FSETP.GTU.FTZ.AND P0, PT, R7, RZ, PT ;  /* 0x000000ff0700720b */ /* 0x000fda0003f1c000 */
[----:B------:R-:W-:Y:S01]  /*0920*/  VOTEU.ANY UP0, P0 ;  /* 0x00000000003f7886 */ /* 0x000fe20000000100 */
[----:B------:R-:W-:-:S04]  /*0930*/  PLOP3.LUT P0, PT, PT, PT, UP0, 0x80, 0x0 ;  /* 0x000000000000781c */ /* 0x000fc80003f0f008 */
[----:B------:R-:W-:-:S09]  /*0940*/  @UP0 ULDC UR4, c[0x0][0x250] ;  /* 0x0000940000040ab9 */ /* 0x000fd20000000800 */
[----:B------:R-:W-:-:S06]  /*0950*/  @P0 FADD.FTZ R16, R7, UR4 ;  /* 0x0000000407100e21 */ /* 0x000fcc0008010000 */
[----:B------:R-:W0:Y:S01]  /*0960*/  @P0 MUFU.RSQ R16, R16 ;  /* 0x0000001000100308 */ /* 0x000e220000001400 */
[----:B------:R-:W-:Y:S02]  /*0970*/  CS2R R6, SRZ ;  /* 0x0000000000067805 */ /* 0x000fe4000001ff00 */
[----:B0-----:R-:W-:Y:S02]  /*0980*/  @P0 R2UR UR4, R16 ;  /* 0x00000000100402ca */ /* 0x001fe400000e0000 */
[----:B------:R-:W-:Y:S02]  /*0990*/  ISETP.GT.U32.AND P0, PT, R46, 0x7f, PT ;  /* 0x0000007f2e00780c */ /* 0x000fe40003f04070 */
[C---:B-1----:R-:W-:Y:S02]  /*09a0*/  PRMT R12, R41.reuse, 0x7632, R12 ;  /* 0x00007632290c7816 */ /* 0x042fe4000000000c */
[----:B------:R-:W-:Y:S02]  /*09b0*/  SHF.L.U32 R14, R41, 0x10, RZ ;  /* 0x00000010290e7819 */ /* 0x000fe400000006ff */
[----:B------:R-:W-:-:S05]  /*09c0*/  SHF.L.U32 R15, R12, 0x10, RZ ;  /* 0x000000100c0f7819 */ /* 0x000fca00000006ff */
[----:B------:R-:W-:Y:S02]  /*09d0*/  @UP0 UMOV UR10, UR4 ;  /* 0x00000004000a0c82 */ /* 0x000fe40008000000 */
[----:B------:R-:W-:Y:S05]  /*09e0*/  @P0 BRA `(.L_x_33) ;  /* 0x00000000002c0947 */ /* 0x000fea0003800000 */
[----:B------:R-:W-:Y:S01]  /*09f0*/  ISETP.NE.AND P0, PT, RZ, UR6, PT ;  /* 0x00000006ff007c0c */ /* 0x000fe2000bf05270 */
[----:B------:R-:W-:Y:S01]  /*0a00*/  ULDC.64 UR16, c[0x0][0x238] ;  /* 0x00008e0000107ab9 */ /* 0x000fe20000000a00 */
[C---:B------:R-:W-:Y:S02]  /*0a10*/  SHF.L.U32 R13, R10.reuse, 0x2, RZ ;  /* 0x000000020a0d7819 */ /* 0x040fe400000006ff */
[----:B------:R-:W-:Y:S02]  /*0a20*/  SHF.L.U64.HI R16, R10, 0x2, R11 ;  /* 0x000000020a107819 */ /* 0x000fe4000001020b */
[----:B------:R-:W-:-:S04]  /*0a30*/  IADD3 R10, P3, R13, UR16, RZ ;  /* 0x000000100d0a7c10 */ /* 0x000fc8000ff7e0ff */
[----:B------:R-:W-:-:S03]  /*0a40*/  IADD3.X R11, R16, UR17, RZ, P3, !PT ;  /* 0x00000011100b7c10 */ /* 0x000fc60009ffe4ff */
[----:B------:R-:W0:Y:S02]  /*0a50*/  @P0 LDC.64 R6, c[0x0][0x240] ;  /* 0x00009000ff060b82 */ /* 0x000e240000000a00 */
[----:B0-----:R-:W-:-:S04]  /*0a60*/  @P0 IADD3 R12, P4, R13, R6, RZ ;  /* 0x000000060d0c0210 */ /* 0x001fc80007f9e0ff */
[----:B------:R-:W-:Y:S02]  /*0a70*/  @P0 IADD3.X R13, R16, R7, RZ, P4, !PT ;  /* 0x00000007100d0210 */ /* 0x000fe400027fe4ff */
[----:B------:R0:W5:Y:S04]  /*0a80*/  LDG.E.64 R6, desc[UR12][R10.64] ;  /* 0x0000000c0a067981 */ /* 0x000168000c1e1b00 */
[----:B------:R0:W5:Y:S03]  /*0a90*/  @P0 LDG.E.64 R8, desc[UR12][R12.64] ;  /* 0x0000000c0c080981 */ /* 0x000166000c1e1b00 */
.L_x_33:
[----:B------:R-:W-:Y:S05]  /*0aa0*/  BSYNC B0 ;  /* 0x0000000000007941 */ /* 0x000fea0003800000 */
.L_x_32:
[----:B0----5:R-:W-:Y:S01]  /*0ab0*/  PRMT R13, R40, 0x7632, R13 ;  /* 0x00007632280d7816 */ /* 0x021fe2000000000d */
[----:B------:R-:W-:Y:S01]  /*0ac0*/  FADD.FTZ R14, R14, -UR11 ;  /* 0x8000000b0e0e7e21 */ /* 0x000fe20008010000 */
[----:B------:R-:W-:Y:S01]  /*0ad0*/  FADD.FTZ R10, R15, -UR11 ;  /* 0x8000000b0f0a7e21 */ /* 0x000fe20008010000 */
[----:B------:R-:W-:Y:S02]  /*0ae0*/  SHF.L.U32 R12, R40, 0x10, RZ ;  /* 0x00000010280c7819 */ /* 0x000fe400000006ff */
[----:B------:R-:W-:Y:S01]  /*0af0*/  SHF.L.U32 R13, R13, 0x10, RZ ;  /* 0x000000100d0d7819 */ /* 0x000fe200000006ff */
[----:B------:R-:W-:Y:S01]  /*0b00*/  FMUL.FTZ R11, R14, UR10 ;  /* 0x0000000a0e0b7c20 */ /* 0x000fe20008410000 */
[----:B------:R-:W-:Y:S01]  /*0b10*/  FMUL.FTZ R10, R10, UR10 ;  /* 0x0000000a0a0a7c20 */ /* 0x000fe20008410000 */
[----:B------:R-:W-:Y:S06]  /*0b20*/  @!P2 BRA `(.L_x_34) ;  /* 0x000000000048a947 */ /* 0x000fec0003800000 */
[----:B------:R-:W-:Y:S01]  /*0b30*/  FFMA.FTZ R11, R11, R6, R8 ;  /* 0x000000060b0b7223 */ /* 0x000fe20000010008 */
        /* <DEDUP_REMOVED lines=17> */
.L_x_34:
[----:B------:R-:W-:Y:S02]  /*0c50*/  SHF.L.U32 R16, R41, 0x10, RZ ;  /* 0x0000001029107819 */ /* 0x000fe400000006ff */
[C---:B------:R-:W-:Y:S02]  /*0c60*/  PRMT R11, R42.reuse, 0x7632, R11 ;  /* 0x000076322a0b7816 */ /* 0x040fe4000000000b */
[----:B------:R-:W-:Y:S01]  /*0c70*/  SHF.L.U32 R14, R42, 0x10, RZ ;  /* 0x000000102a0e7819 */ /* 0x000fe200000006ff */
[----:B------:R-:W-:Y:S01]  /*0c80*/  FADD.FTZ R18, R16, -UR11 ;  /* 0x8000000b10127e21 */ /* 0x000fe20008010000 */
[----:B------:R-:W-:Y:S02]  /*0c90*/  SHF.L.U32 R16, R11, 0x10, RZ ;  /* 0x000000100b107819 */ /* 0x000fe400000006ff */
[----:B------:R-:W-:Y:S01]  /*0ca0*/  PRMT R17, R39, 0x7632, R17 ;  /* 0x0000763227117816 */ /* 0x000fe20000000011 */
[----:B------:R-:W-:Y:S01]  /*0cb0*/  FMUL.FTZ R11, R18, UR10 ;  /* 0x0000000a120b7c20 */ /* 0x000fe20008410000 */
[----:B------:R-:W-:Y:S01]  /*0cc0*/  FADD.FTZ R19, R14, -UR11 ;  /* 0x8000000b0e137e21 */ /* 0x000fe20008010000 */
[----:B------:R-:W-:Y:S01]  /*0cd0*/  FMUL.FTZ R18, R12, R6 ;  /* 0x000000060c127220 */ /* 0x000fe20000410000 */
[----:B------:R-:W-:Y:S01]  /*0ce0*/  FADD.FTZ R16, R16, -UR11 ;  /* 0x8000000b10107e21 */ /* 0x000fe20008010000 */
[----:B------:R-:W-:Y:S01]  /*0cf0*/  SHF.L.U32 R14, R17, 0x10, RZ ;  /* 0x00000010110e7819 */ /* 0x000fe200000006ff */
[----:B------:R-:W-:Y:S01]  /*0d00*/  FMUL.FTZ R17, R19, UR10 ;  /* 0x0000000a13117c20 */ /* 0x000fe20008410000 */
[----:B------:R-:W-:Y:S01]  /*0d10*/  FFMA.FTZ R21, R11, R18, RZ ;  /* 0x000000120b157223 */ /* 0x000fe200000100ff */
[----:B------:R-:W-:Y:S01]  /*0d20*/  SHF.L.U32 R15, R39, 0x10, RZ ;  /* 0x00000010270f7819 */ /* 0x000fe200000006ff */
[----:B------:R-:W-:Y:S01]  /*0d30*/  FMUL.FTZ R19, R13, R7 ;  /* 0x000000070d137220 */ /* 0x000fe20000410000 */
[----:B------:R-:W-:Y:S01]  /*0d40*/  FADD.FTZ R18, RZ, R18 ;  /* 0x00000012ff127221 */ /* 0x000fe20000010000 */
        /* <DEDUP_REMOVED lines=20> */
.L_x_35:
[----:B------:R-:W-:Y:S01]  /*0e90*/  FFMA.FTZ R22, R10, R19, R21 ;  /* 0x000000130a167223 */ /* 0x000fe20000010015 */
[----:B------:R-:W-:Y:S01]  /*0ea0*/  FMUL.FTZ R20, R15, R6 ;  /* 0x000000060f147220 */ /* 0x000fe20000410000 */
[----:B------:R-:W-:Y:S01]  /*0eb0*/  FADD.FTZ R23, R19, R18 ;  /* 0x0000001213177221 */ /* 0x000fe20000010000 */
[----:B------:R-:W-:Y:S01]  /*0ec0*/  FMUL.FTZ R21, R14, R7 ;  /* 0x000000070e157220 */ /* 0x000fe20000410000 */
[----:B------:R-:W-:Y:S01]  /*0ed0*/  ISETP.GT.AND P0, PT, R4, 0x1e, PT ;  /* 0x0000001e0400780c */ /* 0x000fe20003f04270 */
[----:B------:R-:W-:Y:S01]  /*0ee0*/  FFMA.FTZ R19, R17, R20, R22 ;  /* 0x0000001411137223 */ /* 0x000fe20000010016 */
[----:B------:R-:W-:Y:S01]  /*0ef0*/  FADD.FTZ R20, R23, R20 ;  /* 0x0000001417147221 */ /* 0x000fe20000010000 */
[----:B------:R-:W0:Y:S01]  /*0f00*/  S2UR UR15, SR_CgaCtaId ;  /* 0x00000000000f79c3 */ /* 0x000e220000008800 */
[----:B------:R-:W-:Y:S01]  /*0f10*/  UMOV UR6, 0x400 ;  /* 0x0000040000067882 */ /* 0x000fe20000000000 */
[----:B------:R-:W-:Y:S01]  /*0f20*/  FFMA.FTZ R18, R16, R21, R19 ;  /* 0x0000001510127223 */ /* 0x000fe20000010013 */
[----:B------:R-:W-:Y:S01]  /*0f30*/  FADD.FTZ R19, R21, R20 ;  /* 0x0000001415137221 */ /* 0x000fe20000010000 */
[----:B------:R-:W-:Y:S01]  /*0f40*/  UIADD3 UR4, UR6, 0x40, URZ ;  /* 0x0000004006047890 */ /* 0x000fe2000fffe03f */
[----:B------:R-:W-:Y:S01]  /*0f50*/  FFMA.FTZ R32, R11, R12, RZ ;  /* 0x0000000c0b207223 */ /* 0x000fe200000100ff */
[----:B------:R-:W-:Y:S01]  /*0f60*/  FFMA.FTZ R33, R10, R13, RZ ;  /* 0x0000000d0a217223 */ /* 0x000fe200000100ff */
[----:B------:R-:W1:Y:S01]  /*0f70*/  SHFL.DOWN PT, R21, R18, 0x1, 0x1f ;  /* 0x08201f0012157f89 */ /* 0x000e6200000e0000 */
[----:B------:R-:W-:Y:S01]  /*0f80*/  ISETP.NE.AND P3, PT, R46, RZ, PT ;  /* 0x000000ff2e00720c */ /* 0x000fe20003f65270 */
[----:B------:R-:W-:Y:S01]  /*0f90*/  FADD.FTZ R12, RZ, R12 ;  /* 0x0000000cff0c7221 */ /* 0x000fe20000010000 */
[----:B------:R-:W-:Y:S01]  /*0fa0*/  FADD.FTZ R13, RZ, R13 ;  /* 0x0000000dff0d7221 */ /* 0x000fe20000010000 */
[----:B------:R-:W2:Y:S01]  /*0fb0*/  SHFL.DOWN PT, R20, R19, 0x1, 0x1f ;  /* 0x08201f0013147f89 */ /* 0x000ea200000e0000 */
[----:B------:R-:W-:Y:S01]  /*0fc0*/  FFMA.FTZ R32, R17, R15, R32 ;  /* 0x0000000f11207223 */ /* 0x000fe20000010020 */
[----:B------:R-:W-:Y:S01]  /*0fd0*/  FFMA.FTZ R33, R16, R14, R33 ;  /* 0x0000000e10217223 */ /* 0x000fe20000010021 */
[----:B------:R-:W-:Y:S01]  /*0fe0*/  FADD.FTZ R34, R12, R15 ;  /* 0x0000000f0c227221 */ /* 0x000fe20000010000 */
[----:B------:R-:W-:Y:S01]  /*0ff0*/  FADD.FTZ R35, R13, R14 ;  /* 0x0000000e0d237221 */ /* 0x000fe20000010000 */
[----:B------:R-:W-:Y:S01]  /*1000*/  BSSY B0, `(.L_x_36) ;  /* 0x000002a000007945 */ /* 0x000fe20003800000 */
[----:B------:R-:W-:Y:S01]  /*1010*/  ISETP.GT.U32.AND P4, PT, R46, 0x1, PT ;  /* 0x000000012e00780c */ /* 0x000fe20003f84070 */
[----:B0-----:R-:W-:-:S06]  /*1020*/  ULEA UR4, UR15, UR4, 0x18 ;  /* 0x000000040f047291 */ /* 0x001fcc000f8ec03f */
[----:B------:R-:W-:Y:S01]  /*1030*/  LEA R47, R46, UR4, 0x4 ;  /* 0x000000042e2f7c11 */ /* 0x000fe2000f8e20ff */
[----:B-1----:R-:W-:Y:S01]  /*1040*/  @!P0 FADD.FTZ R18, R18, R21 ;  /* 0x0000001512128221 */ /* 0x002fe20000010000 */
[----:B--2---:R-:W-:-:S04]  /*1050*/  @!P0 FADD.FTZ R19, R19, R20 ;  /* 0x0000001413138221 */ /* 0x004fc80000010000 */
[----:B------:R-:W0:Y:S01]  /*1060*/  SHFL.DOWN PT, R21, R18, 0x2, 0x1f ;  /* 0x08401f0012157f89 */ /* 0x000e2200000e0000 */
[----:B------:R-:W-:-:S03]  /*1070*/  ISETP.GT.AND P0, PT, R4, 0x1d, PT ;  /* 0x0000001d0400780c */ /* 0x000fc60003f04270 */
[----:B------:R-:W1:Y:S04]  /*1080*/  SHFL.DOWN PT, R20, R19, 0x2, 0x1f ;  /* 0x08401f0013147f89 */ /* 0x000e6800000e0000 */
[----:B------:R-:W-:Y:S06]  /*1090*/  STS.128 [R47], R32 ;  /* 0x000000202f007388 */ /* 0x000fec0000000c00 */
        /* <DEDUP_REMOVED lines=16> */
[----:B-1----:R-:W-:Y:S01]  /*11a0*/  @!P0 FADD.FTZ R19, R19, R20 ;  /* 0x0000001413138221 */ /* 0x002fe20000010000 */
[----:B------:R-:W-:-:S03]  /*11b0*/  ISETP.NE.AND P0, PT, R4, RZ, PT ;  /* 0x000000ff0400720c */ /* 0x000fc60003f05270 */
[----:B------:R-:W-:Y:S02]  /*11c0*/  MOV R10, R18 ;  /* 0x00000012000a7202 */ /* 0x000fe40000000f00 */
[----:B------:R-:W-:-:S08]  /*11d0*/  MOV R11, R19 ;  /* 0x00000013000b7202 */ /* 0x000fd00000000f00 */
[----:B------:R0:W-:Y:S01]  /*11e0*/  @!P0 STS.64 [R3+0x8], R10 ;  /* 0x0000080a03008388 */ /* 0x0001e20000000a00 */
[----:B------:R-:W-:Y:S06]  /*11f0*/  BAR.SYNC.DEFER_BLOCKING 0x0 ;  /* 0x0000000000007b1d */ /* 0x000fec0000010000 */
[----:B------:R-:W-:Y:S05]  /*1200*/  @P3 BRA `(.L_x_37) ;  /* 0x0000000000243947 */ /* 0x000fea0003800000 */
[----:B------:R-:W-:-:S09]  /*1210*/  ULEA UR4, UR15, UR6, 0x18 ;  /* 0x000000060f047291 */ /* 0x000fd2000f8ec03f */
        /* <DEDUP_REMOVED lines=8> */
.L_x_37:
[----:B------:R-:W-:Y:S05]  /*12a0*/  BSYNC B0 ;  /* 0x0000000000007941 */ /* 0x000fea0003800000 */
.L_x_36:
[----:B------:R-:W-:Y:S06]  /*12b0*/  BAR.SYNC.DEFER_BLOCKING 0x0 ;  /* 0x0000000000007b1d */ /* 0x000fec0000010000 */
[----:B------:R-:W-:Y:S04]  /*12c0*/  BSSY B0, `(.L_x_38) ;  /* 0x000013d000007945 */ /* 0x000fe80003800000 */
[----:B------:R-:W-:Y:S05]  /*12d0*/  @P4 BRA `(.L_x_39) ;  /* 0x0000001000ec4947 */ /* 0x000fea0003800000 */
[----:B------:R-:W1:Y:S04]  /*12e0*/  LDS.128 R20, [R47+0x20] ;  /* 0x000020002f147984 */ /* 0x000e680000000c00 */
[----:B------:R-:W2:Y:S04]  /*12f0*/  LDS.128 R24, [R47+0x40] ;  /* 0x000040002f187984 */ /* 0x000ea80000000c00 */
[----:B------:R-:W3:Y:S04]  /*1300*/  LDS.128 R12, [R47+0x60] ;  /* 0x000060002f0c7984 */ /* 0x000ee80000000c00 */
[----:B------:R-:W4:Y:S04]  /*1310*/  LDS.128 R16, [R47+0x80] ;  /* 0x000080002f107984 */ /* 0x000f280000000c00 */
[----:B------:R-:W5:Y:S01]  /*1320*/  LDS.128 R28, [R47+0xa0] ;  /* 0x0000a0002f1c7984 */ /* 0x000f620000000c00 */
[----:B-1----:R-:W-:Y:S01]  /*1330*/  FADD.FTZ R53, R32, R20 ;  /* 0x0000001420357221 */ /* 0x002fe20000010000 */
[----:B------:R-:W-:Y:S01]  /*1340*/  FADD.FTZ R20, R33, R21 ;  /* 0x0000001521147221 */ /* 0x000fe20000010000 */
[----:B------:R-:W-:Y:S01]  /*1350*/  FADD.FTZ R21, R34, R22 ;  /* 0x0000001622157221 */ /* 0x000fe20000010000 */
[----:B------:R-:W-:Y:S01]  /*1360*/  FADD.FTZ R32, R35, R23 ;  /* 0x0000001723207221 */ /* 0x000fe20000010000 */
[----:B--2---:R-:W-:Y:S01]  /*1370*/  FADD.FTZ R33, R53, R24 ;  /* 0x0000001835217221 */ /* 0x004fe20000010000 */
[----:B------:R-:W-:Y:S01]  /*1380*/  FADD.FTZ R24, R20, R25 ;  /* 0x0000001914187221 */ /* 0x000fe20000010000 */
[----:B------:R-:W-:Y:S01]  /*1390*/  FADD.FTZ R35, R21, R26 ;  /* 0x0000001a15237221 */ /* 0x000fe20000010000 */
[----:B------:R-:W-:Y:S01]  /*13a0*/  FADD.FTZ R34, R32, R27 ;  /* 0x0000001b20227221 */ /* 0x000fe20000010000 */
[----:B------:R-:W1:Y:S01]  /*13b0*/  LDS.128 R20, [R47+0xc0] ;  /* 0x0000c0002f147984 */ /* 0x000e620000000c00 */
[----:B---3--:R-:W-:Y:S01]  /*13c0*/  FADD.FTZ R32, R24, R13 ;  /* 0x0000000d18207221 */ /* 0x008fe20000010000 */
[----:B------:R-:W-:Y:S01]  /*13d0*/  FADD.FTZ R33, R33, R12 ;  /* 0x0000000c21217221 */ /* 0x000fe20000010000 */
[----:B------:R-:W-:Y:S01]  /*13e0*/  FADD.FTZ R35, R35, R14 ;  /* 0x0000000e23237221 */ /* 0x000fe20000010000 */
[----:B------:R-:W2:Y:S01]  /*13f0*/  LDS.128 R24, [R47+0xe0] ;  /* 0x0000e0002f187984 */ /* 0x000ea20000000c00 */
[----:B------:R-:W-:Y:S01]  /*1400*/  FADD.FTZ R34, R34, R15 ;  /* 0x0000000f22227221 */ /* 0x000fe20000010000 */
[----:B----4-:R-:W-:Y:S01]  /*1410*/  FADD.FTZ R33, R33, R16 ;  /* 0x0000001021217221 */ /* 0x010fe20000010000 */
[----:B------:R-:W-:Y:S01]  /*1420*/  FADD.FTZ R32, R32, R17 ;  /* 0x0000001120207221 */ /* 0x000fe20000010000 */
[----:B------:R-:W3:Y:S01]  /*1430*/  LDS.128 R12, [R47+0x100] ;  /* 0x000100002f0c7984 */ /* 0x000ee20000000c00 */
[----:B------:R-:W-:Y:S01]  /*1440*/  FADD.FTZ R34, R34, R19 ;  /* 0x0000001322227221 */ /* 0x000fe20000010000 */
[----:B-----5:R-:W-:Y:S01]  /*1450*/  FADD.FTZ R33, R33, R28 ;  /* 0x0000001c21217221 */ /* 0x020fe20000010000 */
[----:B------:R-:W-:Y:S01]  /*1460*/  FADD.FTZ R32, R32, R29 ;  /* 0x0000001d20207221 */ /* 0x000fe20000010000 */
[----:B------:R-:W-:Y:S01]  /*1470*/  FADD.FTZ R35, R35, R18 ;  /* 0x0000001223237221 */ /* 0x000fe20000010000 */
[----:B------:R-:W-:Y:S01]  /*1480*/  FADD.FTZ R34, R34, R31 ;  /* 0x0000001f22227221 */ /* 0x000fe20000010000 */
[----:B------:R-:W4:Y:S02]  /*1490*/  LDS.128 R16, [R47+0x120] ;  /* 0x000120002f107984 */ /* 0x000f240000000c00 */
[----:B------:R-:W-:-:S02]  /*14a0*/  FADD.FTZ R35, R35, R30 ;  /* 0x0000001e23237221 */ /* 0x000fc40000010000 */
        /* <DEDUP_REMOVED lines=8> */
[----:B------:R-:W1:Y:S01]  /*1530*/  LDS.128 R20, [R47+0x160] ;  /* 0x000160002f147984 */ /* 0x000e620000000c00 */
[----:B------:R-:W-:Y:S01]  /*1540*/  FADD.FTZ R35, R35, R26 ;  /* 0x0000001a23237221 */ /* 0x000fe20000010000 */
[----:B---3--:R-:W-:Y:S01]  /*1550*/  FADD.FTZ R32, R24, R13 ;  /* 0x0000000d18207221 */ /* 0x008fe20000010000 */
[----:B------:R-:W-:Y:S01]  /*1560*/  FADD.FTZ R33, R33, R12 ;  /* 0x0000000c21217221 */ /* 0x000fe20000010000 */
[----:B------:R-:W2:Y:S01]  /*1570*/  LDS.128 R24, [R47+0x180] ;  /* 0x000180002f187984 */ /* 0x000ea20000000c00 */
[----:B------:R-:W-:Y:S01]  /*1580*/  FADD.FTZ R35, R35, R14 ;  /* 0x0000000e23237221 */ /* 0x000fe20000010000 */
[----:B------:R-:W-:Y:S01]  /*1590*/  FADD.FTZ R34, R34, R15 ;  /* 0x0000000f22227221 */ /* 0x000fe20000010000 */
[----:B----4-:R-:W-:Y:S01]  /*15a0*/  FADD.FTZ R33, R33, R16 ;  /* 0x0000001021217221 */ /* 0x010fe20000010000 */
[----:B------:R-:W3:Y:S01]  /*15b0*/  LDS.128 R12, [R47+0x1a0] ;  /* 0x0001a0002f0c7984 */ /* 0x000ee20000000c00 */
[----:B------:R-:W-:Y:S01]  /*15c0*/  FADD.FTZ R32, R32, R17 ;  /* 0x0000001120207221 */ /* 0x000fe20000010000 */
[----:B------:R-:W-:Y:S01]  /*15d0*/  FADD.FTZ R34, R34, R19 ;  /* 0x0000001322227221 */ /* 0x000fe20000010000 */
[----:B-----5:R-:W-:Y:S01]  /*15e0*/  FADD.FTZ R33, R33, R28 ;  /* 0x0000001c21217221 */ /* 0x020fe20000010000 */
[----:B------:R-:W-:Y:S01]  /*15f0*/  FADD.FTZ R35, R35, R18 ;  /* 0x0000001223237221 */ /* 0x000fe20000010000 */
[----:B------:R-:W-:Y:S01]  /*1600*/  FADD.FTZ R32, R32, R29 ;  /* 0x0000001d20207221 */ /* 0x000fe20000010000 */
[----:B------:R-:W4:Y:S01]  /*1610*/  LDS.128 R16, [R47+0x1c0] ;  /* 0x0001c0002f107984 */ /* 0x000f220000000c00 */
[----:B------:R-:W-:Y:S01]  /*1620*/  FADD.FTZ R34, R34, R31 ;  /* 0x0000001f22227221 */ /* 0x000fe20000010000 */
        /* <DEDUP_REMOVED lines=220> */
[----:B------:R-:W-:Y:S01]  /*23f0*/  FADD.FTZ R34, R34, R19 ;  /* 0x0000001322227221 */ /* 0x000fe20000010000 */
[----:B-----5:R-:W-:Y:S01]  /*2400*/  FADD.FTZ R33, R33, R28 ;  /* 0x0000001c21217221 */ /* 0x020fe20000010000 */
[----:B------:R-:W-:Y:S01]  /*2410*/  FADD.FTZ R32, R32, R29 ;  /* 0x0000001d20207221 */ /* 0x000fe20000010000 */
[----:B------:R-:W-:Y:S01]  /*2420*/  FADD.FTZ R35, R35, R30 ;  /* 0x0000001e23237221 */ /* 0x000fe20000010000 */
[----:B------:R-:W-:Y:S01]  /*2430*/  FADD.FTZ R34, R34, R31 ;  /* 0x0000001f22227221 */ /* 0x000fe20000010000 */
[----:B------:R-:W4:Y:S04]  /*2440*/  LDS.128 R16, [R47+0x760] ;  /* 0x000760002f107984 */ /* 0x000f280000000c00 */
[----:B------:R-:W-:Y:S01]  /*2450*/  LDS.128 R28, [R47+0x7c0] ;  /* 0x0007c0002f1c7984 */ /* 0x000fe20000000c00 */
        /* <DEDUP_REMOVED lines=9> */
[----:B---3--:R-:W-:Y:S01]  /*24f0*/  FADD.FTZ R53, R33, R12 ;  /* 0x0000000c21357221 */ /* 0x008fe20000010000 */
[----:B------:R-:W2:Y:S01]  /*2500*/  LDS.128 R24, [R47+0x7a0] ;  /* 0x0007a0002f187984 */ /* 0x000ea20000000c00 */
[----:B------:R-:W-:Y:S01]  /*2510*/  FADD.FTZ R12, R32, R13 ;  /* 0x0000000d200c7221 */ /* 0x000fe20000010000 */
[----:B------:R-:W-:Y:S01]  /*2520*/  FADD.FTZ R13, R35, R14 ;  /* 0x0000000e230d7221 */ /* 0x000fe20000010000 */
[----:B------:R-:W-:Y:S01]  /*2530*/  FADD.FTZ R52, R52, R15 ;  /* 0x0000000f34347221 */ /* 0x000fe20000010000 */
[----:B------:R-:W3:Y:S01]  /*2540*/  LDS.128 R32, [R47+0x7e0] ;  /* 0x0007e0002f207984 */ /* 0x000ee20000000c00 */
[----:B----4-:R-:W-:Y:S01]  /*2550*/  FADD.FTZ R53, R53, R16 ;  /* 0x0000001035357221 */ /* 0x010fe20000010000 */
        /* <DEDUP_REMOVED lines=11> */
[----:B------:R-:W-:Y:S01]  /*2610*/  FADD.FTZ R13, R13, R28 ;  /* 0x0000001c0d0d7221 */ /* 0x000fe20000010000 */
[----:B------:R-:W-:Y:S01]  /*2620*/  FADD.FTZ R12, R12, R29 ;  /* 0x0000001d0c0c7221 */ /* 0x000fe20000010000 */
[----:B------:R-:W-:Y:S01]  /*2630*/  FADD.FTZ R15, R15, R30 ;  /* 0x0000001e0f0f7221 */ /* 0x000fe20000010000 */
[----:B------:R-:W-:Y:S01]  /*2640*/  FADD.FTZ R14, R14, R31 ;  /* 0x0000001f0e0e7221 */ /* 0x000fe20000010000 */
[----:B---3--:R-:W-:Y:S01]  /*2650*/  FADD.FTZ R32, R13, R32 ;  /* 0x000000200d207221 */ /* 0x008fe20000010000 */
[----:B------:R-:W-:Y:S01]  /*2660*/  FADD.FTZ R33, R12, R33 ;  /* 0x000000210c217221 */ /* 0x000fe20000010000 */
[----:B------:R-:W-:Y:S01]  /*2670*/  FADD.FTZ R34, R15, R34 ;  /* 0x000000220f227221 */ /* 0x000fe20000010000 */
[----:B------:R-:W-:-:S07]  /*2680*/  FADD.FTZ R35, R14, R35 ;  /* 0x000000230e237221 */ /* 0x000fce0000010000 */
.L_x_39:
[----:B------:R-:W-:Y:S05]  /*2690*/  BSYNC B0 ;  /* 0x0000000000007941 */ /* 0x000fea0003800000 */
.L_x_38:
[----:B------:R-:W1:Y:S01]  /*26a0*/  LDC.64 R12, c[0x0][0x268] ;  /* 0x00009a00ff0c7b82 */ /* 0x000e620000000a00 */
[----:B------:R-:W-:Y:S01]  /*26b0*/  LEA R5, R5, R46, 0x1 ;  /* 0x0000002e05057211 */ /* 0x000fe200078e08ff */
[----:B------:R-:W-:Y:S01]  /*26c0*/  BSSY B0, `(.L_x_40) ;  /* 0x0000011000007945 */ /* 0x000fe20003800000 */
[----:B------:R-:W-:-:S03]  /*26d0*/  ISETP.GE.U32.AND P0, PT, R36, 0x2, PT ;  /* 0x000000022400780c */ /* 0x000fc60003f06070 */
        /* <DEDUP_REMOVED lines=15> */
.L_x_41:
[----:B------:R-:W-:Y:S05]  /*27d0*/  BSYNC B0 ;  /* 0x0000000000007941 */ /* 0x000fea0003800000 */
.L_x_40:
[----:B------:R-:W-:Y:S02]  /*27e0*/  PRMT R5, R42, 0x7632, R5 ;  /* 0x000076322a057816 */ /* 0x000fe40000000005 */
[----:B--2---:R-:W-:Y:S01]  /*27f0*/  PRMT R12, R39, 0x7632, R12 ;  /* 0x00007632270c7816 */ /* 0x004fe2000000000c */
[----:B------:R-:W-:Y:S06]  /*2800*/  @!P0 BRA `(.L_x_42) ;  /* 0x0000001000808947 */ /* 0x000fec0003800000 */
[----:B------:R-:W1:Y:S01]  /*2810*/  LDC.64 R14, c[0x0][0x258] ;  /* 0x00009600ff0e7b82 */ /* 0x000e620000000a00 */
[----:B------:R-:W-:-:S05]  /*2820*/  LOP3.LUT R16, R43, 0x1, RZ, 0xc0, !PT ;  /* 0x000000012b107812 */ /* 0x000fca00078ec0ff */
[----:B------:R-:W-:Y:S02]  /*2830*/  IMAD R13, R16, R37, RZ ;  /* 0x00000025100d7224 */ /* 0x000fe400078e02ff */
[----:B------:R-:W2:Y:S02]  /*2840*/  LDC.64 R24, c[0x0][0x260] ;  /* 0x00009800ff187b82 */ /* 0x000ea40000000a00 */
[C---:B------:R-:W-:Y:S01]  /*2850*/  IMAD R16, R13.reuse, R36, RZ ;  /* 0x000000240d107224 */ /* 0x040fe200078e02ff */
[----:B------:R-:W-:-:S04]  /*2860*/  IADD3 R13, R13, R38, RZ ;  /* 0x000000260d0d7210 */ /* 0x000fc80007ffe0ff */
[----:B------:R-:W-:Y:S01]  /*2870*/  SHF.L.U32 R17, R16, 0x1, RZ ;  /* 0x0000000110117819 */ /* 0x000fe200000006ff */
[----:B-1----:R-:W-:-:S04]  /*2880*/  IMAD.WIDE.U32 R14, R13, 0x4, R14 ;  /* 0x000000040d0e7825 */ /* 0x002fc800078e000e */
[----:B--2---:R-:W-:Y:S01]  /*2890*/  IMAD.WIDE R24, R17, 0x4, R24 ;  /* 0x0000000411187825 */ /* 0x004fe200078e0218 */
[----:B------:R-:W-:Y:S06]  /*28a0*/  @P3 BRA `(.L_x_43) ;  /* 0x0000000000643947 */ /* 0x000fec0003800000 */
[----:B------:R-:W1:Y:S01]  /*28b0*/  S2R R4, SR_LANEID ;  /* 0x0000000000047919 */ /* 0x000e620000000000 */
        /* <DEDUP_REMOVED lines=13> */
[----:B-1----:R-:W-:-:S13]  /*2990*/  ISETP.EQ.U32.AND P4, PT, R4, UR6, PT ;  /* 0x0000000604007c0c */ /* 0x002fda000bf82070 */
[----:B------:R-:W-:Y:S06]  /*29a0*/  @P4 MEMBAR.ALL.GPU ;  /* 0x0000000000004992 */ /* 0x000fec000000a000 */
[----:B------:R-:W-:-:S00]  /*29b0*/  @P4 ERRBAR ;  /* 0x00000000000049ab */ /* 0x000fc00000000000 */
[----:B------:R-:W-:Y:S06]  /*29c0*/  @P4 CGAERRBAR ;  /* 0x00000000000045ab */ /* 0x000fec0000000000 */
[----:B------:R2:W-:Y:S01]  /*29d0*/  @P4 REDG.E.ADD.S32.STRONG.GPU desc[UR12][R14.64], R13 ;  /* 0x0000000d0e00498e */ /* 0x0005e2000c10e38c */
[----:B------:R-:W-:Y:S05]  /*29e0*/  @!P0 BRA `(.L_x_43) ;  /* 0x0000000000148947 */ /* 0x000fea0003800000 */
.L_x_44:
[----:B--2---:R-:W2:Y:S04]  /*29f0*/  LDG.E.STRONG.GPU R13, desc[UR12][R14.64] ;  /* 0x0000000c0e0d7981 */ /* 0x004ea8000c1ef900 */
[----:B--2---:R-:W-:Y:S01]  /*2a00*/  CCTL.IVALL ;  /* 0x00000000ff00798f */ /* 0x004fe20002000000 */
[----:B------:R-:W-:Y:S05]  /*2a10*/  YIELD ;  /* 0x0000000000007946 */ /* 0x000fea0003800000 */
[----:B------:R-:W-:-:S13]  /*2a20*/  ISETP.NE.AND P0, PT, R13, R18, PT ;  /* 0x000000120d00720c */ /* 0x000fda0003f05270 */
[----:B------:R-:W-:Y:S05]  /*2a30*/  @P0 BRA `(.L_x_44) ;  /* 0xfffffffc00ec0947 */ /* 0x000fea000383ffff */
.L_x_43:
[----:B------:R-:W-:Y:S01]  /*2a40*/  ISETP.NE.AND P0, PT, R36, RZ, PT ;  /* 0x000000ff2400720c */ /* 0x000fe20003f05270 */
[----:B------:R-:W-:Y:S05]  /*2a50*/  WARPSYNC.ALL ;  /* 0x0000000000007948 */ /* 0x000fea0003800000 */
[----:B------:R-:W-:Y:S07]  /*2a60*/  BAR.SYNC.DEFER_BLOCKING 0x0 ;  /* 0x0000000000007b1d */ /* 0x000fee0000010000 */
[----:B------:R-:W-:Y:S05]  /*2a70*/  @!P0 BRA `(.L_x_42) ;  /* 0x0000000c00e48947 */ /* 0x000fea0003800000 */
[----:B--2---:R-:W-:Y:S02]  /*2a80*/  IADD3 R13, R36, -0x1, RZ ;  /* 0xffffffff240d7810 */ /* 0x004fe40007ffe0ff */
[----:B------:R-:W-:Y:S02]  /*2a90*/  MOV R22, RZ ;  /* 0x000000ff00167202 */ /* 0x000fe40000000f00 */
[----:B------:R-:W-:-:S13]  /*2aa0*/  ISETP.GE.U32.AND P0, PT, R13, 0x3, PT ;  /* 0x000000030d00780c */ /* 0x000fda0003f06070 */
[----:B------:R-:W-:Y:S05]  /*2ab0*/  @!P0 BRA `(.L_x_45) ;  /* 0x0000000c00648947 */ /* 0x000fea0003800000 */
[----:B------:R-:W-:Y:S01]  /*2ac0*/  IADD3 R13, -R45, R36, RZ ;  /* 0x000000242d0d7210 */ /* 0x000fe20007ffe1ff */
[----:B------:R-:W-:-:S03]  /*2ad0*/  HFMA2.MMA R22, -RZ, RZ, 0, 0 ;  /* 0x00000000ff167435 */ /* 0x000fc600000001ff */
[----:B------:R-:W-:-:S13]  /*2ae0*/  ISETP.GT.AND P0, PT, R13, RZ, PT ;  /* 0x000000ff0d00720c */ /* 0x000fda0003f04270 */
[----:B------:R-:W-:Y:S05]  /*2af0*/  @!P0 BRA `(.L_x_46) ;  /* 0x0000000800d88947 */ /* 0x000fea0003800000 */
[----:B------:R-:W-:Y:S02]  /*2b00*/  ISETP.GT.AND P4, PT, R13, 0xc, PT ;  /* 0x0000000c0d00780c */ /* 0x000fe40003f84270 */
[----:B------:R-:W-:-:S11]  /*2b10*/  PLOP3.LUT P0, PT, PT, PT, PT, 0x80, 0x0 ;  /* 0x000000000000781c */ /* 0x000fd60003f0f070 */
[----:B------:R-:W-:Y:S05]  /*2b20*/  @!P4 BRA `(.L_x_47) ;  /* 0x0000000400d0c947 */ /* 0x000fea0003800000 */
[----:B------:R-:W-:-:S13]  /*2b30*/  PLOP3.LUT P0, PT, PT, PT, PT, 0x8, 0x0 ;  /* 0x000000000000781c */ /* 0x000fda0003f0e170 */
.L_x_48:
[----:B------:R-:W-:-:S13]  /*2b40*/  ISETP.EQ.OR P6, PT, R22, UR14, P3 ;  /* 0x0000000e16007c0c */ /* 0x000fda0009fc2670 */
[----:B------:R-:W-:-:S04]  /*2b50*/  @!P6 IMAD R15, R37, R22, R38 ;  /* 0x00000016250fe224 */ /* 0x000fc800078e0226 */
[----:B------:R-:W-:-:S06]  /*2b60*/  @!P6 IMAD.WIDE.U32 R14, R15, 0x8, R24 ;  /* 0x000000080f0ee825 */ /* 0x000fcc00078e0018 */
[----:B------:R-:W0:Y:S01]  /*2b70*/  @!P6 LDG.E.64 R14, desc[UR12][R14.64] ;  /* 0x0000000c0e0ee981 */ /* 0x000e22000c1e1b00 */
[C---:B------:R-:W-:Y:S02]  /*2b80*/  IADD3 R17, R22.reuse, 0x1, RZ ;  /* 0x0000000116117810 */ /* 0x040fe40007ffe0ff */
[C---:B------:R-:W-:Y:S02]  /*2b90*/  IADD3 R19, R22.reuse, 0x2, RZ ;  /* 0x0000000216137810 */ /* 0x040fe40007ffe0ff */
[----:B------:R-:W-:Y:S02]  /*2ba0*/  ISETP.EQ.OR P4, PT, R17, UR14, P3 ;  /* 0x0000000e11007c0c */ /* 0x000fe40009f82670 */
[----:B------:R-:W-:Y:S02]  /*2bb0*/  ISETP.EQ.OR P5, PT, R19, UR14, P3 ;  /* 0x0000000e13007c0c */ /* 0x000fe40009fa2670 */
[----:B------:R-:W-:-:S09]  /*2bc0*/  IADD3 R18, R22, 0x3, RZ ;  /* 0x0000000316127810 */ /* 0x000fd20007ffe0ff */
[C-C-:B------:R-:W-:Y:S02]  /*2bd0*/  @!P4 IMAD R17, R37.reuse, R17, R38.reuse ;  /* 0x000000112511c224 */ /* 0x140fe400078e0226 */
[----:B------:R-:W-:Y:S02]  /*2be0*/  @!P5 IMAD R19, R37, R19, R38 ;  /* 0x000000132513d224 */ /* 0x000fe400078e0226 */
[----:B0-----:R-:W-:Y:S01]  /*2bf0*/  @!P6 FADD.FTZ R10, R10, R14 ;  /* 0x0000000e0a0ae221 */ /* 0x001fe20000010000 */
[----:B------:R-:W-:Y:S01]  /*2c00*/  @!P6 FADD.FTZ R11, R11, R15 ;  /* 0x0000000f0b0be221 */ /* 0x000fe20000010000 */
[----:B------:R-:W-:Y:S01]  /*2c10*/  ISETP.EQ.OR P6, PT, R18, UR14, P3 ;  /* 0x0000000e12007c0c */ /* 0x000fe20009fc2670 */
[----:B------:R-:W-:-:S04]  /*2c20*/  @!P4 IMAD.WIDE.U32 R14, R17, 0x8, R24 ;  /* 0x00000008110ec825 */ /* 0x000fc800078e0018 */
[----:B------:R-:W-:Y:S02]  /*2c30*/  @!P5 IMAD.WIDE.U32 R16, R19, 0x8, R24 ;  /* 0x000000081310d825 */ /* 0x000fe400078e0018 */
[----:B------:R-:W2:Y:S04]  /*2c40*/  @!P4 LDG.E.64 R14, desc[UR12][R14.64] ;  /* 0x0000000c0e0ec981 */ /* 0x000ea8000c1e1b00 */
[----:B------:R-:W3:Y:S02]  /*2c50*/  @!P5 LDG.E.64 R16, desc[UR12][R16.64] ;  /* 0x0000000c1010d981 */ /* 0x000ee4000c1e1b00 */
[----:B------:R-:W-:-:S04]  /*2c60*/  @!P6 IMAD R19, R37, R18, R38 ;  /* 0x000000122513e224 */ /* 0x000fc800078e0226 */
[----:B------:R-:W-:-:S06]  /*2c70*/  @!P6 IMAD.WIDE.U32 R18, R19, 0x8, R24 ;  /* 0x000000081312e825 */ /* 0x000fcc00078e0018 */
[----:B------:R-:W4:Y:S01]  /*2c80*/  @!P6 LDG.E.64 R18, desc[UR12][R18.64] ;  /* 0x0000000c1212e981 */ /* 0x000f22000c1e1b00 */
[C---:B------:R-:W-:Y:S02]  /*2c90*/  IADD3 R20, R22.reuse, 0x4, RZ ;  /* 0x0000000416147810 */ /* 0x040fe40007ffe0ff */
[C---:B------:R-:W-:Y:S02]  /*2ca0*/  IADD3 R21, R22.reuse, 0x5, RZ ;  /* 0x0000000516157810 */ /* 0x040fe40007ffe0ff */
[----:B------:R-:W-:Y:S01]  /*2cb0*/  IADD3 R23, R22, 0x6, RZ ;  /* 0x0000000616177810 */ /* 0x000fe20007ffe0ff */
[----:B--2---:R-:W-:Y:S01]  /*2cc0*/  @!P4 FADD.FTZ R10, R10, R14 ;  /* 0x0000000e0a0ac221 */ /* 0x004fe20000010000 */
[----:B------:R-:W-:Y:S01]  /*2cd0*/  @!P4 FADD.FTZ R11, R11, R15 ;  /* 0x0000000f0b0bc221 */ /* 0x000fe20000010000 */
[----:B------:R-:W-:Y:S02]  /*2ce0*/  ISETP.EQ.OR P4, PT, R20, UR14, P3 ;  /* 0x0000000e14007c0c */ /* 0x000fe40009f82670 */
[----:B---3--:R-:W-:Y:S01]  /*2cf0*/  @!P5 FADD.FTZ R10, R10, R16 ;  /* 0x000000100a0ad221 */ /* 0x008fe20000010000 */
[----:B------:R-:W-:Y:S01]  /*2d00*/  @!P5 FADD.FTZ R11, R11, R17 ;  /* 0x000000110b0bd221 */ /* 0x000fe20000010000 */
[----:B------:R-:W-:-:S09]  /*2d10*/  ISETP.EQ.OR P5, PT, R21, UR14, P3 ;  /* 0x0000000e15007c0c */ /* 0x000fd20009fa2670 */
[----:B------:R-:W-:Y:S02]  /*2d20*/  @!P4 IMAD R15, R37, R20, R38 ;  /* 0x00000014250fc224 */ /* 0x000fe400078e0226 */
[----:B----4-:R-:W-:Y:S01]  /*2d30*/  @!P6 FADD.FTZ R10, R10, R18 ;  /* 0x000000120a0ae221 */ /* 0x010fe20000010000 */
[----:B------:R-:W-:Y:S01]  /*2d40*/  @!P6 FADD.FTZ R11, R11, R19 ;  /* 0x000000130b0be221 */ /* 0x000fe20000010000 */
[----:B------:R-:W-:Y:S01]  /*2d50*/  ISETP.EQ.OR P6, PT, R23, UR14, P3 ;  /* 0x0000000e17007c0c */ /* 0x000fe20009fc2670 */
[----:B------:R-:W-:-:S04]  /*2d60*/  @!P4 IMAD.WIDE.U32 R14, R15, 0x8, R24 ;  /* 0x000000080f0ec825 */ /* 0x000fc800078e0018 */
[----:B------:R-:W-:Y:S02]  /*2d70*/  @!P5 IMAD R17, R37, R21, R38 ;  /* 0x000000152511d224 */ /* 0x000fe400078e0226 */
[----:B------:R-:W2:Y:S02]  /*2d80*/  @!P4 LDG.E.64 R14, desc[UR12][R14.64] ;  /* 0x0000000c0e0ec981 */ /* 0x000ea4000c1e1b00 */
[----:B------:R-:W-:-:S04]  /*2d90*/  @!P5 IMAD.WIDE.U32 R16, R17, 0x8, R24 ;  /* 0x000000081110d825 */ /* 0x000fc800078e0018 */
[----:B------:R-:W-:Y:S02]  /*2da0*/  @!P6 IMAD R19, R37, R23, R38 ;  /* 0x000000172513e224 */ /* 0x000fe400078e0226 */
[----:B------:R-:W3:Y:S02]  /*2db0*/  @!P5 LDG.E.64 R16, desc[UR12][R16.64] ;  /* 0x0000000c1010d981 */ /* 0x000ee4000c1e1b00 */
        /* <DEDUP_REMOVED lines=65> */
[----:B------:R-:W-:Y:S02]  /*31d0*/  IADD3 R13, R13, -0x10, RZ ;  /* 0xfffffff00d0d7810 */ /* 0x000fe40007ffe0ff */
[----:B------:R-:W-:Y:S01]  /*31e0*/  IADD3 R22, R22, 0x10, RZ ;  /* 0x0000001016167810 */ /* 0x000fe20007ffe0ff */
[----:B--2---:R-:W-:Y:S01]  /*31f0*/  @!P4 FADD.FTZ R10, R10, R14 ;  /* 0x0000000e0a0ac221 */ /* 0x004fe20000010000 */
[----:B------:R-:W-:Y:S01]  /*3200*/  @!P4 FADD.FTZ R11, R11, R15 ;  /* 0x0000000f0b0bc221 */ /* 0x000fe20000010000 */
[----:B------:R-:W-:Y:S02]  /*3210*/  ISETP.GT.AND P4, PT, R13, 0xc, PT ;  /* 0x0000000c0d00780c */ /* 0x000fe40003f84270 */
[----:B---3--:R-:W-:Y:S01]  /*3220*/  @!P5 FADD.FTZ R10, R10, R16 ;  /* 0x000000100a0ad221 */ /* 0x008fe20000010000 */
[----:B------:R-:W-:-:S03]  /*3230*/  @!P5 FADD.FTZ R11, R11, R17 ;  /* 0x000000110b0bd221 */ /* 0x000fc60000010000 */
[----:B----4-:R-:W-:Y:S01]  /*3240*/  @!P6 FADD.FTZ R10, R10, R18 ;  /* 0x000000120a0ae221 */ /* 0x010fe20000010000 */
[----:B------:R-:W-:-:S06]  /*3250*/  @!P6 FADD.FTZ R11, R11, R19 ;  /* 0x000000130b0be221 */ /* 0x000fcc0000010000 */
[----:B------:R-:W-:Y:S05]  /*3260*/  @P4 BRA `(.L_x_48) ;  /* 0xfffffff800344947 */ /* 0x000fea000383ffff */
.L_x_47:
[----:B------:R-:W-:-:S13]  /*3270*/  ISETP.GT.AND P4, PT, R13, 0x4, PT ;  /* 0x000000040d00780c */ /* 0x000fda0003f84270 */
[----:B------:R-:W-:Y:S05]  /*3280*/  @!P4 BRA `(.L_x_49) ;  /* 0x0000000000ecc947 */ /* 0x000fea0003800000 */
[C---:B------:R-:W-:Y:S02]  /*3290*/  IADD3 R17, R22.reuse, 0x1, RZ ;  /* 0x0000000116117810 */ /* 0x040fe40007ffe0ff */
[C---:B------:R-:W-:Y:S02]  /*32a0*/  ISETP.EQ.OR P0, PT, R22.reuse, UR14, P3 ;  /* 0x0000000e16007c0c */ /* 0x040fe40009f02670 */
[----:B------:R-:W-:Y:S02]  /*32b0*/  ISETP.EQ.OR P5, PT, R17, UR14, P3 ;  /* 0x0000000e11007c0c */ /* 0x000fe40009fa2670 */
[C---:B------:R-:W-:Y:S02]  /*32c0*/  IADD3 R19, R22.reuse, 0x2, RZ ;  /* 0x0000000216137810 */ /* 0x040fe40007ffe0ff */
[----:B------:R-:W-:Y:S02]  /*32d0*/  IADD3 R21, R22, 0x3, RZ ;  /* 0x0000000316157810 */ /* 0x000fe40007ffe0ff */
[----:B------:R-:W-:-:S02]  /*32e0*/  ISETP.EQ.OR P6, PT, R19, UR14, P3 ;  /* 0x0000000e13007c0c */ /* 0x000fc40009fc2670 */
[----:B------:R-:W-:-:S03]  /*32f0*/  ISETP.EQ.OR P4, PT, R21, UR14, P3 ;  /* 0x0000000e15007c0c */ /* 0x000fc60009f82670 */
[--C-:B------:R-:W-:Y:S02]  /*3300*/  @!P0 IMAD R15, R22, R37, R38.reuse ;  /* 0x00000025160f8224 */ /* 0x100fe400078e0226 */
[----:B------:R-:W-:Y:S02]  /*3310*/  @!P5 IMAD R17, R37, R17, R38 ;  /* 0x000000112511d224 */ /* 0x000fe400078e0226 */
[----:B------:R-:W-:-:S04]  /*3320*/  @!P0 IMAD.WIDE.U32 R14, R15, 0x8, R24 ;  /* 0x000000080f0e8825 */ /* 0x000fc800078e0018 */
[----:B------:R-:W-:Y:S02]  /*3330*/  @!P5 IMAD.WIDE.U32 R16, R17, 0x8, R24 ;  /* 0x000000081110d825 */ /* 0x000fe400078e0018 */
[----:B------:R-:W0:Y:S02]  /*3340*/  @!P0 LDG.E.64 R14, desc[UR12][R14.64] ;  /* 0x0000000c0e0e8981 */ /* 0x000e24000c1e1b00 */
[C-C-:B------:R-:W-:Y:S02]  /*3350*/  @!P6 IMAD R19, R37.reuse, R19, R38.reuse ;  /* 0x000000132513e224 */ /* 0x140fe400078e0226 */
[----:B------:R-:W-:Y:S01]  /*3360*/  @!P4 IMAD R21, R37, R21, R38 ;  /* 0x000000152515c224 */ /* 0x000fe200078e0226 */
[----:B------:R-:W2:Y:S01]  /*3370*/  @!P5 LDG.E.64 R16, desc[UR12][R16.64] ;  /* 0x0000000c1010d981 */ /* 0x000ea2000c1e1b00 */
[----:B------:R-:W-:-:S04]  /*3380*/  @!P6 IMAD.WIDE.U32 R18, R19, 0x8, R24 ;  /* 0x000000081312e825 */ /* 0x000fc800078e0018 */
[----:B------:R-:W-:Y:S02]  /*3390*/  @!P4 IMAD.WIDE.U32 R20, R21, 0x8, R24 ;  /* 0x000000081514c825 */ /* 0x000fe400078e0018 */
[----:B------:R-:W3:Y:S04]  /*33a0*/  @!P6 LDG.E.64 R18, desc[UR12][R18.64] ;  /* 0x0000000c1212e981 */ /* 0x000ee8000c1e1b00 */
[----:B------:R-:W4:Y:S01]  /*33b0*/  @!P4 LDG.E.64 R20, desc[UR12][R20.64] ;  /* 0x0000000c1414c981 */ /* 0x000f22000c1e1b00 */
[----:B------:R-:W-:Y:S01]  /*33c0*/  IADD3 R22, R22, 0x4, RZ ;  /* 0x0000000416167810 */ /* 0x000fe20007ffe0ff */
[----:B0-----:R-:W-:Y:S01]  /*33d0*/  @!P0 FADD.FTZ R10, R10, R14 ;  /* 0x0000000e0a0a8221 */ /* 0x001fe20000010000 */
[----:B------:R-:W-:Y:S02]  /*33e0*/  @!P0 FADD.FTZ R11, R11, R15 ;  /* 0x0000000f0b0b8221 */ /* 0x000fe40000010000 */
[----:B------:R-:W-:-:S02]  /*33f0*/  IADD3 R14, R22, 0x1, RZ ;  /* 0x00000001160e7810 */ /* 0x000fc40007ffe0ff */
[----:B------:R-:W-:Y:S01]  /*3400*/  ISETP.EQ.OR P0, PT, R22, UR14, P3 ;  /* 0x0000000e16007c0c */ /* 0x000fe20009f02670 */
[----:B--2---:R-:W-:Y:S01]  /*3410*/  @!P5 FADD.FTZ R10, R10, R16 ;  /* 0x000000100a0ad221 */ /* 0x004fe20000010000 */
[----:B------:R-:W-:Y:S01]  /*3420*/  @!P5 FADD.FTZ R11, R11, R17 ;  /* 0x000000110b0bd221 */ /* 0x000fe20000010000 */
[----:B------:R-:W-:Y:S02]  /*3430*/  IADD3 R16, R22, 0x2, RZ ;  /* 0x0000000216107810 */ /* 0x000fe40007ffe0ff */
[----:B------:R-:W-:Y:S01]  /*3440*/  ISETP.EQ.OR P5, PT, R14, UR14, P3 ;  /* 0x0000000e0e007c0c */ /* 0x000fe20009fa2670 */
[----:B---3--:R-:W-:Y:S01]  /*3450*/  @!P6 FADD.FTZ R10, R10, R18 ;  /* 0x000000120a0ae221 */ /* 0x008fe20000010000 */
[----:B------:R-:W-:Y:S01]  /*3460*/  @!P6 FADD.FTZ R11, R11, R19 ;  /* 0x000000130b0be221 */ /* 0x000fe20000010000 */
[----:B------:R-:W-:Y:S02]  /*3470*/  IADD3 R18, R22, 0x3, RZ ;  /* 0x0000000316127810 */ /* 0x000fe40007ffe0ff */
[----:B------:R-:W-:Y:S01]  /*3480*/  ISETP.EQ.OR P6, PT, R16, UR14, P3 ;  /* 0x0000000e10007c0c */ /* 0x000fe20009fc2670 */
[----:B----4-:R-:W-:Y:S01]  /*3490*/  @!P4 FADD.FTZ R10, R10, R20 ;  /* 0x000000140a0ac221 */ /* 0x010fe20000010000 */
        /* <DEDUP_REMOVED lines=15> */
[----:B------:R-:W-:Y:S02]  /*3590*/  IADD3 R22, R22, 0x4, RZ ;  /* 0x0000000416167810 */ /* 0x000fe40007ffe0ff */
[----:B------:R-:W-:Y:S01]  /*35a0*/  IADD3 R13, R13, -0x4, RZ ;  /* 0xfffffffc0d0d7810 */ /* 0x000fe20007ffe0ff */
[----:B--2---:R-:W-:Y:S01]  /*35b0*/  @!P0 FADD.FTZ R10, R10, R14 ;  /* 0x0000000e0a0a8221 */ /* 0x004fe20000010000 */
[----:B------:R-:W-:-:S03]  /*35c0*/  @!P0 FADD.FTZ R11, R11, R15 ;  /* 0x0000000f0b0b8221 */ /* 0x000fc60000010000 */
[----:B---3--:R-:W-:Y:S01]  /*35d0*/  @!P5 FADD.FTZ R10, R10, R16 ;  /* 0x000000100a0ad221 */ /* 0x008fe20000010000 */
[----:B------:R-:W-:-:S03]  /*35e0*/  @!P5 FADD.FTZ R11, R11, R17 ;  /* 0x000000110b0bd221 */ /* 0x000fc60000010000 */
[----:B----4-:R-:W-:Y:S01]  /*35f0*/  @!P6 FADD.FTZ R10, R10, R18 ;  /* 0x000000120a0ae221 */ /* 0x010fe20000010000 */
[----:B------:R-:W-:Y:S01]  /*3600*/  @!P6 FADD.FTZ R11, R11, R19 ;  /* 0x000000130b0be221 */ /* 0x000fe20000010000 */
[----:B------:R-:W-:Y:S02]  /*3610*/  PLOP3.LUT P0, PT, PT, PT, PT, 0x8, 0x0 ;  /* 0x000000000000781c */ /* 0x000fe40003f0e170 */
[----:B-----5:R-:W-:Y:S01]  /*3620*/  @!P4 FADD.FTZ R10, R10, R20 ;  /* 0x000000140a0ac221 */ /* 0x020fe20000010000 */
[----:B------:R-:W-:-:S10]  /*3630*/  @!P4 FADD.FTZ R11, R11, R21 ;  /* 0x000000150b0bc221 */ /* 0x000fd40000010000 */
.L_x_49:
[----:B------:R-:W-:-:S13]  /*3640*/  ISETP.NE.OR P0, PT, R13, RZ, P0 ;  /* 0x000000ff0d00720c */ /* 0x000fda0000705670 */
[----:B------:R-:W-:Y:S05]  /*3650*/  @!P0 BRA `(.L_x_45) ;  /* 0x00000000007c8947 */ /* 0x000fea0003800000 */
.L_x_46:
        /* <DEDUP_REMOVED lines=10> */
[----:B------:R-:W0:Y:S01]  /*3700*/  @!P5 LDG.E.64 R14, desc[UR12][R14.64] ;  /* 0x0000000c0e0ed981 */ /* 0x000e22000c1e1b00 */
        /* <DEDUP_REMOVED lines=8> */
[----:B------:R-:W-:-:S02]  /*3790*/  IADD3 R13, R13, -0x4, RZ ;  /* 0xfffffffc0d0d7810 */ /* 0x000fc40007ffe0ff */
[----:B------:R-:W-:Y:S01]  /*37a0*/  IADD3 R22, R22, 0x4, RZ ;  /* 0x0000000416167810 */ /* 0x000fe20007ffe0ff */
[----:B0-----:R-:W-:Y:S01]  /*37b0*/  @!P5 FADD.FTZ R10, R10, R14 ;  /* 0x0000000e0a0ad221 */ /* 0x001fe20000010000 */
[----:B------:R-:W-:Y:S01]  /*37c0*/  @!P5 FADD.FTZ R11, R11, R15 ;  /* 0x0000000f0b0bd221 */ /* 0x000fe20000010000 */
[----:B------:R-:W-:Y:S02]  /*37d0*/  ISETP.NE.AND P5, PT, R13, RZ, PT ;  /* 0x000000ff0d00720c */ /* 0x000fe40003fa5270 */
[----:B--2---:R-:W-:Y:S01]  /*37e0*/  @!P6 FADD.FTZ R10, R10, R16 ;  /* 0x000000100a0ae221 */ /* 0x004fe20000010000 */
[----:B------:R-:W-:-:S03]  /*37f0*/  @!P6 FADD.FTZ R11, R11, R17 ;  /* 0x000000110b0be221 */ /* 0x000fc60000010000 */
[----:B---3--:R-:W-:Y:S01]  /*3800*/  @!P4 FADD.FTZ R10, R10, R18 ;  /* 0x000000120a0ac221 */ /* 0x008fe20000010000 */
[----:B------:R-:W-:-:S03]  /*3810*/  @!P4 FADD.FTZ R11, R11, R19 ;  /* 0x000000130b0bc221 */ /* 0x000fc60000010000 */
[----:B----4-:R-:W-:Y:S01]  /*3820*/  @!P0 FADD.FTZ R10, R10, R20 ;  /* 0x000000140a0a8221 */ /* 0x010fe20000010000 */
[----:B------:R-:W-:Y:S02]  /*3830*/  @!P0 FADD.FTZ R11, R11, R21 ;  /* 0x000000150b0b8221 */ /* 0x000fe40000010000 */
[----:B------:R-:W-:Y:S05]  /*3840*/  @P5 BRA `(.L_x_46) ;  /* 0xfffffffc00845947 */ /* 0x000fea000383ffff */
.L_x_45:
        /* <DEDUP_REMOVED lines=8> */
[----:B------:R-:W0:Y:S02]  /*38d0*/  LDG.E.64 R14, desc[UR12][R14.64] ;  /* 0x0000000c0e0e7981 */ /* 0x000e24000c1e1b00 */
[----:B0-----:R-:W-:Y:S01]  /*38e0*/  FADD.FTZ R10, R10, R14 ;  /* 0x0000000e0a0a7221 */ /* 0x001fe20000010000 */
[----:B------:R-:W-:-:S07]  /*38f0*/  FADD.FTZ R11, R11, R15 ;  /* 0x0000000f0b0b7221 */ /* 0x000fce0000010000 */
.L_x_51:
[----:B------:R-:W-:Y:S05]  /*3900*/  BSYNC B0 ;  /* 0x0000000000007941 */ /* 0x000fea0003800000 */
.L_x_50:
        /* <DEDUP_REMOVED lines=10> */
[----:B------:R-:W0:Y:S04]  /*39b0*/  @!P4 LDG.E.64 R14, desc[UR12][R14.64] ;  /* 0x0000000c0e0ec981 */ /* 0x000e28000c1e1b00 */
[----:B------:R-:W2:Y:S01]  /*39c0*/  @!P0 LDG.E.64 R24, desc[UR12][R24.64] ;  /* 0x0000000c18188981 */ /* 0x000ea2000c1e1b00 */
[----:B0-----:R-:W-:Y:S01]  /*39d0*/  @!P4 FADD.FTZ R10, R10, R14 ;  /* 0x0000000e0a0ac221 */ /* 0x001fe20000010000 */
[----:B------:R-:W-:-:S03]  /*39e0*/  @!P4 FADD.FTZ R11, R11, R15 ;  /* 0x0000000f0b0bc221 */ /* 0x000fc60000010000 */
[----:B--2---:R-:W-:Y:S01]  /*39f0*/  @!P0 FADD.FTZ R10, R10, R24 ;  /* 0x000000180a0a8221 */ /* 0x004fe20000010000 */
[----:B------:R-:W-:-:S07]  /*3a00*/  @!P0 FADD.FTZ R11, R11, R25 ;  /* 0x000000190b0b8221 */ /* 0x000fce0000010000 */
.L_x_42:
[----:B------:R-:W1:Y:S01]  /*3a10*/  S2UR UR6, SR_CgaCtaId ;  /* 0x00000000000679c3 */ /* 0x000e620000008800 */
[----:B------:R-:W-:Y:S01]  /*3a20*/  UMOV UR4, 0x400 ;  /* 0x0000040000047882 */ /* 0x000fe20000000000 */
[C---:B--2---:R-:W-:Y:S02]  /*3a30*/  PRMT R16, R41.reuse, 0x7632, R16 ;  /* 0x0000763229107816 */ /* 0x044fe40000000010 */
[----:B------:R-:W-:Y:S02]  /*3a40*/  SHF.L.U32 R41, R41, 0x10, RZ ;  /* 0x0000001029297819 */ /* 0x000fe400000006ff */
[----:B------:R-:W-:Y:S02]  /*3a50*/  SHF.L.U32 R16, R16, 0x10, RZ ;  /* 0x0000001010107819 */ /* 0x000fe400000006ff */
[----:B------:R-:W2:Y:S01]  /*3a60*/  LDC R13, c[0x0][0x2ac] ;  /* 0x0000ab00ff0d7b82 */ /* 0x000ea20000000800 */
[----:B------:R-:W-:Y:S01]  /*3a70*/  PRMT R18, R40, 0x7632, R18 ;  /* 0x0000763228127816 */ /* 0x000fe20000000012 */
[----:B------:R-:W-:Y:S01]  /*3a80*/  FADD.FTZ R41, R41, -UR11 ;  /* 0x8000000b29297e21 */ /* 0x000fe20008010000 */
[----:B------:R-:W-:Y:S01]  /*3a90*/  FADD.FTZ R16, R16, -UR11 ;  /* 0x8000000b10107e21 */ /* 0x000fe20008010000 */
[----:B------:R-:W-:-:S02]  /*3aa0*/  SHF.L.U32 R42, R42, 0x10, RZ ;  /* 0x000000102a2a7819 */ /* 0x000fc400000006ff */
[----:B------:R-:W-:Y:S01]  /*3ab0*/  SHF.L.U32 R5, R5, 0x10, RZ ;  /* 0x0000001005057819 */ /* 0x000fe200000006ff */
[----:B------:R-:W-:Y:S01]  /*3ac0*/  FMUL.FTZ R41, R41, UR10 ;  /* 0x0000000a29297c20 */ /* 0x000fe20008410000 */
[----:B------:R-:W-:Y:S01]  /*3ad0*/  SHF.L.U32 R18, R18, 0x10, RZ ;  /* 0x0000001012127819 */ /* 0x000fe200000006ff */
[----:B------:R-:W-:Y:S01]  /*3ae0*/  FMUL.FTZ R26, R16, UR10 ;  /* 0x0000000a101a7c20 */ /* 0x000fe20008410000 */
[----:B-1----:R-:W-:-:S09]  /*3af0*/  ULEA UR4, UR6, UR4, 0x18 ;  /* 0x0000000406047291 */ /* 0x002fd2000f8ec03f */
[----:B------:R0:W-:Y:S01]  /*3b00*/  @!P3 STS.64 [UR4+0x30], R10 ;  /* 0x0000300aff00b988 */ /* 0x0001e20008000a04 */
[----:B------:R-:W-:Y:S01]  /*3b10*/  BAR.SYNC.DEFER_BLOCKING 0x0 ;  /* 0x0000000000007b1d */ /* 0x000fe20000010000 */
[----:B0-----:R-:W-:Y:S02]  /*3b20*/  SHF.L.U32 R11, R40, 0x10, RZ ;  /* 0x00000010280b7819 */ /* 0x001fe400000006ff */
[----:B------:R-:W-:-:S03]  /*3b30*/  SHF.R.U32.HI R10, RZ, 0x1, R46 ;  /* 0x00000001ff0a7819 */ /* 0x000fc6000001162e */
[----:B------:R-:W0:Y:S01]  /*3b40*/  LDS.64 R14, [UR4+0x30] ;  /* 0x00003004ff0e7984 */ /* 0x000e220008000a00 */
[----:B------:R-:W-:Y:S02]  /*3b50*/  ULDC UR4, c[0x0][0x2bc] ;  /* 0x0000af0000047ab9 */ /* 0x000fe40000000800 */
[----:B0-----:R-:W-:Y:S01]  /*3b60*/  FMUL.FTZ R14, R14, UR4 ;  /* 0x000000040e0e7c20 */ /* 0x001fe20008410000 */
[----:B------:R-:W-:Y:S01]  /*3b70*/  FMUL.FTZ R15, R15, UR4 ;  /* 0x000000040f0f7c20 */ /* 0x000fe20008410000 */
[----:B--2---:R-:W-:Y:S06]  /*3b80*/  @!P2 BRA `(.L_x_52) ;  /* 0x000000000048a947 */ /* 0x004fec0003800000 */
        /* <DEDUP_REMOVED lines=18> */
.L_x_52:
[----:B------:R-:W-:Y:S04]  /*3cb0*/  BSSY B0, `(.L_x_53) ;  /* 0x0000015000007945 */ /* 0x000fe80003800000 */
[----:B------:R-:W-:Y:S05]  /*3cc0*/  @!P1 BRA `(.L_x_54) ;  /* 0x00000000004c9947 */ /* 0x000fea0003800000 */
[C-C-:B------:R-:W-:Y:S01]  /*3cd0*/  FFMA.FTZ R16, R14.reuse, R41, R15.reuse ;  /* 0x000000290e107223 */ /* 0x140fe2000001000f */
[----:B------:R-:W-:Y:S01]  /*3ce0*/  FFMA.FTZ R17, R14, R26, R15 ;  /* 0x0000001a0e117223 */ /* 0x000fe2000001000f */
[----:B------:R-:W-:Y:S01]  /*3cf0*/  SHF.R.S32.HI R19, RZ, 0x1f, R0 ;  /* 0x0000001fff137819 */ /* 0x000fe20000011400 */
[----:B------:R-:W-:Y:S01]  /*3d00*/  ULDC.64 UR16, c[0x0][0x288] ;  /* 0x0000a20000107ab9 */ /* 0x000fe20000000a00 */
[----:B------:R-:W-:Y:S01]  /*3d10*/  FFMA.FTZ R11, R11, R6, -R16 ;  /* 0x000000060b0b7223 */ /* 0x000fe20000010810 */
[----:B------:R-:W-:Y:S01]  /*3d20*/  FFMA.FTZ R18, R18, R7, -R17 ;  /* 0x0000000712127223 */ /* 0x000fe20000010811 */
[----:B------:R-:W-:Y:S01]  /*3d30*/  MOV R16, R48 ;  /* 0x0000003000107202 */ /* 0x000fe20000000f00 */
[----:B------:R-:W-:Y:S01]  /*3d40*/  IMAD R19, R19, UR16, RZ ;  /* 0x0000001013137c24 */ /* 0x000fe2000f8e02ff */
[----:B------:R-:W-:Y:S01]  /*3d50*/  MOV R17, R51 ;  /* 0x0000003300117202 */ /* 0x000fe20000000f00 */
[----:B------:R-:W-:Y:S01]  /*3d60*/  FMUL.FTZ R20, R11, UR10 ;  /* 0x0000000a0b147c20 */ /* 0x000fe20008410000 */
[----:B------:R-:W-:Y:S01]  /*3d70*/  FMUL.FTZ R11, R18, UR10 ;  /* 0x0000000a120b7c20 */ /* 0x000fe20008410000 */
[----:B------:R-:W-:-:S02]  /*3d80*/  IMAD R19, R0, UR17, R19 ;  /* 0x0000001100137c24 */ /* 0x000fc4000f8e0213 */
[----:B------:R-:W-:Y:S01]  /*3d90*/  IMAD.WIDE.U32 R16, R0, UR16, R16 ;  /* 0x0000001000107c25 */ /* 0x000fe2000f8e0010 */
[----:B------:R-:W-:Y:S01]  /*3da0*/  ULDC.64 UR16, c[0x0][0x210] ;  /* 0x0000840000107ab9 */ /* 0x000fe20000000a00 */
[----:B------:R-:W-:Y:S02]  /*3db0*/  F2FP.BF16.F32.PACK_AB R11, R11, R20 ;  /* 0x000000140b0b723e */ /* 0x000fe400000010ff */
[----:B------:R-:W-:Y:S02]  /*3dc0*/  LEA R18, P0, R16, UR16, 0x1 ;  /* 0x0000001010127c11 */ /* 0x000fe4000f8008ff */
[----:B------:R-:W-:-:S04]  /*3dd0*/  IADD3 R19, R17, R19, RZ ;  /* 0x0000001311137210 */ /* 0x000fc80007ffe0ff */
[----:B------:R-:W-:-:S05]  /*3de0*/  LEA.HI.X R19, R16, UR17, R19, 0x1, P0 ;  /* 0x0000001110137c11 */ /* 0x000fca00080f0c13 */
[----:B------:R0:W-:Y:S02]  /*3df0*/  STG.E desc[UR12][R18.64], R11 ;  /* 0x0000000b12007986 */ /* 0x0001e4000c10190c */
.L_x_54:
[----:B------:R-:W-:Y:S05]  /*3e00*/  BSYNC B0 ;  /* 0x0000000000007941 */ /* 0x000fea0003800000 */
.L_x_53:
[----:B------:R-:W-:Y:S02]  /*3e10*/  IMAD R10, R13, UR14, R10 ;  /* 0x0000000e0d0a7c24 */ /* 0x000fe4000f8e020a */
[----:B------:R-:W-:Y:S01]  /*3e20*/  FADD.FTZ R42, R42, -UR11 ;  /* 0x8000000b2a2a7e21 */ /* 0x000fe20008010000 */
[----:B------:R-:W-:Y:S01]  /*3e30*/  FADD.FTZ R5, R5, -UR11 ;  /* 0x8000000b05057e21 */ /* 0x000fe20008010000 */
[----:B------:R-:W-:Y:S02]  /*3e40*/  SHF.L.U32 R39, R39, 0x10, RZ ;  /* 0x0000001027277819 */ /* 0x000fe400000006ff */
[----:B------:R-:W-:Y:S01]  /*3e50*/  SHF.L.U32 R12, R12, 0x10, RZ ;  /* 0x000000100c0c7819 */ /* 0x000fe200000006ff */
[----:B0-----:R-:W-:Y:S01]  /*3e60*/  FMUL.FTZ R19, R42, UR10 ;  /* 0x0000000a2a137c20 */ /* 0x001fe20008410000 */
[----:B------:R-:W-:Y:S01]  /*3e70*/  IADD3 R20, R10, 0x40, RZ ;  /* 0x000000400a147810 */ /* 0x000fe20007ffe0ff */
        /* <DEDUP_REMOVED lines=20> */
.L_x_55:
[----:B------:R-:W-:Y:S01]  /*3fc0*/  ULDC.64 UR16, c[0x0][0x290] ;  /* 0x0000a40000107ab9 */ /* 0x000fe20000000a00 */
[----:B------:R-:W-:Y:S01]  /*3fd0*/  SHF.R.S32.HI R5, RZ, 0x1f, R20 ;  /* 0x0000001fff057819 */ /* 0x000fe20000011414 */
[----:B------:R-:W-:Y:S01]  /*3fe0*/  BSSY B0, `(.L_x_56) ;  /* 0x0000018000007945 */ /* 0x000fe20003800000 */
[----:B------:R-:W-:-:S04]  /*3ff0*/  ISETP.GE.U32.AND P0, PT, R20, UR16, PT ;  /* 0x0000001014007c0c */ /* 0x000fc8000bf06070 */
[----:B------:R-:W-:-:S04]  /*4000*/  ISETP.GE.AND.EX P0, PT, R5, UR17, PT, P0 ;  /* 0x0000001105007c0c */ /* 0x000fc8000bf06300 */
[----:B------:R-:W-:-:S13]  /*4010*/  ISETP.LT.U32.AND P0, PT, R46, 0x80, !P0 ;  /* 0x000000802e00780c */ /* 0x000fda0004701070 */
[----:B------:R-:W-:Y:S05]  /*4020*/  @!P0 BRA `(.L_x_57) ;  /* 0x00000000004c8947 */ /* 0x000fea0003800000 */
[----:B------:R-:W-:Y:S01]  /*4030*/  IADD3 R9, R0, 0x40, RZ ;  /* 0x0000004000097810 */ /* 0x000fe20007ffe0ff */
[C-C-:B------:R-:W-:Y:S01]  /*4040*/  FFMA.FTZ R8, R14.reuse, R19, R15.reuse ;  /* 0x000000130e087223 */ /* 0x140fe2000001000f */
[----:B------:R-:W-:Y:S01]  /*4050*/  ULDC.64 UR16, c[0x0][0x288] ;  /* 0x0000a20000107ab9 */ /* 0x000fe20000000a00 */
[----:B------:R-:W-:Y:S01]  /*4060*/  FFMA.FTZ R15, R14, R18, R15 ;  /* 0x000000120e0f7223 */ /* 0x000fe2000001000f */
[----:B------:R-:W-:Y:S01]  /*4070*/  SHF.R.S32.HI R5, RZ, 0x1f, R9 ;  /* 0x0000001fff057819 */ /* 0x000fe20000011409 */
[----:B------:R-:W-:Y:S01]  /*4080*/  FFMA.FTZ R8, R39, R6, -R8 ;  /* 0x0000000627087223 */ /* 0x000fe20000010808 */
[----:B------:R-:W-:Y:S01]  /*4090*/  MOV R49, R51 ;  /* 0x0000003300317202 */ /* 0x000fe20000000f00 */
[----:B------:R-:W-:Y:S02]  /*40a0*/  FFMA.FTZ R15, R12, R7, -R15 ;  /* 0x000000070c0f7223 */ /* 0x000fe4000001080f */
[----:B------:R-:W-:Y:S02]  /*40b0*/  IMAD R5, R5, UR16, RZ ;  /* 0x0000001005057c24 */ /* 0x000fe4000f8e02ff */
[----:B------:R-:W-:-:S04]  /*40c0*/  IMAD.WIDE.U32 R48, R9, UR16, R48 ;  /* 0x0000001009307c25 */ /* 0x000fc8000f8e0030 */
[----:B------:R-:W-:Y:S01]  /*40d0*/  IMAD R7, R9, UR17, R5 ;  /* 0x0000001109077c24 */ /* 0x000fe2000f8e0205 */
[----:B------:R-:W-:Y:S01]  /*40e0*/  ULDC.64 UR16, c[0x0][0x210] ;  /* 0x0000840000107ab9 */ /* 0x000fe20000000a00 */
[----:B------:R-:W-:Y:S01]  /*40f0*/  FMUL.FTZ R5, R8, UR10 ;  /* 0x0000000a08057c20 */ /* 0x000fe20008410000 */
[----:B------:R-:W-:Y:S01]  /*4100*/  FMUL.FTZ R8, R15, UR10 ;  /* 0x0000000a0f087c20 */ /* 0x000fe20008410000 */
[----:B------:R-:W-:Y:S02]  /*4110*/  LEA R6, P0, R48, UR16, 0x1 ;  /* 0x0000001030067c11 */ /* 0x000fe4000f8008ff */
[----:B------:R-:W-:Y:S02]  /*4120*/  IADD3 R7, R49, R7, RZ ;  /* 0x0000000731077210 */ /* 0x000fe40007ffe0ff */
[----:B------:R-:W-:Y:S02]  /*4130*/  F2FP.BF16.F32.PACK_AB R5, R8, R5 ;  /* 0x000000050805723e */ /* 0x000fe400000010ff */
[----:B------:R-:W-:-:S05]  /*4140*/  LEA.HI.X R7, R48, UR17, R7, 0x1, P0 ;  /* 0x0000001130077c11 */ /* 0x000fca00080f0c07 */
[----:B------:R0:W-:Y:S02]  /*4150*/  STG.E desc[UR12][R6.64], R5 ;  /* 0x0000000506007986 */ /* 0x0001e4000c10190c */
.L_x_57:
[----:B------:R-:W-:Y:S05]  /*4160*/  BSYNC B0 ;  /* 0x0000000000007941 */ /* 0x000fea0003800000 */
.L_x_56:
[----:B------:R-:W-:Y:S01]  /*4170*/  ULDC UR4, c[0x0][0x2a0] ;  /* 0x0000a80000047ab9 */ /* 0x000fe20000000800 */
[----:B------:R-:W-:Y:S01]  /*4180*/  ULDC UR6, c[0x0][0x270] ;  /* 0x00009c0000067ab9 */ /* 0x000fe20000000800 */
[----:B------:R-:W-:Y:S01]  /*4190*/  IADD3 R44, R37, R44, RZ ;  /* 0x0000002c252c7210 */ /* 0x000fe20007ffe0ff */
[----:B------:R-:W-:Y:S01]  /*41a0*/  UIMAD UR4, UR4, UR6, URZ ;  /* 0x00000006040472a4 */ /* 0x000fe2000f8e023f */
[----:B------:R-:W-:-:S05]  /*41b0*/  IADD3 R43, R43, 0x1, RZ ;  /* 0x000000012b2b7810 */ /* 0x000fca0007ffe0ff */
[----:B------:R-:W-:-:S13]  /*41c0*/  ISETP.GE.AND P0, PT, R44, UR4, PT ;  /* 0x000000042c007c0c */ /* 0x000fda000bf06270 */
[----:B------:R-:W-:Y:S05]  /*41d0*/  @!P0 BRA `(.L_x_58) ;  /* 0xffffffc000448947 */ /* 0x000fea000383ffff */
.L_x_31:
[----:B------:R-:W1:Y:S01]  /*41e0*/  LDC R4, c[0x0][0xc] ;  /* 0x00000300ff047b82 */ /* 0x000e620000000800 */
[----:B------:R-:W-:Y:S01]  /*41f0*/  ISETP.NE.AND P2, PT, R46, RZ, PT ;  /* 0x000000ff2e00720c */ /* 0x000fe20003f45270 */
[----:B------:R-:W-:Y:S06]  /*4200*/  BSSY B0, `(.L_x_59) ;  /* 0x0000015000007945 */ /* 0x000fec0003800000 */
[----:B0-----:R-:W0:Y:S08]  /*4210*/  LDC R7, c[0x0][0x10] ;  /* 0x00000400ff077b82 */ /* 0x001e300000000800 */
[----:B------:R-:W2:Y:S01]  /*4220*/  LDC.64 R2, c[0x0][0x258] ;  /* 0x00009600ff027b82 */ /* 0x000ea20000000a00 */
[----:B-1----:R-:W-:-:S02]  /*4230*/  IADD3 R0, R4, -0x1, RZ ;  /* 0xffffffff04007810 */ /* 0x002fc40007ffe0ff */
[----:B------:R-:W-:Y:S02]  /*4240*/  ISETP.NE.AND P1, PT, R4, 0x1, PT ;  /* 0x000000010400780c */ /* 0x000fe40003f25270 */
[----:B------:R-:W-:Y:S02]  /*4250*/  ISETP.NE.AND P0, PT, R0, UR14, PT ;  /* 0x0000000e00007c0c */ /* 0x000fe4000bf05270 */
[C---:B0-----:R-:W-:Y:S02]  /*4260*/  IADD3 R5, R7.reuse, -0x1, RZ ;  /* 0xffffffff07057810 */ /* 0x041fe40007ffe0ff */
[----:B------:R-:W-:Y:S02]  /*4270*/  SHF.L.U32 R0, R7, 0x1, RZ ;  /* 0x0000000107007819 */ /* 0x000fe400000006ff */
[----:B------:R-:W-:Y:S02]  /*4280*/  ISETP.NE.OR P0, PT, R38, R5, P0 ;  /* 0x000000052600720c */ /* 0x000fe40000705670 */
[----:B------:R-:W-:-:S05]  /*4290*/  SEL R5, R0, RZ, P1 ;  /* 0x000000ff00057207 */ /* 0x000fca0000800000 */
[----:B--2---:R-:W-:Y:S01]  /*42a0*/  IMAD.WIDE.U32 R2, R5, 0x4, R2 ;  /* 0x0000000405027825 */ /* 0x004fe200078e0002 */
[----:B------:R-:W-:Y:S06]  /*42b0*/  @P2 BRA `(.L_x_60) ;  /* 0x0000000000242947 */ /* 0x000fec0003800000 */
[----:B------:R-:W0:Y:S01]  /*42c0*/  S2R R0, SR_LANEID ;  /* 0x0000000000007919 */ /* 0x000e220000000000 */
[----:B------:R-:W-:Y:S02]  /*42d0*/  VOTEU.ANY UR4, UPT, PT ;  /* 0x0000000000047886 */ /* 0x000fe400038e0100 */
[----:B------:R-:W-:Y:S02]  /*42e0*/  UFLO.U32 UR5, UR4 ;  /* 0x00000004000572bd */ /* 0x000fe400080e0000 */
[----:B------:R-:W1:Y:S04]  /*42f0*/  POPC R5, UR4 ;  /* 0x0000000400057d09 */ /* 0x000e680008000000 */
[----:B0-----:R-:W-:-:S13]  /*4300*/  ISETP.EQ.U32.AND P1, PT, R0, UR5, PT ;  /* 0x0000000500007c0c */ /* 0x001fda000bf22070 */
[----:B------:R-:W-:Y:S06]  /*4310*/  @P1 MEMBAR.ALL.GPU ;  /* 0x0000000000001992 */ /* 0x000fec000000a000 */
[----:B------:R-:W-:-:S00]  /*4320*/  @P1 ERRBAR ;  /* 0x00000000000019ab */ /* 0x000fc00000000000 */
[----:B------:R-:W-:Y:S06]  /*4330*/  @P1 CGAERRBAR ;  /* 0x00000000000015ab */ /* 0x000fec0000000000 */
[----:B-1----:R0:W-:Y:S02]  /*4340*/  @P1 REDG.E.ADD.S32.STRONG.GPU desc[UR12][R2.64], R5 ;  /* 0x000000050200198e */ /* 0x0021e4000c10e38c */
.L_x_60:
[----:B------:R-:W-:Y:S05]  /*4350*/  BSYNC B0 ;  /* 0x0000000000007941 */ /* 0x000fea0003800000 */
.L_x_59:
[----:B------:R-:W-:Y:S05]  /*4360*/  @P0 EXIT ;  /* 0x000000000000094d */ /* 0x000fea0003800000 */
[----:B------:R-:W-:Y:S05]  /*4370*/  @P2 BRA `(.L_x_61) ;  /* 0x0000000000202947 */ /* 0x000fea0003800000 */
[----:B------:R-:W-:-:S05]  /*4380*/  IMAD R0, R4, R7, RZ ;  /* 0x0000000704007224 */ /* 0x000fca00078e02ff */
[----:B------:R-:W-:-:S13]  /*4390*/  ISETP.NE.AND P0, PT, R0, -0x1, PT ;  /* 0xffffffff0000780c */ /* 0x000fda0003f05270 */
[----:B------:R-:W-:Y:S05]  /*43a0*/  @!P0 BRA `(.L_x_61) ;  /* 0x0000000000148947 */ /* 0x000fea0003800000 */
.L_x_62:
[----:B0-----:R-:W2:Y:S04]  /*43b0*/  LDG.E.STRONG.GPU R5, desc[UR12][R2.64] ;  /* 0x0000000c02057981 */ /* 0x001ea8000c1ef900 */
[----:B--2---:R-:W-:Y:S01]  /*43c0*/  CCTL.IVALL ;  /* 0x00000000ff00798f */ /* 0x004fe20002000000 */
[----:B------:R-:W-:Y:S05]  /*43d0*/  YIELD ;  /* 0x0000000000007946 */ /* 0x000fea0003800000 */
[----:B------:R-:W-:-:S13]  /*43e0*/  ISETP.NE.AND P0, PT, R5, R0, PT ;  /* 0x000000000500720c */ /* 0x000fda0003f05270 */
[----:B------:R-:W-:Y:S05]  /*43f0*/  @P0 BRA `(.L_x_62) ;  /* 0xfffffffc00ec0947 */ /* 0x000fea000383ffff */
.L_x_61:
[----:B------:R-:W-:Y:S05]  /*4400*/  WARPSYNC.ALL ;  /* 0x0000000000007948 */ /* 0x000fea0003800000 */
[----:B0-----:R-:W0:Y:S08]  /*4410*/  LDC.64 R2, c[0x0][0x288] ;  /* 0x0000a200ff027b82 */ /* 0x001e300000000a00 */
[----:B------:R-:W-:Y:S01]  /*4420*/  BAR.SYNC.DEFER_BLOCKING 0x0 ;  /* 0x0000000000007b1d */ /* 0x000fe20000010000 */
[----:B0-----:R-:W-:-:S04]  /*4430*/  LEA.HI R0, P0, R3, R2, RZ, 0x1 ;  /* 0x0000000203007211 */ /* 0x001fc800078108ff */
[----:B------:R-:W-:-:S04]  /*4440*/  IADD3.X R5, RZ, R3, RZ, P0, !PT ;  /* 0x00000003ff057210 */ /* 0x000fc800007fe4ff */
[--C-:B------:R-:W-:Y:S02]  /*4450*/  SHF.R.S64 R25, R0, 0x1, R5.reuse ;  /* 0x0000000100197819 */ /* 0x100fe40000001005 */
[----:B------:R-:W-:Y:S02]  /*4460*/  SHF.R.S32.HI R0, RZ, 0x1f, R46 ;  /* 0x0000001fff007819 */ /* 0x000fe4000001142e */
[----:B------:R-:W-:Y:S02]  /*4470*/  SHF.R.S32.HI R27, RZ, 0x1, R5 ;  /* 0x00000001ff1b7819 */ /* 0x000fe40000011405 */
[----:B------:R-:W-:-:S04]  /*4480*/  ISETP.GT.U32.AND P0, PT, R25, R46, PT ;  /* 0x0000002e1900720c */ /* 0x000fc80003f04070 */
[----:B------:R-:W-:-:S13]  /*4490*/  ISETP.GT.AND.EX P0, PT, R27, R0, PT, P0 ;  /* 0x000000001b00720c */ /* 0x000fda0003f04300 */
[----:B------:R-:W-:Y:S05]  /*44a0*/  @!P0 EXIT ;  /* 0x000000000000894d */ /* 0x000fea0003800000 */
[C---:B------:R-:W-:Y:S01]  /*44b0*/  IMAD.WIDE.U32 R8, R2.reuse, 0x3, RZ ;  /* 0x0000000302087825 */ /* 0x040fe200078e00ff */
[----:B------:R-:W-:Y:S01]  /*44c0*/  LEA R11, R3, R3, 0x1 ;  /* 0x00000003030b7211 */ /* 0x000fe200078e08ff */
[----:B------:R-:W0:Y:S01]  /*44d0*/  LDC.64 R6, c[0x0][0x218] ;  /* 0x00008600ff067b82 */ /* 0x000e220000000a00 */
[----:B------:R-:W-:Y:S01]  /*44e0*/  SHF.L.U64.HI R3, R2, 0x2, R3 ;  /* 0x0000000202037819 */ /* 0x000fe20000010203 */
[----:B------:R-:W-:Y:S01]  /*44f0*/  ULDC.64 UR4, c[0x0][0x268] ;  /* 0x00009a0000047ab9 */ /* 0x000fe20000000a00 */
[----:B------:R-:W-:Y:S02]  /*4500*/  IADD3 R11, R9, R11, RZ ;  /* 0x0000000b090b7210 */ /* 0x000fe40007ffe0ff */
[----:B------:R-:W-:Y:S02]  /*4510*/  SHF.L.U64.HI R33, R25, 0x2, R27 ;  /* 0x0000000219217819 */ /* 0x000fe4000001021b */
[----:B------:R-:W-:Y:S01]  /*4520*/  LEA.HI R8, P0, R11, R8, RZ, 0x1 ;  /* 0x000000080b087211 */ /* 0x000fe200078108ff */
[----:B------:R-:W1:Y:S03]  /*4530*/  LDC.64 R4, c[0x0][0x220] ;  /* 0x00008800ff047b82 */ /* 0x000e660000000a00 */
[----:B------:R-:W-:-:S04]  /*4540*/  IADD3.X R11, RZ, R11, RZ, P0, !PT ;  /* 0x0000000bff0b7210 */ /* 0x000fc800007fe4ff */
[--C-:B------:R-:W-:Y:S02]  /*4550*/  SHF.R.S64 R29, R8, 0x1, R11.reuse ;  /* 0x00000001081d7819 */ /* 0x100fe4000000100b */
[----:B------:R-:W-:-:S04]  /*4560*/  SHF.R.S32.HI R8, RZ, 0x1, R11 ;  /* 0x00000001ff087819 */ /* 0x000fc8000001140b */
[----:B------:R-:W-:-:S07]  /*4570*/  SHF.L.U64.HI R31, R29, 0x2, R8 ;  /* 0x000000021d1f7819 */ /* 0x000fce0000010208 */
.L_x_63:
[----:B------:R-:W-:-:S04]  /*4580*/  LEA R12, P0, R46, UR4, 0x2 ;  /* 0x000000042e0c7c11 */ /* 0x000fc8000f8010ff */
[----:B------:R-:W-:Y:S02]  /*4590*/  LEA.HI.X R13, R46, UR5, R0, 0x2, P0 ;  /* 0x000000052e0d7c11 */ /* 0x000fe400080f1400 */
[-C--:B------:R-:W-:Y:S02]  /*45a0*/  LEA R14, P0, R25, R12.reuse, 0x2 ;  /* 0x0000000c190e7211 */ /* 0x080fe400078010ff */
[-C--:B------:R-:W-:Y:S01]  /*45b0*/  LEA R18, P1, R2, R12.reuse, 0x2 ;  /* 0x0000000c02127211 */ /* 0x080fe200078210ff */
[----:B--2---:R-:W2:Y:S01]  /*45c0*/  LDG.E R20, desc[UR12][R12.64] ;  /* 0x0000000c0c147981 */ /* 0x004ea2000c1e1900 */
[----:B------:R-:W-:Y:S02]  /*45d0*/  LEA R16, P2, R29, R12, 0x2 ;  /* 0x0000000c1d107211 */ /* 0x000fe400078410ff */
[----:B------:R-:W-:Y:S02]  /*45e0*/  IADD3.X R15, R13, R33, RZ, P0, !PT ;  /* 0x000000210d0f7210 */ /* 0x000fe400007fe4ff */
[----:B------:R-:W-:-:S02]  /*45f0*/  IADD3.X R19, R3, R13, RZ, P1, !PT ;  /* 0x0000000d03137210 */ /* 0x000fc40000ffe4ff */
[----:B------:R-:W-:Y:S01]  /*4600*/  IADD3.X R17, R13, R31, RZ, P2, !PT ;  /* 0x0000001f0d117210 */ /* 0x000fe200017fe4ff */
[----:B------:R-:W2:Y:S04]  /*4610*/  LDG.E R21, desc[UR12][R14.64] ;  /* 0x0000000c0e157981 */ /* 0x000ea8000c1e1900 */
[----:B------:R-:W3:Y:S04]  /*4620*/  LDG.E R22, desc[UR12][R18.64] ;  /* 0x0000000c12167981 */ /* 0x000ee8000c1e1900 */
[----:B------:R-:W3:Y:S01]  /*4630*/  LDG.E R23, desc[UR12][R16.64] ;  /* 0x0000000c10177981 */ /* 0x000ee2000c1e1900 */
[----:B------:R-:W-:-:S02]  /*4640*/  SHF.L.U32 R11, R46, 0x1, RZ ;  /* 0x000000012e0b7819 */ /* 0x000fc400000006ff */
[----:B------:R-:W-:-:S03]  /*4650*/  IADD3 R46, R46, 0x80, RZ ;  /* 0x000000802e2e7810 */ /* 0x000fc60007ffe0ff */
[----:B0-----:R-:W-:-:S04]  /*4660*/  IMAD.WIDE R8, R11, 0x4, R6 ;  /* 0x000000040b087825 */ /* 0x001fc800078e0206 */
[----:B-1----:R-:W-:Y:S01]  /*4670*/  IMAD.WIDE R10, R11, 0x4, R4 ;  /* 0x000000040b0a7825 */ /* 0x002fe200078e0204 */
[----:B------:R-:W-:Y:S02]  /*4680*/  ISETP.GT.U32.AND P0, PT, R25, R46, PT ;  /* 0x0000002e1900720c */ /* 0x000fe40003f04070 */
[----:B------:R-:W-:-:S04]  /*4690*/  SHF.R.S32.HI R0, RZ, 0x1f, R46 ;  /* 0x0000001fff007819 */ /* 0x000fc8000001142e */
[----:B------:R-:W-:Y:S01]  /*46a0*/  ISETP.GT.AND.EX P0, PT, R27, R0, PT, P0 ;  /* 0x000000001b00720c */ /* 0x000fe20003f04300 */
[----:B--2---:R2:W-:Y:S04]  /*46b0*/  STG.E.64 desc[UR12][R8.64], R20 ;  /* 0x0000001408007986 */ /* 0x0045e8000c101b0c */
[----:B---3--:R2:W-:Y:S08]  /*46c0*/  STG.E.64 desc[UR12][R10.64], R22 ;  /* 0x000000160a007986 */ /* 0x0085f0000c101b0c */
[----:B------:R-:W-:Y:S05]  /*46d0*/  @P0 BRA `(.L_x_63) ;  /* 0xfffffffc00a80947 */ /* 0x000fea000383ffff */
[----:B------:R-:W-:Y:S05]  /*46e0*/  EXIT ;  /* 0x000000000000794d */ /* 0x000fea0003800000 */
.L_x_64:
        /* <DEDUP_REMOVED lines=9> */
.L_x_2388:


//--------------------- .text._Z35group_norm_nhwc_bwd_one_pass_kernelI11Bf16IOFp32WLi256ELi4ELi128EEv26Group_norm_nhwc_bwd_params --------------------------
	.section	.text._Z35group_norm_nhwc_bwd_one_pass_kernelI11Bf16IOFp32WLi256ELi4ELi128EEv26Group_norm_nhwc_bwd_params,"ax",@progbits
	.align	128
        .global         _Z35group_norm_nhwc_bwd_one_pass_kernelI11Bf16IOFp32WLi256ELi4ELi128EEv26Group_norm_nhwc_bwd_params
        .type           _Z35group_norm_nhwc_bwd_one_pass_kernelI11Bf16IOFp32WLi256ELi4ELi128EEv26Group_norm_nhwc_bwd_params,@function
        .size           _Z35group_norm_nhwc_bwd_one_pass_kernelI11Bf16IOFp32WLi256ELi4ELi128EEv26Group_norm_nhwc_bwd_params,(.L_x_2389 - _Z35group_norm_nhwc_bwd_one_pass_kernelI11Bf16IOFp32WLi256ELi4ELi128EEv26Group_norm_nhwc_bwd_params)
        .other          _Z35group_norm_nhwc_bwd_one_pass_kernelI11Bf16IOFp32WLi256ELi4ELi128EEv26Group_norm_nhwc_bwd_params,@"STO_CUDA_ENTRY STV_DEFAULT"
_Z35group_norm_nhwc_bwd_one_pass_kernelI11Bf16IOFp32WLi256ELi4ELi128EEv26Group_norm_nhwc_bwd_params:
.text._Z35group_norm_nhwc_bwd_one_pass_kernelI11Bf16IOFp32WLi256ELi4ELi128EEv26Group_norm_nhwc_bwd_params:
[----:B------:R-:W-:Y:S08]  /*0000*/  LDC R1, c[0x0][0x28] ;  /* 0x00000a00ff017b82 */ /* 0x000ff00000000800 */
[----:B------:R-:W0:Y:S01]  /*0010*/  S2UR UR6, SR_CTAID.Y ;  /* 0x00000000000679c3 */ /* 0x000e220000002600 */
[----:B------:R-:W-:Y:S01]  /*0020*/  ULDC UR4, c[0x0][0x2a0] ;  /* 0x0000a80000047ab9 */ /* 0x000fe20000000800 */
[----:B------:R-:W-:Y:S01]  /*0030*/  ULDC UR5, c[0x0][0x270] ;  /* 0x00009c0000057ab9 */ /* 0x000fe20000000800 */
[----:B------:R-:W1:Y:S01]  /*0040*/  S2R R45, SR_TID.X ;  /* 0x00000000002d7919 */ /* 0x000e620000002100 */
[----:B------:R-:W-:Y:S01]  /*0050*/  UIMAD UR4, UR4, UR5, URZ ;  /* 0x00000005040472a4 */ /* 0x000fe2000f8e023f */
[----:B------:R-:W-:-:S03]  /*0060*/  ULDC.64 UR12, c[0x0][0x208] ;  /* 0x00008200000c7ab9 */ /* 0x000fc60000000a00 */
[----:B------:R-:W2:Y:S01]  /*0070*/  S2UR UR14, SR_CTAID.X ;  /* 0x00000000000e79c3 */ /* 0x000ea20000002500 */
[----:B0-----:R-:W-:-:S04]  /*0080*/  MOV R36, UR6 ;  /* 0x0000000600247c02 */ /* 0x001fc80008000f00 */
[----:B------:R-:W-:-:S13]  /*0090*/  ISETP.GE.AND P0, PT, R36, UR4, PT ;  /* 0x0000000424007c0c */ /* 0x000fda000bf06270 */
[----:B-12---:R-:W-:Y:S05]  /*00a0*/  @P0 BRA `(.L_x_65) ;  /* 0x0000005000140947 */ /* 0x006fea0003800000 */
[----:B------:R-:W0:Y:S01]  /*00b0*/  LDC R3, c[0x0][0x2ac] ;  /* 0x0000ab00ff037b82 */ /* 0x000e220000000800 */
[--C-:B------:R-:W-:Y:S01]  /*00c0*/  SHF.R.U32.HI R0, RZ, 0x1, R45.reuse ;  /* 0x00000001ff007819 */ /* 0x100fe2000001162d */
[----:B------:R-:W-:Y:S01]  /*00d0*/  ULDC UR15, c[0x0][0x10] ;  /* 0x00000400000f7ab9 */ /* 0x000fe20000000800 */
[----:B------:R-:W-:Y:S01]  /*00e0*/  ULDC.64 UR18, c[0x0][0x290] ;  /* 0x0000a40000127ab9 */ /* 0x000fe20000000a00 */
[----:B------:R-:W-:Y:S01]  /*00f0*/  ULDC.64 UR10, c[0x0][0x288] ;  /* 0x0000a200000a7ab9 */ /* 0x000fe20000000a00 */
[----:B------:R-:W1:Y:S01]  /*0100*/  S2R R2, SR_LANEID ;  /* 0x0000000000027919 */ /* 0x000e620000000000 */
[----:B------:R-:W-:Y:S01]  /*0110*/  ISETP.GE.U32.AND P2, PT, R45, 0x80, PT ;  /* 0x000000802d00780c */ /* 0x000fe20003f46070 */
[----:B------:R-:W-:Y:S01]  /*0120*/  UIMAD.WIDE.U32 UR4, UR10, 0x3, URZ ;  /* 0x000000030a0478a5 */ /* 0x000fe2000f8e003f */
[----:B------:R-:W2:Y:S01]  /*0130*/  S2UR UR9, SR_CgaCtaId ;  /* 0x00000000000979c3 */ /* 0x000ea20000008800 */
[----:B------:R-:W-:Y:S01]  /*0140*/  UIMAD UR8, UR11, 0x3, URZ ;  /* 0x000000030b0878a4 */ /* 0x000fe2000f8e023f */
[----:B------:R-:W-:Y:S01]  /*0150*/  SHF.R.S32.HI R4, RZ, 0x1f, R45 ;  /* 0x0000001fff047819 */ /* 0x000fe2000001142d */
[----:B------:R-:W-:Y:S01]  /*0160*/  ULEA.HI UR7, UP0, UR11, UR10, URZ, 0x1 ;  /* 0x0000000a0b077291 */ /* 0x000fe2000f81083f */
[----:B------:R-:W-:Y:S01]  /*0170*/  R2UR UR16, R36 ;  /* 0x00000000241072ca */ /* 0x000fe200000e0000 */
[----:B------:R-:W-:Y:S01]  /*0180*/  UIADD3 UR8, UR5, UR8, URZ ;  /* 0x0000000805087290 */ /* 0x000fe2000fffe03f */
[----:B------:R-:W-:Y:S01]  /*0190*/  LEA.HI R4, R4, R45, RZ, 0x5 ;  /* 0x0000002d04047211 */ /* 0x000fe200078f28ff */
[----:B------:R-:W-:Y:S01]  /*01a0*/  UMOV UR6, 0x400 ;  /* 0x0000040000067882 */ /* 0x000fe20000000000 */
[----:B------:R-:W3:Y:S01]  /*01b0*/  LDC R5, c[0x0][0xc] ;  /* 0x00000300ff057b82 */ /* 0x000ee20000000800 */
[----:B------:R-:W-:-:S04]  /*01c0*/  UIADD3.X UR10, URZ, UR11, URZ, UP0, !UPT ;  /* 0x0000000b3f0a7290 */ /* 0x000fc800087fe43f */
[----:B------:R-:W-:Y:S02]  /*01d0*/  USHF.R.S64 UR5, UR7, 0x1, UR10 ;  /* 0x0000000107057899 */ /* 0x000fe4000800100a */
[----:B------:R-:W-:Y:S01]  /*01e0*/  USHF.R.S32.HI UR7, URZ, 0x1, UR10 ;  /* 0x000000013f077899 */ /* 0x000fe2000801140a */
[----:B0-----:R-:W-:-:S03]  /*01f0*/  IMAD R0, R3, UR14, R0 ;  /* 0x0000000e03007c24 */ /* 0x001fc6000f8e0200 */
[----:B------:R-:W-:Y:S02]  /*0200*/  USHF.L.U64.HI UR7, UR5, 0x2, UR7 ;  /* 0x0000000205077899 */ /* 0x000fe40008010207 */
[C---:B------:R-:W-:Y:S02]  /*0210*/  ISETP.LT.U32.AND P1, PT, R0.reuse, UR18, PT ;  /* 0x0000001200007c0c */ /* 0x040fe4000bf21070 */
[----:B------:R-:W-:Y:S01]  /*0220*/  SHF.R.S32.HI R3, RZ, 0x1f, R0 ;  /* 0x0000001fff037819 */ /* 0x000fe20000011400 */
[----:B--2---:R-:W-:Y:S02]  /*0230*/  ULEA UR9, UR9, UR6, 0x18 ;  /* 0x0000000609097291 */ /* 0x004fe4000f8ec03f */
[----:B------:R-:W-:Y:S01]  /*0240*/  ULEA.HI UR6, UP0, UR8, UR4, URZ, 0x1 ;  /* 0x0000000408067291 */ /* 0x000fe2000f81083f */
[----:B------:R-:W-:Y:S02]  /*0250*/  ISETP.LT.AND.EX P1, PT, R3, UR19, !P2, P1 ;  /* 0x0000001303007c0c */ /* 0x000fe4000d721310 */
[----:B------:R-:W-:Y:S01]  /*0260*/  IADD3 R3, R0, 0x40, RZ ;  /* 0x0000004000037810 */ /* 0x000fe20007ffe0ff */
[----:B------:R-:W-:Y:S01]  /*0270*/  UIADD3.X UR8, URZ, UR8, URZ, UP0, !UPT ;  /* 0x000000083f087290 */ /* 0x000fe200087fe43f */
[----:B---3--:R-:W-:Y:S01]  /*0280*/  LOP3.LUT R46, R5, 0x3, RZ, 0xc0, !PT ;  /* 0x00000003052e7812 */ /* 0x008fe200078ec0ff */
[----:B------:R-:W-:Y:S01]  /*0290*/  UMOV UR4, URZ ;  /* 0x0000003f00047c82 */ /* 0x000fe20008000000 */
[----:B------:R-:W-:Y:S01]  /*02a0*/  ISETP.LT.U32.AND P0, PT, R3, UR18, PT ;  /* 0x0000001203007c0c */ /* 0x000fe2000bf01070 */
[----:B------:R-:W-:Y:S01]  /*02b0*/  USHF.R.S64 UR6, UR6, 0x1, UR8 ;  /* 0x0000000106067899 */ /* 0x000fe20008001008 */
[----:B------:R-:W-:Y:S01]  /*02c0*/  SHF.R.S32.HI R3, RZ, 0x1f, R3 ;  /* 0x0000001fff037819 */ /* 0x000fe20000011403 */
[----:B------:R-:W-:-:S03]  /*02d0*/  USHF.R.S32.HI UR8, URZ, 0x1, UR8 ;  /* 0x000000013f087899 */ /* 0x000fc60008011408 */
[----:B------:R-:W-:Y:S01]  /*02e0*/  ISETP.LT.AND.EX P2, PT, R3, UR19, !P2, P0 ;  /* 0x0000001303007c0c */ /* 0x000fe2000d741300 */
[----:B------:R-:W-:Y:S01]  /*02f0*/  USHF.L.U64.HI UR8, UR6, 0x2, UR8 ;  /* 0x0000000206087899 */ /* 0x000fe20008010208 */
[----:B------:R-:W-:-:S04]  /*0300*/  SHF.R.S32.HI R3, RZ, 0x5, R4 ;  /* 0x00000005ff037819 */ /* 0x000fc80000011404 */
[----:B-1----:R-:W-:-:S07]  /*0310*/  LEA R3, R3, UR9, 0x3 ;  /* 0x0000000903037c11 */ /* 0x002fce000f8e18ff */
.L_x_100:
[----:B0-----:R-:W0:Y:S01]  /*0320*/  LDC R12, c[0x0][0x2a0] ;  /* 0x0000a800ff0c7b82 */ /* 0x001e220000000800 */
[----:B------:R-:W-:Y:S01]  /*0330*/  ISETP.LE.AND P0, PT, RZ, UR16, PT ;  /* 0x00000010ff007c0c */ /* 0x000fe2000bf03270 */
[----:B------:R-:W-:Y:S01]  /*0340*/  ULDC.64 UR10, c[0x0][0x248] ;  /* 0x00009200000a7ab9 */ /* 0x000fe20000000a00 */
[----:B------:R-:W-:Y:S01]  /*0350*/  SHF.L.U32 R10, R45, 0x1, RZ ;  /* 0x000000012d0a7819 */ /* 0x000fe200000006ff */
[----:B------:R-:W-:Y:S01]  /*0360*/  ULDC.64 UR18, c[0x0][0x298] ;  /* 0x0000a60000127ab9 */ /* 0x000fe20000000a00 */
[----:B------:R-:W-:-:S03]  /*0370*/  UIMAD.WIDE UR10, UR16, 0x8, UR10 ;  /* 0x00000008100a78a5 */ /* 0x000fc6000f8e020a */
[----:B-1----:R-:W1:Y:S08]  /*0380*/  LDC R13, c[0x0][0x2ac] ;  /* 0x0000ab00ff0d7b82 */ /* 0x002e700000000800 */
[----:B------:R-:W2:Y:S01]  /*0390*/  @P1 LDC.64 R18, c[0x0][0x228] ;  /* 0x00008a00ff121b82 */ /* 0x000ea20000000a00 */
[----:B0-----:R-:W-:-:S07]  /*03a0*/  IABS R11, R12 ;  /* 0x0000000c000b7213 */ /* 0x001fce0000000000 */
[----:B------:R-:W0:Y:S01]  /*03b0*/  @P1 LDC.64 R14, c[0x0][0x230] ;  /* 0x00008c00ff0e1b82 */ /* 0x000e220000000a00 */
[----:B------:R-:W3:Y:S01]  /*03c0*/  I2F.RP R4, R11 ;  /* 0x0000000b00047306 */ /* 0x000ee20000209400 */
[----:B------:R-:W-:-:S06]  /*03d0*/  IADD3 R23, R0, 0x40, RZ ;  /* 0x0000004000177810 */ /* 0x000fcc0007ffe0ff */
[----:B------:R-:W4:Y:S01]  /*03e0*/  @P2 LDC.64 R20, c[0x0][0x228] ;  /* 0x00008a00ff142b82 */ /* 0x000f220000000a00 */
[----:B---3--:R-:W3:Y:S02]  /*03f0*/  MUFU.RCP R4, R4 ;  /* 0x0000000400047308 */ /* 0x008ee40000001000 */
[----:B---3--:R-:W-:-:S06]  /*0400*/  IADD3 R6, R4, 0xffffffe, RZ ;  /* 0x0ffffffe04067810 */ /* 0x008fcc0007ffe0ff */
[----:B------:R3:W1:Y:S02]  /*0410*/  F2I.FTZ.U32.TRUNC.NTZ R7, R6 ;  /* 0x0000000600077305 */ /* 0x000664000021f000 */
[----:B---3--:R-:W-:Y:S01]  /*0420*/  HFMA2.MMA R6, -RZ, RZ, 0, 0 ;  /* 0x00000000ff067435 */ /* 0x008fe200000001ff */
[----:B-1----:R-:W-:-:S05]  /*0430*/  IADD3 R8, RZ, -R7, RZ ;  /* 0x80000007ff087210 */ /* 0x002fca0007ffe0ff */
[----:B------:R-:W-:Y:S01]  /*0440*/  IMAD R9, R8, R11, RZ ;  /* 0x0000000b08097224 */ /* 0x000fe200078e02ff */
[----:B------:R-:W-:-:S03]  /*0450*/  IABS R8, UR16 ;  /* 0x0000001000087c13 */ /* 0x000fc60008000000 */
[----:B------:R-:W-:Y:S01]  /*0460*/  IMAD.HI.U32 R7, R7, R9, R6 ;  /* 0x0000000907077227 */ /* 0x000fe200078e0006 */
[----:B------:R-:W-:-:S04]  /*0470*/  LOP3.LUT R6, R12, UR16, RZ, 0x3c, !PT ;  /* 0x000000100c067c12 */ /* 0x000fc8000f8e3cff */
[----:B------:R-:W-:Y:S01]  /*0480*/  ISETP.GE.AND P3, PT, R6, RZ, PT ;  /* 0x000000ff0600720c */ /* 0x000fe20003f66270 */
[----:B------:R-:W-:-:S05]  /*0490*/  IMAD.HI.U32 R7, R7, R8, RZ ;  /* 0x0000000807077227 */ /* 0x000fca00078e00ff */
[----:B------:R-:W-:-:S05]  /*04a0*/  IADD3 R4, -R7, RZ, RZ ;  /* 0x000000ff07047210 */ /* 0x000fca0007ffe1ff */
[C---:B------:R-:W-:Y:S02]  /*04b0*/  IMAD R4, R11.reuse, R4, R8 ;  /* 0x000000040b047224 */ /* 0x040fe400078e0208 */
[----:B------:R-:W1:Y:S03]  /*04c0*/  @P1 LDC.64 R8, c[0x0][0x288] ;  /* 0x0000a200ff081b82 */ /* 0x000e660000000a00 */
[----:B------:R-:W-:-:S13]  /*04d0*/  ISETP.GT.U32.AND P5, PT, R11, R4, PT ;  /* 0x000000040b00720c */ /* 0x000fda0003fa4070 */
[-C--:B------:R-:W-:Y:S02]  /*04e0*/  @!P5 IADD3 R4, R4, -R11.reuse, RZ ;  /* 0x8000000b0404d210 */ /* 0x080fe40007ffe0ff */
[----:B------:R-:W-:Y:S02]  /*04f0*/  @!P5 IADD3 R7, R7, 0x1, RZ ;  /* 0x000000010707d810 */ /* 0x000fe40007ffe0ff */
[CC--:B------:R-:W-:Y:S02]  /*0500*/  ISETP.GE.U32.AND P4, PT, R4.reuse, R11.reuse, PT ;  /* 0x0000000b0400720c */ /* 0x0c0fe40003f86070 */
[----:B------:R-:W-:Y:S02]  /*0510*/  ISETP.GT.U32.AND P5, PT, R11, R4, PT ;  /* 0x000000040b00720c */ /* 0x000fe40003fa4070 */
[----:B------:R-:W-:-:S04]  /*0520*/  IADD3 R11, R4, -R11, RZ ;  /* 0x8000000b040b7210 */ /* 0x000fc80007ffe0ff */
[----:B------:R-:W-:Y:S02]  /*0530*/  SEL R4, R11, R4, !P5 ;  /* 0x000000040b047207 */ /* 0x000fe40006800000 */
[----:B------:R-:W-:Y:S02]  /*0540*/  LOP3.LUT R11, R10, 0x2, RZ, 0xc0, !PT ;  /* 0x000000020a0b7812 */ /* 0x000fe400078ec0ff */
[----:B------:R-:W-:Y:S02]  /*0550*/  @!P0 IADD3 R4, -R4, RZ, RZ ;  /* 0x000000ff04048210 */ /* 0x000fe40007ffe1ff */
[----:B------:R-:W-:Y:S02]  /*0560*/  @P4 IADD3 R7, R7, 0x1, RZ ;  /* 0x0000000107074810 */ /* 0x000fe40007ffe0ff */
[----:B------:R-:W-:Y:S02]  /*0570*/  ISETP.NE.AND P4, PT, R12, RZ, PT ;  /* 0x000000ff0c00720c */ /* 0x000fe40003f85270 */
[----:B------:R-:W-:-:S02]  /*0580*/  MOV R6, R7 ;  /* 0x0000000700067202 */ /* 0x000fc40000000f00 */
[----:B------:R-:W-:Y:S02]  /*0590*/  LOP3.LUT R7, RZ, R12, RZ, 0x33, !PT ;  /* 0x0000000cff077212 */ /* 0x000fe400078e33ff */
[----:B------:R-:W-:Y:S02]  /*05a0*/  @!P3 IADD3 R6, -R6, RZ, RZ ;  /* 0x000000ff0606b210 */ /* 0x000fe40007ffe1ff */
[C---:B------:R-:W-:Y:S02]  /*05b0*/  SEL R4, R7.reuse, R4, !P4 ;  /* 0x0000000407047207 */ /* 0x040fe40006000000 */
[----:B------:R-:W-:Y:S02]  /*05c0*/  SEL R7, R7, R6, !P4 ;  /* 0x0000000607077207 */ /* 0x000fe40006000000 */
[----:B------:R-:W-:Y:S02]  /*05d0*/  LEA R10, R4, R11, 0x2 ;  /* 0x0000000b040a7211 */ /* 0x000fe400078e10ff */
[----:B------:R-:W-:-:S02]  /*05e0*/  SHF.R.S32.HI R6, RZ, 0x1f, R7 ;  /* 0x0000001fff067819 */ /* 0x000fc40000011407 */
[--C-:B------:R-:W-:Y:S02]  /*05f0*/  SHF.R.S32.HI R11, RZ, 0x1f, R10.reuse ;  /* 0x0000001fff0b7819 */ /* 0x100fe4000001140a */
[----:B------:R-:W-:Y:S01]  /*0600*/  SHF.R.U32.HI R12, RZ, 0x1, R45 ;  /* 0x00000001ff0c7819 */ /* 0x000fe2000001162d */
[----:B------:R-:W-:Y:S02]  /*0610*/  IMAD R6, R6, UR18, RZ ;  /* 0x0000001206067c24 */ /* 0x000fe4000f8e02ff */
[----:B------:R-:W-:-:S04]  /*0620*/  IMAD.WIDE.U32 R48, R7, UR18, R10 ;  /* 0x0000001207307c25 */ /* 0x000fc8000f8e000a */
[----:B------:R-:W-:Y:S01]  /*0630*/  IMAD R51, R7, UR19, R6 ;  /* 0x0000001307337c24 */ /* 0x000fe2000f8e0206 */
[----:B------:R-:W-:Y:S01]  /*0640*/  MOV R6, UR10 ;  /* 0x0000000a00067c02 */ /* 0x000fe20008000f00 */
[----:B------:R-:W-:Y:S01]  /*0650*/  IMAD R16, R13, UR14, R12 ;  /* 0x0000000e0d107c24 */ /* 0x000fe2000f8e020c */
[----:B------:R-:W-:Y:S01]  /*0660*/  MOV R7, UR11 ;  /* 0x0000000b00077c02 */ /* 0x000fe20008000f00 */
[----:B------:R-:W-:Y:S01]  /*0670*/  ULDC.64 UR18, c[0x0][0x290] ;  /* 0x0000a40000127ab9 */ /* 0x000fe20000000a00 */
[----:B------:R-:W-:Y:S02]  /*0680*/  SHF.R.S32.HI R13, RZ, 0x1f, R0 ;  /* 0x0000001fff0d7819 */ /* 0x000fe40000011400 */
[----:B------:R-:W-:Y:S02]  /*0690*/  CS2R R42, SRZ ;  /* 0x00000000002a7805 */ /* 0x000fe4000001ff00 */
[----:B------:R-:W-:Y:S02]  /*06a0*/  IADD3 R51, R49, R51, RZ ;  /* 0x0000003331337210 */ /* 0x000fe40007ffe0ff */
[----:B------:R-:W-:Y:S01]  /*06b0*/  IADD3 R29, R0, 0x80, RZ ;  /* 0x00000080001d7810 */ /* 0x000fe20007ffe0ff */
[----:B------:R-:W3:Y:S01]  /*06c0*/  LDG.E.64 R6, desc[UR12][R6.64] ;  /* 0x0000000c06067981 */ /* 0x000ee2000c1e1b00 */
[----:B-1----:R-:W-:Y:S01]  /*06d0*/  @P1 IMAD R12, R13, R8, RZ ;  /* 0x000000080d0c1224 */ /* 0x002fe200078e02ff */
[----:B------:R-:W-:-:S02]  /*06e0*/  @P1 MOV R50, R48 ;  /* 0x0000003000321202 */ /* 0x000fc40000000f00 */
[----:B------:R-:W-:Y:S02]  /*06f0*/  CS2R R40, SRZ ;  /* 0x0000000000287805 */ /* 0x000fe4000001ff00 */
[----:B------:R-:W-:Y:S01]  /*0700*/  SHF.R.S32.HI R27, RZ, 0x1f, R23 ;  /* 0x0000001fff1b7819 */ /* 0x000fe20000011417 */
[----:B------:R-:W-:Y:S01]  /*0710*/  @P1 IMAD R17, R0, R9, R12 ;  /* 0x0000000900111224 */ /* 0x000fe200078e020c */
[C---:B------:R-:W-:Y:S01]  /*0720*/  IADD3 R9, R16.reuse, 0x80, RZ ;  /* 0x0000008010097810 */ /* 0x040fe20007ffe0ff */
[----:B------:R-:W1:Y:S01]  /*0730*/  @P2 LDC.64 R12, c[0x0][0x288] ;  /* 0x0000a200ff0c2b82 */ /* 0x000e620000000a00 */
[----:B------:R-:W-:Y:S01]  /*0740*/  CS2R R38, SRZ ;  /* 0x0000000000267805 */ /* 0x000fe2000001ff00 */
[----:B------:R-:W-:Y:S01]  /*0750*/  HFMA2.MMA R44, -RZ, RZ, 0, 0 ;  /* 0x00000000ff2c7435 */ /* 0x000fe200000001ff */
[----:B------:R-:W-:Y:S01]  /*0760*/  ISETP.GE.U32.AND P0, PT, R9, UR18, PT ;  /* 0x0000001209007c0c */ /* 0x000fe2000bf06070 */
[----:B------:R-:W-:Y:S01]  /*0770*/  HFMA2.MMA R37, -RZ, RZ, 0, 0 ;  /* 0x00000000ff257435 */ /* 0x000fe200000001ff */
[----:B------:R-:W-:Y:S01]  /*0780*/  SHF.R.S32.HI R9, RZ, 0x1f, R9 ;  /* 0x0000001fff097819 */ /* 0x000fe20000011409 */
[----:B------:R-:W-:Y:S01]  /*0790*/  ULDC.U8 UR10, c[0x0][0x2a4] ;  /* 0x0000a900000a7ab9 */ /* 0x000fe20000000000 */
[----:B------:R-:W-:-:S02]  /*07a0*/  IADD3 R16, R16, 0xc0, RZ ;  /* 0x000000c010107810 */ /* 0x000fc40007ffe0ff */
[----:B------:R-:W-:Y:S01]  /*07b0*/  ISETP.GE.AND.EX P0, PT, R9, UR19, PT, P0 ;  /* 0x0000001309007c0c */ /* 0x000fe2000bf06300 */
[----:B------:R-:W-:Y:S01]  /*07c0*/  @P1 IMAD.WIDE.U32 R8, R0, R8, R50 ;  /* 0x0000000800081225 */ /* 0x000fe200078e0032 */
[----:B------:R-:W-:Y:S02]  /*07d0*/  ISETP.GE.U32.AND P3, PT, R16, UR18, PT ;  /* 0x0000001210007c0c */ /* 0x000fe4000bf66070 */
[----:B------:R-:W-:Y:S02]  /*07e0*/  ISETP.LT.U32.AND P0, PT, R45, 0x80, !P0 ;  /* 0x000000802d00780c */ /* 0x000fe40004701070 */
[----:B------:R-:W-:Y:S02]  /*07f0*/  SHF.R.S32.HI R16, RZ, 0x1f, R16 ;  /* 0x0000001fff107819 */ /* 0x000fe40000011410 */
[----:B------:R-:W-:Y:S02]  /*0800*/  @P1 IADD3 R9, R9, R17, RZ ;  /* 0x0000001109091210 */ /* 0x000fe40007ffe0ff */
[----:B------:R-:W-:-:S02]  /*0810*/  ISETP.GE.AND.EX P3, PT, R16, UR19, PT, P3 ;  /* 0x0000001310007c0c */ /* 0x000fc4000bf66330 */
[C---:B------:R-:W-:Y:S01]  /*0820*/  @P1 SHF.L.U32 R25, R8.reuse, 0x1, RZ ;  /* 0x0000000108191819 */ /* 0x040fe200000006ff */
[----:B------:R-:W4:Y:S01]  /*0830*/  @P2 LDC.64 R16, c[0x0][0x230] ;  /* 0x00008c00ff102b82 */ /* 0x000f220000000a00 */
[----:B------:R-:W-:Y:S02]  /*0840*/  ISETP.LT.U32.AND P3, PT, R45, 0x80, !P3 ;  /* 0x000000802d00780c */ /* 0x000fe40005f61070 */
[----:B--2---:R-:W-:Y:S01]  /*0850*/  @P1 IADD3 R24, P5, R25, R18, RZ ;  /* 0x0000001219181210 */ /* 0x004fe20007fbe0ff */
[----:B-1----:R-:W-:Y:S01]  /*0860*/  @P2 IMAD R18, R27, R12, RZ ;  /* 0x0000000c1b122224 */ /* 0x002fe200078e02ff */
[----:B------:R-:W-:-:S03]  /*0870*/  @P1 SHF.L.U64.HI R22, R8, 0x1, R9 ;  /* 0x0000000108161819 */ /* 0x000fc60000010209 */
[----:B------:R-:W1:Y:S01]  /*0880*/  @P0 LDC.64 R8, c[0x0][0x288] ;  /* 0x0000a200ff080b82 */ /* 0x000e620000000a00 */
[----:B0-----:R-:W-:Y:S01]  /*0890*/  @P1 IADD3 R14, P4, R25, R14, RZ ;  /* 0x0000000e190e1210 */ /* 0x001fe20007f9e0ff */
[C---:B------:R-:W-:Y:S01]  /*08a0*/  @P2 IMAD R27, R23.reuse, R13, R18 ;  /* 0x0000000d171b2224 */ /* 0x040fe200078e0212 */
[C---:B------:R-:W-:Y:S02]  /*08b0*/  @P1 IADD3.X R25, R22.reuse, R19, RZ, P5, !PT ;  /* 0x0000001316191210 */ /* 0x040fe40002ffe4ff */
[----:B------:R-:W-:Y:S02]  /*08c0*/  @P2 MOV R18, R48 ;  /* 0x0000003000122202 */ /* 0x000fe40000000f00 */
[----:B------:R-:W-:Y:S01]  /*08d0*/  @P2 MOV R19, R51 ;  /* 0x0000003300132202 */ /* 0x000fe20000000f00 */
[----:B------:R0:W5:Y:S01]  /*08e0*/  @P1 LDG.E R42, desc[UR12][R24.64] ;  /* 0x0000000c182a1981 */ /* 0x000162000c1e1900 */
[----:B------:R-:W-:Y:S01]  /*08f0*/  @P1 IADD3.X R15, R22, R15, RZ, P4, !PT ;  /* 0x0000000f160f1210 */ /* 0x000fe200027fe4ff */
[----:B------:R-:W-:-:S02]  /*0900*/  @P2 IMAD.WIDE.U32 R12, R23, R12, R18 ;  /* 0x0000000c170c2225 */ /* 0x000fc400078e0012 */
[----:B------:R-:W2:Y:S01]  /*0910*/  @P3 LDC.64 R22, c[0x0][0x288] ;  /* 0x0000a200ff163b82 */ /* 0x000ea20000000a00 */
[----:B------:R-:W-:Y:S01]  /*0920*/  SHF.R.S32.HI R31, RZ, 0x1f, R29 ;  /* 0x0000001fff1f7819 */ /* 0x000fe2000001141d */
[----:B------:R4:W5:Y:S01]  /*0930*/  @P1 LDG.E R43, desc[UR12][R14.64] ;  /* 0x0000000c0e2b1981 */ /* 0x000962000c1e1900 */
[----:B------:R-:W-:Y:S02]  /*0940*/  @P2 IADD3 R27, R13, R27, RZ ;  /* 0x0000001b0d1b2210 */ /* 0x000fe40007ffe0ff */
[----:B0-----:R-:W-:Y:S02]  /*0950*/  @P0 MOV R24, R48 ;  /* 0x0000003000180202 */ /* 0x001fe40000000f00 */
[----:B------:R-:W-:Y:S01]  /*0960*/  @P0 MOV R25, R51 ;  /* 0x0000003300190202 */ /* 0x000fe20000000f00 */
[----:B------:R-:W0:Y:S01]  /*0970*/  @P0 LDC.64 R18, c[0x0][0x230] ;  /* 0x00008c00ff120b82 */ /* 0x000e220000000a00 */
[----:B------:R-:W-:Y:S01]  /*0980*/  @P2 SHF.L.U32 R13, R12, 0x1, RZ ;  /* 0x000000010c0d2819 */ /* 0x000fe200000006ff */
[-C--:B-1----:R-:W-:Y:S01]  /*0990*/  @P0 IMAD R28, R31, R8.reuse, RZ ;  /* 0x000000081f1c0224 */ /* 0x082fe200078e02ff */
[----:B------:R-:W-:Y:S01]  /*09a0*/  IADD3 R31, R0, 0xc0, RZ ;  /* 0x000000c0001f7810 */ /* 0x000fe20007ffe0ff */
[----:B------:R-:W-:Y:S01]  /*09b0*/  @P0 IMAD.WIDE.U32 R24, R29, R8, R24 ;  /* 0x000000081d180225 */ /* 0x000fe200078e0018 */
[----:B------:R-:W-:-:S03]  /*09c0*/  @P2 SHF.L.U64.HI R26, R12, 0x1, R27 ;  /* 0x000000010c1a2819 */ /* 0x000fc6000001021b */
[----:B----4-:R-:W1:Y:S01]  /*09d0*/  @P3 LDC.64 R14, c[0x0][0x230] ;  /* 0x00008c00ff0e3b82 */ /* 0x010e620000000a00 */
[----:B------:R-:W-:Y:S01]  /*09e0*/  @P0 IMAD R27, R29, R9, R28 ;  /* 0x000000091d1b0224 */ /* 0x000fe200078e021c */
[C---:B------:R-:W-:Y:S02]  /*09f0*/  @P2 IADD3 R16, P4, R13.reuse, R16, RZ ;  /* 0x000000100d102210 */ /* 0x040fe40007f9e0ff */
[----:B------:R-:W-:Y:S02]  /*0a00*/  @P2 IADD3 R20, P5, R13, R20, RZ ;  /* 0x000000140d142210 */ /* 0x000fe40007fbe0ff */
[----:B------:R-:W-:Y:S02]  /*0a10*/  SHF.R.S32.HI R29, RZ, 0x1f, R31 ;  /* 0x0000001fff1d7819 */ /* 0x000fe4000001141f */
[C---:B------:R-:W-:Y:S01]  /*0a20*/  @P2 IADD3.X R17, R26.reuse, R17, RZ, P4, !PT ;  /* 0x000000111a112210 */ /* 0x040fe200027fe4ff */
[----:B------:R-:W4:Y:S01]  /*0a30*/  @P0 LDC.64 R12, c[0x0][0x228] ;  /* 0x00008a00ff0c0b82 */ /* 0x000f220000000a00 */
[----:B------:R-:W-:Y:S01]  /*0a40*/  @P0 IADD3 R25, R25, R27, RZ ;  /* 0x0000001b19190210 */ /* 0x000fe20007ffe0ff */
[----:B--2---:R-:W-:Y:S01]  /*0a50*/  @P3 IMAD R28, R29, R22, RZ ;  /* 0x000000161d1c3224 */ /* 0x004fe200078e02ff */
[----:B------:R-:W-:Y:S01]  /*0a60*/  @P2 IADD3.X R21, R26, R21, RZ, P5, !PT ;  /* 0x000000151a152210 */ /* 0x000fe20002ffe4ff */
[----:B------:R-:W5:Y:S01]  /*0a70*/  @P2 LDG.E R44, desc[UR12][R16.64] ;  /* 0x0000000c102c2981 */ /* 0x000f62000c1e1900 */
[----:B------:R-:W-:-:S02]  /*0a80*/  @P3 MOV R26, R48 ;  /* 0x00000030001a3202 */ /* 0x000fc40000000f00 */
[----:B------:R-:W-:Y:S01]  /*0a90*/  @P3 MOV R27, R51 ;  /* 0x00000033001b3202 */ /* 0x000fe20000000f00 */
[----:B------:R-:W5:Y:S01]  /*0aa0*/  @P2 LDG.E R41, desc[UR12][R20.64] ;  /* 0x0000000c14292981 */ /* 0x000f62000c1e1900 */
[C---:B------:R-:W-:Y:S01]  /*0ab0*/  @P0 SHF.L.U32 R29, R24.reuse, 0x1, RZ ;  /* 0x00000001181d0819 */ /* 0x040fe200000006ff */
[----:B------:R-:W2:Y:S01]  /*0ac0*/  @P3 LDC.64 R8, c[0x0][0x228] ;  /* 0x00008a00ff083b82 */ /* 0x000ea20000000a00 */
[----:B------:R-:W-:Y:S01]  /*0ad0*/  @P0 SHF.L.U64.HI R24, R24, 0x1, R25 ;  /* 0x0000000118180819 */ /* 0x000fe20000010219 */
[C---:B------:R-:W-:Y:S02]  /*0ae0*/  @P3 IMAD R25, R31.reuse, R23, R28 ;  /* 0x000000171f193224 */ /* 0x040fe400078e021c */
[----:B------:R-:W-:-:S05]  /*0af0*/  @P3 IMAD.WIDE.U32 R22, R31, R22, R26 ;  /* 0x000000161f163225 */ /* 0x000fca00078e001a */
[----:B------:R-:W-:Y:S02]  /*0b00*/  @P3 IADD3 R25, R23, R25, RZ ;  /* 0x0000001917193210 */ /* 0x000fe40007ffe0ff */
[C---:B------:R-:W-:Y:S02]  /*0b10*/  @P3 SHF.L.U32 R23, R22.reuse, 0x1, RZ ;  /* 0x0000000116173819 */ /* 0x040fe400000006ff */
[----:B------:R-:W-:Y:S02]  /*0b20*/  @P3 SHF.L.U64.HI R22, R22, 0x1, R25 ;  /* 0x0000000116163819 */ /* 0x000fe40000010219 */
[----:B-1----:R-:W-:-:S04]  /*0b30*/  @P3 IADD3 R14, P5, R23, R14, RZ ;  /* 0x0000000e170e3210 */ /* 0x002fc80007fbe0ff */
[----:B------:R-:W-:-:S05]  /*0b40*/  @P3 IADD3.X R15, R22, R15, RZ, P5, !PT ;  /* 0x0000000f160f3210 */ /* 0x000fca0002ffe4ff */
[----:B------:R-:W5:Y:S01]  /*0b50*/  @P3 LDG.E R40, desc[UR12][R14.64] ;  /* 0x0000000c0e283981 */ /* 0x000f62000c1e1900 */
[----:B0-----:R-:W-:-:S04]  /*0b60*/  @P0 IADD3 R18, P4, R29, R18, RZ ;  /* 0x000000121d120210 */ /* 0x001fc80007f9e0ff */
[----:B------:R-:W-:Y:S02]  /*0b70*/  @P0 IADD3.X R19, R24, R19, RZ, P4, !PT ;  /* 0x0000001318130210 */ /* 0x000fe400027fe4ff */
[----:B----4-:R-:W-:-:S03]  /*0b80*/  @P0 IADD3 R12, P4, R29, R12, RZ ;  /* 0x0000000c1d0c0210 */ /* 0x010fc60007f9e0ff */
[----:B------:R-:W5:Y:S01]  /*0b90*/  @P0 LDG.E R39, desc[UR12][R18.64] ;  /* 0x0000000c12270981 */ /* 0x000f62000c1e1900 */
[----:B------:R-:W-:-:S05]  /*0ba0*/  @P0 IADD3.X R13, R24, R13, RZ, P4, !PT ;  /* 0x0000000d180d0210 */ /* 0x000fca00027fe4ff */
[----:B------:R-:W5:Y:S01]  /*0bb0*/  @P0 LDG.E R38, desc[UR12][R12.64] ;  /* 0x0000000c0c260981 */ /* 0x000f62000c1e1900 */
[----:B--2---:R-:W-:Y:S01]  /*0bc0*/  @P3 IADD3 R8, P6, R23, R8, RZ ;  /* 0x0000000817083210 */ /* 0x004fe20007fde0ff */
[----:B------:R-:W-:-:S03]  /*0bd0*/  UMOV UR11, 0x3f800000 ;  /* 0x3f800000000b7882 */ /* 0x000fc60000000000 */
[----:B------:R-:W-:Y:S01]  /*0be0*/  @P3 IADD3.X R9, R22, R9, RZ, P6, !PT ;  /* 0x0000000916093210 */ /* 0x000fe200037fe4ff */
[----:B------:R-:W-:Y:S04]  /*0bf0*/  BSSY B0, `(.L_x_66) ;  /* 0x000001c000007945 */ /* 0x000fe80003800000 */
[----:B------:R0:W5:Y:S02]  /*0c00*/  @P3 LDG.E R37, desc[UR12][R8.64] ;  /* 0x0000000c08253981 */ /* 0x000164000c1e1900 */
        /* <DEDUP_REMOVED lines=12> */
[----:B------:R-:W-:-:S11]  /*0cd0*/  ISETP.GT.U32.AND P0, PT, R45, 0x7f, PT ;  /* 0x0000007f2d00780c */ /* 0x000fd60003f04070 */
[----:B------:R-:W-:Y:S02]  /*0ce0*/  @UP0 UMOV UR11, UR9 ;  /* 0x00000009000b0c82 */ /* 0x000fe40008000000 */
        /* <DEDUP_REMOVED lines=9> */
[----:B------:R-:W-:-:S04]  /*0d80*/  @P0 IADD3.X R11, R14, R13, RZ, P4, !PT ;  /* 0x0000000d0e0b0210 */ /* 0x000fc800027fe4ff */
[----:B------:R-:W5:Y:S04]  /*0d90*/  LDG.E.64 R6, desc[UR12][R6.64] ;  /* 0x0000000c06067981 */ /* 0x000f68000c1e1b00 */
[----:B------:R0:W5:Y:S02]  /*0da0*/  @P0 LDG.E.64 R8, desc[UR12][R10.64] ;  /* 0x0000000c0a080981 */ /* 0x000164000c1e1b00 */
.L_x_67:
[----:B------:R-:W-:Y:S05]  /*0db0*/  BSYNC B0 ;  /* 0x0000000000007941 */ /* 0x000fea0003800000 */
.L_x_66:
[----:B------:R-:W-:Y:S02]  /*0dc0*/  ISETP.NE.AND P4, PT, RZ, UR10, PT ;  /* 0x0000000aff007c0c */ /* 0x000fe4000bf85270 */
[C---:B0----5:R-:W-:Y:S02]  /*0dd0*/  PRMT R10, R43.reuse, 0x7632, R10 ;  /* 0x000076322b0a7816 */ /* 0x061fe4000000000a */
[----:B------:R-:W-:Y:S02]  /*0de0*/  SHF.L.U32 R11, R43, 0x10, RZ ;  /* 0x000000102b0b7819 */ /* 0x000fe400000006ff */
[----:B------:R-:W-:Y:S02]  /*0df0*/  SHF.L.U32 R10, R10, 0x10, RZ ;  /* 0x000000100a0a7819 */ /* 0x000fe400000006ff */
[----:B------:R-:W-:Y:S01]  /*0e00*/  SHF.L.U32 R13, R44, 0x10, RZ ;  /* 0x000000102c0d7819 */ /* 0x000fe200000006ff */
[----:B------:R-:W-:Y:S01]  /*0e10*/  FADD.FTZ R11, R11, -UR20 ;  /* 0x800000140b0b7e21 */ /* 0x000fe20008010000 */
[----:B------:R-:W-:Y:S01]  /*0e20*/  PRMT R14, R42, 0x7632, R14 ;  /* 0x000076322a0e7816 */ /* 0x000fe2000000000e */
[----:B------:R-:W-:Y:S01]  /*0e30*/  FADD.FTZ R10, R10, -UR20 ;  /* 0x800000140a0a7e21 */ /* 0x000fe20008010000 */
[----:B------:R-:W-:Y:S01]  /*0e40*/  PRMT R17, R44, 0x7632, R17 ;  /* 0x000076322c117816 */ /* 0x000fe20000000011 */
[----:B------:R-:W-:Y:S01]  /*0e50*/  FADD.FTZ R26, R13, -UR20 ;  /* 0x800000140d1a7e21 */ /* 0x000fe20008010000 */
[----:B------:R-:W-:Y:S01]  /*0e60*/  PRMT R12, R41, 0x7632, R12 ;  /* 0x00007632290c7816 */ /* 0x000fe2000000000c */
[----:B------:R-:W-:Y:S01]  /*0e70*/  FMUL.FTZ R11, R11, UR11 ;  /* 0x0000000b0b0b7c20 */ /* 0x000fe20008410000 */
[----:B------:R-:W-:Y:S01]  /*0e80*/  SHF.L.U32 R16, R42, 0x10, RZ ;  /* 0x000000102a107819 */ /* 0x000fe200000006ff */
[----:B------:R-:W-:Y:S01]  /*0e90*/  FMUL.FTZ R10, R10, UR11 ;  /* 0x0000000b0a0a7c20 */ /* 0x000fe20008410000 */
[----:B------:R-:W-:-:S02]  /*0ea0*/  SHF.L.U32 R15, R41, 0x10, RZ ;  /* 0x00000010290f7819 */ /* 0x000fc400000006ff */
[----:B------:R-:W-:Y:S02]  /*0eb0*/  SHF.L.U32 R14, R14, 0x10, RZ ;  /* 0x000000100e0e7819 */ /* 0x000fe400000006ff */
[----:B------:R-:W-:Y:S02]  /*0ec0*/  SHF.L.U32 R17, R17, 0x10, RZ ;  /* 0x0000001011117819 */ /* 0x000fe400000006ff */
[----:B------:R-:W-:Y:S01]  /*0ed0*/  SHF.L.U32 R12, R12, 0x10, RZ ;  /* 0x000000100c0c7819 */ /* 0x000fe200000006ff */
        /* <DEDUP_REMOVED lines=19> */
.L_x_68:
[----:B------:R-:W-:Y:S01]  /*1010*/  FMUL.FTZ R20, R16, R6 ;  /* 0x0000000610147220 */ /* 0x000fe20000410000 */
[----:B------:R-:W-:Y:S01]  /*1020*/  FADD.FTZ R18, R17, -UR20 ;  /* 0x8000001411127e21 */ /* 0x000fe20008010000 */
[----:B------:R-:W-:Y:S01]  /*1030*/  FMUL.FTZ R13, R26, UR11 ;  /* 0x0000000b1a0d7c20 */ /* 0x000fe20008410000 */
[----:B------:R-:W-:Y:S01]  /*1040*/  FMUL.FTZ R17, R14, R7 ;  /* 0x000000070e117220 */ /* 0x000fe20000410000 */
[----:B------:R-:W-:Y:S01]  /*1050*/  FFMA.FTZ R19, R11, R20, RZ ;  /* 0x000000140b137223 */ /* 0x000fe200000100ff */
        /* <DEDUP_REMOVED lines=21> */
.L_x_69:
[----:B------:R-:W-:Y:S01]  /*11b0*/  FFMA.FTZ R24, R10, R17, R19 ;  /* 0x000000110a187223 */ /* 0x000fe20000010013 */
[----:B------:R-:W-:Y:S01]  /*11c0*/  FADD.FTZ R23, R17, R20 ;  /* 0x0000001411177221 */ /* 0x000fe20000010000 */
[----:B------:R-:W-:Y:S01]  /*11d0*/  PRMT R17, R39, 0x7632, R17 ;  /* 0x0000763227117816 */ /* 0x000fe20000000011 */
[----:B------:R-:W-:Y:S01]  /*11e0*/  FMUL.FTZ R22, R15, R6 ;  /* 0x000000060f167220 */ /* 0x000fe20000410000 */
[----:B------:R-:W-:Y:S01]  /*11f0*/  SHF.L.U32 R19, R39, 0x10, RZ ;  /* 0x0000001027137819 */ /* 0x000fe200000006ff */
[----:B------:R-:W-:Y:S01]  /*1200*/  FMUL.FTZ R26, R12, R7 ;  /* 0x000000070c1a7220 */ /* 0x000fe20000410000 */
[----:B------:R-:W-:Y:S01]  /*1210*/  SHF.L.U32 R20, R17, 0x10, RZ ;  /* 0x0000001011147819 */ /* 0x000fe200000006ff */
[----:B------:R-:W-:Y:S01]  /*1220*/  FFMA.FTZ R21, R13, R22, R24 ;  /* 0x000000160d157223 */ /* 0x000fe20000010018 */
[--C-:B------:R-:W-:Y:S01]  /*1230*/  FADD.FTZ R23, R23, R22.reuse ;  /* 0x0000001617177221 */ /* 0x100fe20000010000 */
[----:B------:R-:W-:Y:S01]  /*1240*/  PRMT R22, R38, 0x7632, R22 ;  /* 0x0000763226167816 */ /* 0x000fe20000000016 */
[----:B------:R-:W-:Y:S01]  /*1250*/  FADD.FTZ R19, R19, -UR20 ;  /* 0x8000001413137e21 */ /* 0x000fe20008010000 */
[----:B------:R-:W-:Y:S01]  /*1260*/  FADD.FTZ R25, R20, -UR20 ;  /* 0x8000001414197e21 */ /* 0x000fe20008010000 */
[----:B------:R-:W-:-:S02]  /*1270*/  SHF.L.U32 R17, R38, 0x10, RZ ;  /* 0x0000001026117819 */ /* 0x000fc400000006ff */
[----:B------:R-:W-:Y:S01]  /*1280*/  SHF.L.U32 R20, R22, 0x10, RZ ;  /* 0x0000001016147819 */ /* 0x000fe200000006ff */
[----:B------:R-:W-:Y:S01]  /*1290*/  FMUL.FTZ R19, R19, UR11 ;  /* 0x0000000b13137c20 */ /* 0x000fe20008410000 */
[----:B------:R-:W-:Y:S01]  /*12a0*/  PRMT R24, R40, 0x7632, R24 ;  /* 0x0000763228187816 */ /* 0x000fe20000000018 */
        /* <DEDUP_REMOVED lines=20> */
.L_x_70:
[----:B------:R-:W-:Y:S01]  /*13f0*/  FFMA.FTZ R30, R18, R26, R21 ;  /* 0x0000001a121e7223 */ /* 0x000fe20000010015 */
[----:B------:R-:W-:Y:S01]  /*1400*/  FMUL.FTZ R28, R17, R6 ;  /* 0x00000006111c7220 */ /* 0x000fe20000410000 */
[----:B------:R-:W-:Y:S01]  /*1410*/  FADD.FTZ R23, R26, R23 ;  /* 0x000000171a177221 */ /* 0x000fe20000010000 */
[----:B------:R-:W-:Y:S02]  /*1420*/  SHF.L.U32 R21, R40, 0x10, RZ ;  /* 0x0000001028157819 */ /* 0x000fe400000006ff */
[----:B------:R-:W-:Y:S01]  /*1430*/  SHF.L.U32 R24, R24, 0x10, RZ ;  /* 0x0000001018187819 */ /* 0x000fe200000006ff */
[----:B------:R-:W-:Y:S01]  /*1440*/  FADD.FTZ R27, R23, R28 ;  /* 0x0000001c171b7221 */ /* 0x000fe20000010000 */
[----:B------:R-:W-:Y:S01]  /*1450*/  PRMT R23, R37, 0x7632, R23 ;  /* 0x0000763225177816 */ /* 0x000fe20000000017 */
[----:B------:R-:W-:Y:S01]  /*1460*/  FADD.FTZ R26, R21, -UR20 ;  /* 0x80000014151a7e21 */ /* 0x000fe20008010000 */
[----:B------:R-:W-:Y:S01]  /*1470*/  FFMA.FTZ R25, R19, R28, R30 ;  /* 0x0000001c13197223 */ /* 0x000fe2000001001e */
[----:B------:R-:W-:Y:S01]  /*1480*/  FADD.FTZ R29, R24, -UR20 ;  /* 0x80000014181d7e21 */ /* 0x000fe20008010000 */
[----:B------:R-:W-:Y:S01]  /*1490*/  SHF.L.U32 R24, R23, 0x10, RZ ;  /* 0x0000001017187819 */ /* 0x000fe200000006ff */
[----:B------:R-:W-:Y:S01]  /*14a0*/  FMUL.FTZ R23, R26, UR11 ;  /* 0x0000000b1a177c20 */ /* 0x000fe20008410000 */
[----:B------:R-:W-:Y:S01]  /*14b0*/  SHF.L.U32 R21, R37, 0x10, RZ ;  /* 0x0000001025157819 */ /* 0x000fe200000006ff */
[----:B------:R-:W-:Y:S01]  /*14c0*/  FMUL.FTZ R28, R20, R7 ;  /* 0x00000007141c7220 */ /* 0x000fe20000410000 */
        /* <DEDUP_REMOVED lines=20> */
.L_x_71:
        /* <DEDUP_REMOVED lines=8> */
[----:B------:R-:W-:Y:S01]  /*1690*/  FFMA.FTZ R32, R11, R16, RZ ;  /* 0x000000100b207223 */ /* 0x000fe200000100ff */
[----:B------:R-:W-:Y:S01]  /*16a0*/  FFMA.FTZ R25, R26, R27, R25 ;  /* 0x0000001b1a197223 */ /* 0x000fe20000010019 */
[----:B------:R-:W-:Y:S01]  /*16b0*/  FADD.FTZ R27, R27, R30 ;  /* 0x0000001e1b1b7221 */ /* 0x000fe20000010000 */
[----:B------:R-:W-:Y:S01]  /*16c0*/  FADD.FTZ R16, RZ, R16 ;  /* 0x00000010ff107221 */ /* 0x000fe20000010000 */
[----:B------:R-:W-:Y:S01]  /*16d0*/  FFMA.FTZ R29, R10, R14, RZ ;  /* 0x0000000e0a1d7223 */ /* 0x000fe200000100ff */
[----:B------:R-:W-:Y:S01]  /*16e0*/  FADD.FTZ R11, RZ, R14 ;  /* 0x0000000eff0b7221 */ /* 0x000fe20000010000 */
[----:B------:R-:W1:Y:S01]  /*16f0*/  SHFL.DOWN PT, R28, R25, 0x1, 0x1f ;  /* 0x08201f00191c7f89 */ /* 0x000e6200000e0000 */
[----:B------:R-:W-:Y:S01]  /*1700*/  UMOV UR10, 0x400 ;  /* 0x00000400000a7882 */ /* 0x000fe20000000000 */
[----:B------:R-:W-:Y:S01]  /*1710*/  FFMA.FTZ R32, R13, R15, R32 ;  /* 0x0000000f0d207223 */ /* 0x000fe20000010020 */
[----:B------:R-:W-:Y:S01]  /*1720*/  UIADD3 UR9, UR10, 0x40, URZ ;  /* 0x000000400a097890 */ /* 0x000fe2000fffe03f */
[----:B------:R-:W2:Y:S01]  /*1730*/  SHFL.DOWN PT, R30, R27, 0x1, 0x1f ;  /* 0x08201f001b1e7f89 */ /* 0x000ea200000e0000 */
[----:B------:R-:W-:Y:S01]  /*1740*/  FADD.FTZ R16, R16, R15 ;  /* 0x0000000f10107221 */ /* 0x000fe20000010000 */
[----:B------:R-:W-:Y:S01]  /*1750*/  FFMA.FTZ R29, R18, R12, R29 ;  /* 0x0000000c121d7223 */ /* 0x000fe2000001001d */
[----:B------:R-:W-:Y:S01]  /*1760*/  FADD.FTZ R11, R11, R12 ;  /* 0x0000000c0b0b7221 */ /* 0x000fe20000010000 */
[----:B------:R-:W-:Y:S01]  /*1770*/  ISETP.NE.AND P3, PT, R45, RZ, PT ;  /* 0x000000ff2d00720c */ /* 0x000fe20003f65270 */
[----:B------:R-:W-:Y:S01]  /*1780*/  FFMA.FTZ R32, R19, R17, R32 ;  /* 0x0000001113207223 */ /* 0x000fe20000010020 */
[----:B------:R-:W-:Y:S01]  /*1790*/  FADD.FTZ R16, R16, R17 ;  /* 0x0000001110107221 */ /* 0x000fe20000010000 */
[----:B------:R-:W-:Y:S01]  /*17a0*/  FFMA.FTZ R29, R22, R20, R29 ;  /* 0x00000014161d7223 */ /* 0x000fe2000001001d */
[----:B------:R-:W-:Y:S01]  /*17b0*/  FADD.FTZ R11, R11, R20 ;  /* 0x000000140b0b7221 */ /* 0x000fe20000010000 */
[----:B------:R-:W-:Y:S01]  /*17c0*/  FFMA.FTZ R32, R23, R21, R32 ;  /* 0x0000001517207223 */ /* 0x000fe20000010020 */
[----:B------:R-:W-:Y:S01]  /*17d0*/  FADD.FTZ R34, R16, R21 ;  /* 0x0000001510227221 */ /* 0x000fe20000010000 */
[----:B------:R-:W-:Y:S01]  /*17e0*/  FFMA.FTZ R33, R26, R24, R29 ;  /* 0x000000181a217223 */ /* 0x000fe2000001001d */
[----:B------:R-:W-:Y:S01]  /*17f0*/  FADD.FTZ R35, R11, R24 ;  /* 0x000000180b237221 */ /* 0x000fe20000010000 */
[----:B0-----:R-:W-:Y:S01]  /*1800*/  ULEA UR9, UR17, UR9, 0x18 ;  /* 0x0000000911097291 */ /* 0x001fe2000f8ec03f */
[----:B------:R-:W-:Y:S01]  /*1810*/  BSSY B0, `(.L_x_72) ;  /* 0x0000029000007945 */ /* 0x000fe20003800000 */
[----:B------:R-:W-:-:S04]  /*1820*/  ISETP.GT.U32.AND P5, PT, R45, 0x1, PT ;  /* 0x000000012d00780c */ /* 0x000fc80003fa4070 */
        /* <DEDUP_REMOVED lines=19> */
[----:B------:R-:W-:-:S03]  /*1960*/  ISETP.GT.AND P0, PT, R2, 0xf, PT ;  /* 0x0000000f0200780c */ /* 0x000fc60003f04270 */
[----:B------:R-:W0:Y:S04]  /*1970*/  SHFL.DOWN PT, R30, R25, 0x10, 0x1f ;  /* 0x0a001f00191e7f89 */ /* 0x000e2800000e0000 */
[----:B------:R-:W1:Y:S06]  /*1980*/  SHFL.DOWN PT, R28, R27, 0x10, 0x1f ;  /* 0x0a001f001b1c7f89 */ /* 0x000e6c00000e0000 */
        /* <DEDUP_REMOVED lines=17> */
.L_x_73:
[----:B------:R-:W-:Y:S05]  /*1aa0*/  BSYNC B0 ;  /* 0x0000000000007941 */ /* 0x000fea0003800000 */
.L_x_72:
        /* <DEDUP_REMOVED lines=318> */
.L_x_75:
[----:B------:R-:W-:Y:S05]  /*2e90*/  BSYNC B0 ;  /* 0x0000000000007941 */ /* 0x000fea0003800000 */
.L_x_74:
[----:B------:R-:W1:Y:S01]  /*2ea0*/  LDC.64 R14, c[0x0][0x268] ;  /* 0x00009a00ff0e7b82 */ /* 0x000e620000000a00 */
[----:B------:R-:W-:Y:S01]  /*2eb0*/  LEA R13, R4, R45, 0x1 ;  /* 0x0000002d040d7211 */ /* 0x000fe200078e08ff */
[----:B------:R-:W-:Y:S01]  /*2ec0*/  BSSY B0, `(.L_x_76) ;  /* 0x0000012000007945 */ /* 0x000fe20003800000 */
[----:B------:R-:W-:Y:S02]  /*2ed0*/  ISETP.GE.U32.AND P0, PT, R5, 0x2, PT ;  /* 0x000000020500780c */ /* 0x000fe40003f06070 */
[----:B------:R-:W-:Y:S01]  /*2ee0*/  PRMT R4, R44, 0x7632, R4 ;  /* 0x000076322c047816 */ /* 0x000fe20000000004 */
        /* <DEDUP_REMOVED lines=15> */
.L_x_77:
[----:B------:R-:W-:Y:S05]  /*2fe0*/  BSYNC B0 ;  /* 0x0000000000007941 */ /* 0x000fea0003800000 */
.L_x_76:
[----:B------:R-:W-:Y:S02]  /*2ff0*/  PRMT R22, R41, 0x7632, R22 ;  /* 0x0000763229167816 */ /* 0x000fe40000000016 */
[----:B--2---:R-:W-:Y:S02]  /*3000*/  PRMT R21, R39, 0x7632, R21 ;  /* 0x0000763227157816 */ /* 0x004fe40000000015 */
[----:B------:R-:W-:Y:S02]  /*3010*/  PRMT R12, R38, 0x7632, R12 ;  /* 0x00007632260c7816 */ /* 0x000fe4000000000c */
[----:B------:R-:W-:Y:S02]  /*3020*/  PRMT R13, R40, 0x7632, R13 ;  /* 0x00007632280d7816 */ /* 0x000fe4000000000d */
[----:B------:R-:W-:Y:S01]  /*3030*/  PRMT R20, R37, 0x7632, R20 ;  /* 0x0000763225147816 */ /* 0x000fe20000000014 */
[----:B------:R-:W-:Y:S06]  /*3040*/  @!P0 BRA `(.L_x_78) ;  /* 0x0000001000908947 */ /* 0x000fec0003800000 */
[----:B------:R-:W1:Y:S01]  /*3050*/  LDC.64 R14, c[0x0][0x258] ;  /* 0x00009600ff0e7b82 */ /* 0x000e620000000a00 */
[----:B------:R-:W-:-:S04]  /*3060*/  ULOP3.LUT UR9, UR4, 0x1, URZ, 0xc0, !UPT ;  /* 0x0000000104097892 */ /* 0x000fc8000f8ec03f */
[----:B------:R-:W-:-:S03]  /*3070*/  UIMAD UR9, UR9, UR15, URZ ;  /* 0x0000000f090972a4 */ /* 0x000fc6000f8e023f */
[----:B------:R-:W2:Y:S03]  /*3080*/  LDC.64 R26, c[0x0][0x260] ;  /* 0x00009800ff1a7b82 */ /* 0x000ea60000000a00 */
[----:B------:R-:W-:Y:S01]  /*3090*/  IMAD R16, R5, UR9, RZ ;  /* 0x0000000905107c24 */ /* 0x000fe2000f8e02ff */
[----:B------:R-:W-:-:S04]  /*30a0*/  IADD3 R17, R36, UR9, RZ ;  /* 0x0000000924117c10 */ /* 0x000fc8000fffe0ff */
[----:B------:R-:W-:Y:S01]  /*30b0*/  SHF.L.U32 R19, R16, 0x1, RZ ;  /* 0x0000000110137819 */ /* 0x000fe200000006ff */
[----:B-1----:R-:W-:-:S04]  /*30c0*/  IMAD.WIDE.U32 R14, R17, 0x4, R14 ;  /* 0x00000004110e7825 */ /* 0x002fc800078e000e */
[----:B--2---:R-:W-:Y:S01]  /*30d0*/  IMAD.WIDE R26, R19, 0x4, R26 ;  /* 0x00000004131a7825 */ /* 0x004fe200078e021a */
[----:B------:R-:W-:Y:S06]  /*30e0*/  @P3 BRA `(.L_x_79) ;  /* 0x0000000000743947 */ /* 0x000fec0003800000 */
[----:B------:R-:W1:Y:S01]  /*30f0*/  S2R R2, SR_LANEID ;  /* 0x0000000000027919 */ /* 0x000e620000000000 */
[----:B------:R-:W2:Y:S01]  /*3100*/  S2UR UR18, SR_CTAID.Y ;  /* 0x00000000001279c3 */ /* 0x000ea20000002600 */
[----:B------:R-:W-:Y:S01]  /*3110*/  VOTEU.ANY UR10, UPT, PT ;  /* 0x00000000000a7886 */ /* 0x000fe200038e0100 */
[----:B------:R-:W-:Y:S01]  /*3120*/  ULOP3.LUT UP0, URZ, UR4, 0x2, URZ, 0xc0, !UPT ;  /* 0x00000002043f7892 */ /* 0x000fe2000f80c03f */
[----:B------:R-:W3:Y:S01]  /*3130*/  S2R R17, SR_CTAID.X ;  /* 0x0000000000117919 */ /* 0x000ee20000002500 */
[----:B------:R-:W-:Y:S01]  /*3140*/  UFLO.U32 UR17, UR10 ;  /* 0x0000000a001172bd */ /* 0x000fe200080e0000 */
[----:B------:R-:W-:Y:S01]  /*3150*/  UMOV UR9, 0x1 ;  /* 0x0000000100097882 */ /* 0x000fe20000000000 */
[----:B------:R-:W-:Y:S02]  /*3160*/  UPOPC UR10, UR10 ;  /* 0x0000000a000a72bf */ /* 0x000fe40008000000 */
[----:B------:R-:W-:-:S04]  /*3170*/  USEL UR9, UR9, 0xffffffff, !UP0 ;  /* 0xffffffff09097887 */ /* 0x000fc8000c000000 */
[----:B------:R-:W-:-:S06]  /*3180*/  UIMAD UR9, UR9, UR10, URZ ;  /* 0x0000000a090972a4 */ /* 0x000fcc000f8e023f */
[----:B------:R-:W-:Y:S02]  /*3190*/  MOV R23, UR9 ;  /* 0x0000000900177c02 */ /* 0x000fe40008000f00 */
[----:B--2---:R-:W-:Y:S02]  /*31a0*/  MOV R36, UR18 ;  /* 0x0000001200247c02 */ /* 0x004fe40008000f00 */
[----:B-1----:R-:W-:-:S03]  /*31b0*/  ISETP.EQ.U32.AND P0, PT, R2, UR17, PT ;  /* 0x0000001102007c0c */ /* 0x002fc6000bf02070 */
[----:B---3--:R-:W-:-:S04]  /*31c0*/  IMAD R17, R17, UR15, R36 ;  /* 0x0000000f11117c24 */ /* 0x008fc8000f8e0224 */
[----:B------:R-:W-:-:S05]  /*31d0*/  IMAD.WIDE.U32 R16, R17, 0x8, R26 ;  /* 0x0000000811107825 */ /* 0x000fca00078e001a */
[----:B------:R1:W-:Y:S01]  /*31e0*/  STG.E.64 desc[UR12][R16.64], R10 ;  /* 0x0000000a10007986 */ /* 0x0003e2000c101b0c */
[----:B------:R-:W-:Y:S06]  /*31f0*/  @P0 MEMBAR.ALL.GPU ;  /* 0x0000000000000992 */ /* 0x000fec000000a000 */
[----:B------:R-:W-:-:S00]  /*3200*/  @P0 ERRBAR ;  /* 0x00000000000009ab */ /* 0x000fc00000000000 */
[----:B------:R-:W-:Y:S06]  /*3210*/  @P0 CGAERRBAR ;  /* 0x00000000000005ab */ /* 0x000fec0000000000 */
[----:B------:R1:W-:Y:S01]  /*3220*/  @P0 REDG.E.ADD.S32.STRONG.GPU desc[UR12][R14.64], R23 ;  /* 0x000000170e00098e */ /* 0x0003e2000c10e38c */
[----:B------:R-:W-:-:S04]  /*3230*/  PLOP3.LUT P0, PT, PT, PT, UP0, 0x80, 0x0 ;  /* 0x000000000000781c */ /* 0x000fc80003f0f008 */
[----:B------:R-:W-:-:S04]  /*3240*/  SEL R19, R5, RZ, !P0 ;  /* 0x000000ff05137207 */ /* 0x000fc80004000000 */
[----:B------:R-:W-:-:S13]  /*3250*/  ISETP.NE.AND P0, PT, R19, -0x1, PT ;  /* 0xffffffff1300780c */ /* 0x000fda0003f05270 */
[----:B-1----:R-:W-:Y:S05]  /*3260*/  @!P0 BRA `(.L_x_79) ;  /* 0x0000000000148947 */ /* 0x002fea0003800000 */
.L_x_80:
[----:B------:R-:W2:Y:S04]  /*3270*/  LDG.E.STRONG.GPU R16, desc[UR12][R14.64] ;  /* 0x0000000c0e107981 */ /* 0x000ea8000c1ef900 */
[----:B--2---:R-:W-:Y:S01]  /*3280*/  CCTL.IVALL ;  /* 0x00000000ff00798f */ /* 0x004fe20002000000 */
[----:B------:R-:W-:Y:S05]  /*3290*/  YIELD ;  /* 0x0000000000007946 */ /* 0x000fea0003800000 */
[----:B------:R-:W-:-:S13]  /*32a0*/  ISETP.NE.AND P0, PT, R16, R19, PT ;  /* 0x000000131000720c */ /* 0x000fda0003f05270 */
[----:B------:R-:W-:Y:S05]  /*32b0*/  @P0 BRA `(.L_x_80) ;  /* 0xfffffffc00ec0947 */ /* 0x000fea000383ffff */
.L_x_79:
[----:B------:R-:W-:Y:S01]  /*32c0*/  ISETP.NE.AND P0, PT, R5, RZ, PT ;  /* 0x000000ff0500720c */ /* 0x000fe20003f05270 */
[----:B------:R-:W-:Y:S05]  /*32d0*/  WARPSYNC.ALL ;  /* 0x0000000000007948 */ /* 0x000fea0003800000 */
[----:B------:R-:W-:Y:S07]  /*32e0*/  BAR.SYNC.DEFER_BLOCKING 0x0 ;  /* 0x0000000000007b1d */ /* 0x000fee0000010000 */
[----:B------:R-:W-:Y:S05]  /*32f0*/  @!P0 BRA `(.L_x_78) ;  /* 0x0000000c00e48947 */ /* 0x000fea0003800000 */
[----:B------:R-:W-:Y:S01]  /*3300*/  IADD3 R14, R5, -0x1, RZ ;  /* 0xffffffff050e7810 */ /* 0x000fe20007ffe0ff */
[----:B------:R-:W-:-:S03]  /*3310*/  HFMA2.MMA R25, -RZ, RZ, 0, 0 ;  /* 0x00000000ff197435 */ /* 0x000fc600000001ff */
[----:B------:R-:W-:-:S13]  /*3320*/  ISETP.GE.U32.AND P0, PT, R14, 0x3, PT ;  /* 0x000000030e00780c */ /* 0x000fda0003f06070 */
[----:B------:R-:W-:Y:S05]  /*3330*/  @!P0 BRA `(.L_x_81) ;  /* 0x0000000c00648947 */ /* 0x000fea0003800000 */
[----:B------:R-:W-:Y:S02]  /*3340*/  IADD3 R23, -R46, R5, RZ ;  /* 0x000000052e177210 */ /* 0x000fe40007ffe1ff */
[----:B------:R-:W-:Y:S02]  /*3350*/  MOV R25, RZ ;  /* 0x000000ff00197202 */ /* 0x000fe40000000f00 */
[----:B------:R-:W-:-:S13]  /*3360*/  ISETP.GT.AND P0, PT, R23, RZ, PT ;  /* 0x000000ff1700720c */ /* 0x000fda0003f04270 */
[----:B------:R-:W-:Y:S05]  /*3370*/  @!P0 BRA `(.L_x_82) ;  /* 0x0000000800d88947 */ /* 0x000fea0003800000 */
[----:B------:R-:W-:Y:S02]  /*3380*/  ISETP.GT.AND P5, PT, R23, 0xc, PT ;  /* 0x0000000c1700780c */ /* 0x000fe40003fa4270 */
[----:B------:R-:W-:-:S11]  /*3390*/  PLOP3.LUT P0, PT, PT, PT, PT, 0x80, 0x0 ;  /* 0x000000000000781c */ /* 0x000fd60003f0f070 */
[----:B------:R-:W-:Y:S05]  /*33a0*/  @!P5 BRA `(.L_x_83) ;  /* 0x0000000400d0d947 */ /* 0x000fea0003800000 */
[----:B------:R-:W-:-:S13]  /*33b0*/  PLOP3.LUT P0, PT, PT, PT, PT, 0x8, 0x0 ;  /* 0x000000000000781c */ /* 0x000fda0003f0e170 */
.L_x_84:
[C---:B------:R-:W-:Y:S02]  /*33c0*/  ISETP.EQ.OR P5, PT, R25.reuse, UR14, P3 ;  /* 0x0000000e19007c0c */ /* 0x040fe40009fa2670 */
[----:B------:R-:W-:-:S04]  /*33d0*/  IADD3 R17, R25, 0x1, RZ ;  /* 0x0000000119117810 */ /* 0x000fc80007ffe0ff */
[----:B------:R-:W-:-:S07]  /*33e0*/  ISETP.EQ.OR P6, PT, R17, UR14, P3 ;  /* 0x0000000e11007c0c */ /* 0x000fce0009fc2670 */
[----:B------:R-:W-:-:S04]  /*33f0*/  @!P5 IMAD R15, R25, UR15, R36 ;  /* 0x0000000f190fdc24 */ /* 0x000fc8000f8e0224 */
[----:B------:R-:W-:-:S04]  /*3400*/  @!P5 IMAD.WIDE.U32 R14, R15, 0x8, R26 ;  /* 0x000000080f0ed825 */ /* 0x000fc800078e001a */
[----:B------:R-:W-:Y:S02]  /*3410*/  @!P6 IMAD R17, R17, UR15, R36 ;  /* 0x0000000f1111ec24 */ /* 0x000fe4000f8e0224 */
[----:B------:R-:W0:Y:S02]  /*3420*/  @!P5 LDG.E.64 R14, desc[UR12][R14.64] ;  /* 0x0000000c0e0ed981 */ /* 0x000e24000c1e1b00 */
[----:B------:R-:W-:-:S06]  /*3430*/  @!P6 IMAD.WIDE.U32 R16, R17, 0x8, R26 ;  /* 0x000000081110e825 */ /* 0x000fcc00078e001a */
[----:B------:R-:W2:Y:S01]  /*3440*/  @!P6 LDG.E.64 R16, desc[UR12][R16.64] ;  /* 0x0000000c1010e981 */ /* 0x000ea2000c1e1b00 */
[C---:B------:R-:W-:Y:S02]  /*3450*/  IADD3 R19, R25.reuse, 0x2, RZ ;  /* 0x0000000219137810 */ /* 0x040fe40007ffe0ff */
[----:B------:R-:W-:Y:S01]  /*3460*/  IADD3 R29, R25, 0x3, RZ ;  /* 0x00000003191d7810 */ /* 0x000fe20007ffe0ff */
[----:B0-----:R-:W-:Y:S01]  /*3470*/  @!P5 FADD.FTZ R10, R10, R14 ;  /* 0x0000000e0a0ad221 */ /* 0x001fe20000010000 */
[----:B------:R-:W-:Y:S01]  /*3480*/  @!P5 FADD.FTZ R11, R11, R15 ;  /* 0x0000000f0b0bd221 */ /* 0x000fe20000010000 */
[----:B------:R-:W-:Y:S02]  /*3490*/  ISETP.EQ.OR P5, PT, R19, UR14, P3 ;  /* 0x0000000e13007c0c */ /* 0x000fe40009fa2670 */
[----:B--2---:R-:W-:Y:S01]  /*34a0*/  @!P6 FADD.FTZ R10, R10, R16 ;  /* 0x000000100a0ae221 */ /* 0x004fe20000010000 */
[----:B------:R-:W-:Y:S01]  /*34b0*/  @!P6 FADD.FTZ R11, R11, R17 ;  /* 0x000000110b0be221 */ /* 0x000fe20000010000 */
[----:B------:R-:W-:-:S09]  /*34c0*/  ISETP.EQ.OR P6, PT, R29, UR14, P3 ;  /* 0x0000000e1d007c0c */ /* 0x000fd20009fc2670 */
[----:B------:R-:W-:-:S04]  /*34d0*/  @!P5 IMAD R15, R19, UR15, R36 ;  /* 0x0000000f130fdc24 */ /* 0x000fc8000f8e0224 */
[----:B------:R-:W-:-:S04]  /*34e0*/  @!P5 IMAD.WIDE.U32 R14, R15, 0x8, R26 ;  /* 0x000000080f0ed825 */ /* 0x000fc800078e001a */
[----:B------:R-:W-:Y:S02]  /*34f0*/  @!P6 IMAD R17, R29, UR15, R36 ;  /* 0x0000000f1d11ec24 */ /* 0x000fe4000f8e0224 */
[----:B------:R-:W2:Y:S02]  /*3500*/  @!P5 LDG.E.64 R14, desc[UR12][R14.64] ;  /* 0x0000000c0e0ed981 */ /* 0x000ea4000c1e1b00 */
[----:B------:R-:W-:-:S06]  /*3510*/  @!P6 IMAD.WIDE.U32 R16, R17, 0x8, R26 ;  /* 0x000000081110e825 */ /* 0x000fcc00078e001a */
[----:B------:R-:W3:Y:S01]  /*3520*/  @!P6 LDG.E.64 R16, desc[UR12][R16.64] ;  /* 0x0000000c1010e981 */ /* 0x000ee2000c1e1b00 */
        /* <DEDUP_REMOVED lines=84> */
[----:B------:R-:W-:Y:S02]  /*3a70*/  IADD3 R23, R23, -0x10, RZ ;  /* 0xfffffff017177810 */ /* 0x000fe40007ffe0ff */
[----:B------:R-:W-:Y:S01]  /*3a80*/  IADD3 R25, R25, 0x10, RZ ;  /* 0x0000001019197810 */ /* 0x000fe20007ffe0ff */
[----:B--2---:R-:W-:Y:S01]  /*3a90*/  @!P5 FADD.FTZ R10, R10, R14 ;  /* 0x0000000e0a0ad221 */ /* 0x004fe20000010000 */
[----:B------:R-:W-:Y:S01]  /*3aa0*/  @!P5 FADD.FTZ R11, R11, R15 ;  /* 0x0000000f0b0bd221 */ /* 0x000fe20000010000 */
[----:B------:R-:W-:Y:S02]  /*3ab0*/  ISETP.GT.AND P5, PT, R23, 0xc, PT ;  /* 0x0000000c1700780c */ /* 0x000fe40003fa4270 */
[----:B---3--:R-:W-:Y:S01]  /*3ac0*/  @!P6 FADD.FTZ R10, R10, R16 ;  /* 0x000000100a0ae221 */ /* 0x008fe20000010000 */
[----:B------:R-:W-:-:S10]  /*3ad0*/  @!P6 FADD.FTZ R11, R11, R17 ;  /* 0x000000110b0be221 */ /* 0x000fd40000010000 */
[----:B------:R-:W-:Y:S05]  /*3ae0*/  @P5 BRA `(.L_x_84) ;  /* 0xfffffff800345947 */ /* 0x000fea000383ffff */
.L_x_83:
[----:B------:R-:W-:-:S13]  /*3af0*/  ISETP.GT.AND P5, PT, R23, 0x4, PT ;  /* 0x000000041700780c */ /* 0x000fda0003fa4270 */
[----:B------:R-:W-:Y:S05]  /*3b00*/  @!P5 BRA `(.L_x_85) ;  /* 0x0000000000ecd947 */ /* 0x000fea0003800000 */
        /* <DEDUP_REMOVED lines=10> */
[----:B------:R-:W-:Y:S02]  /*3bb0*/  IADD3 R29, R25, 0x3, RZ ;  /* 0x00000003191d7810 */ /* 0x000fe40007ffe0ff */
[----:B------:R-:W-:Y:S02]  /*3bc0*/  ISETP.EQ.OR P0, PT, R19, UR14, P3 ;  /* 0x0000000e13007c0c */ /* 0x000fe40009f02670 */
[----:B------:R-:W-:Y:S01]  /*3bd0*/  IADD3 R25, R25, 0x4, RZ ;  /* 0x0000000419197810 */ /* 0x000fe20007ffe0ff */
[----:B0-----:R-:W-:Y:S01]  /*3be0*/  @!P6 FADD.FTZ R10, R10, R14 ;  /* 0x0000000e0a0ae221 */ /* 0x001fe20000010000 */
[----:B------:R-:W-:Y:S01]  /*3bf0*/  @!P6 FADD.FTZ R11, R11, R15 ;  /* 0x0000000f0b0be221 */ /* 0x000fe20000010000 */
[----:B------:R-:W-:-:S08]  /*3c00*/  ISETP.EQ.OR P6, PT, R29, UR14, P3 ;  /* 0x0000000e1d007c0c */ /* 0x000fd00009fc2670 */
[----:B------:R-:W-:-:S04]  /*3c10*/  @!P0 IMAD R15, R19, UR15, R36 ;  /* 0x0000000f130f8c24 */ /* 0x000fc8000f8e0224 */
[----:B------:R-:W-:-:S04]  /*3c20*/  @!P0 IMAD.WIDE.U32 R14, R15, 0x8, R26 ;  /* 0x000000080f0e8825 */ /* 0x000fc800078e001a */
[----:B--2---:R-:W-:Y:S01]  /*3c30*/  @!P5 FADD.FTZ R10, R10, R16 ;  /* 0x000000100a0ad221 */ /* 0x004fe20000010000 */
[----:B------:R-:W-:Y:S01]  /*3c40*/  @!P5 FADD.FTZ R11, R11, R17 ;  /* 0x000000110b0bd221 */ /* 0x000fe20000010000 */
[----:B------:R-:W-:Y:S01]  /*3c50*/  ISETP.EQ.OR P5, PT, R25, UR14, P3 ;  /* 0x0000000e19007c0c */ /* 0x000fe20009fa2670 */
[----:B------:R-:W2:Y:S01]  /*3c60*/  @!P0 LDG.E.64 R14, desc[UR12][R14.64] ;  /* 0x0000000c0e0e8981 */ /* 0x000ea2000c1e1b00 */
[----:B------:R-:W-:-:S04]  /*3c70*/  @!P6 IMAD R17, R29, UR15, R36 ;  /* 0x0000000f1d11ec24 */ /* 0x000fc8000f8e0224 */
[----:B------:R-:W-:-:S07]  /*3c80*/  @!P6 IMAD.WIDE.U32 R16, R17, 0x8, R26 ;  /* 0x000000081110e825 */ /* 0x000fce00078e001a */
[----:B------:R-:W-:Y:S01]  /*3c90*/  @!P5 IMAD R19, R25, UR15, R36 ;  /* 0x0000000f1913dc24 */ /* 0x000fe2000f8e0224 */
[----:B------:R-:W3:Y:S03]  /*3ca0*/  @!P6 LDG.E.64 R16, desc[UR12][R16.64] ;  /* 0x0000000c1010e981 */ /* 0x000ee6000c1e1b00 */
        /* <DEDUP_REMOVED lines=10> */
[----:B------:R-:W-:-:S02]  /*3d50*/  ISETP.EQ.OR P6, PT, R31, UR14, P3 ;  /* 0x0000000e1f007c0c */ /* 0x000fc40009fc2670 */
[----:B----4-:R-:W-:Y:S01]  /*3d60*/  @!P5 FADD.FTZ R10, R10, R18 ;  /* 0x000000120a0ad221 */ /* 0x010fe20000010000 */
[----:B------:R-:W-:Y:S01]  /*3d70*/  @!P5 FADD.FTZ R11, R11, R19 ;  /* 0x000000130b0bd221 */ /* 0x000fe20000010000 */
[----:B------:R-:W-:-:S05]  /*3d80*/  ISETP.EQ.OR P5, PT, R33, UR14, P3 ;  /* 0x0000000e21007c0c */ /* 0x000fca0009fa2670 */
[----:B------:R-:W-:-:S04]  /*3d90*/  @!P0 IMAD R15, R29, UR15, R36 ;  /* 0x0000000f1d0f8c24 */ /* 0x000fc8000f8e0224 */
[----:B------:R-:W-:Y:S02]  /*3da0*/  @!P6 IMAD R17, R31, UR15, R36 ;  /* 0x0000000f1f11ec24 */ /* 0x000fe4000f8e0224 */
[----:B------:R-:W-:-:S04]  /*3db0*/  @!P0 IMAD.WIDE.U32 R14, R15, 0x8, R26 ;  /* 0x000000080f0e8825 */ /* 0x000fc800078e001a */
[----:B------:R-:W-:Y:S02]  /*3dc0*/  @!P6 IMAD.WIDE.U32 R16, R17, 0x8, R26 ;  /* 0x000000081110e825 */ /* 0x000fe400078e001a */
[----:B------:R-:W2:Y:S02]  /*3dd0*/  @!P0 LDG.E.64 R14, desc[UR12][R14.64] ;  /* 0x0000000c0e0e8981 */ /* 0x000ea4000c1e1b00 */
[----:B------:R-:W-:Y:S02]  /*3de0*/  @!P5 IMAD R19, R33, UR15, R36 ;  /* 0x0000000f2113dc24 */ /* 0x000fe4000f8e0224 */
[----:B------:R-:W3:Y:S02]  /*3df0*/  @!P6 LDG.E.64 R16, desc[UR12][R16.64] ;  /* 0x0000000c1010e981 */ /* 0x000ee4000c1e1b00 */
[----:B------:R-:W-:-:S06]  /*3e00*/  @!P5 IMAD.WIDE.U32 R18, R19, 0x8, R26 ;  /* 0x000000081312d825 */ /* 0x000fcc00078e001a */
[----:B------:R-:W4:Y:S01]  /*3e10*/  @!P5 LDG.E.64 R18, desc[UR12][R18.64] ;  /* 0x0000000c1212d981 */ /* 0x000f22000c1e1b00 */
[----:B------:R-:W-:Y:S02]  /*3e20*/  IADD3 R23, R23, -0x4, RZ ;  /* 0xfffffffc17177810 */ /* 0x000fe40007ffe0ff */
[----:B------:R-:W-:Y:S02]  /*3e30*/  IADD3 R25, R25, 0x4, RZ ;  /* 0x0000000419197810 */ /* 0x000fe40007ffe0ff */
[----:B------:R-:W-:Y:S01]  /*3e40*/  IADD3 R23, R23, -0x4, RZ ;  /* 0xfffffffc17177810 */ /* 0x000fe20007ffe0ff */
[----:B--2---:R-:W-:Y:S01]  /*3e50*/  @!P0 FADD.FTZ R10, R10, R14 ;  /* 0x0000000e0a0a8221 */ /* 0x004fe20000010000 */
[----:B------:R-:W-:-:S03]  /*3e60*/  @!P0 FADD.FTZ R11, R11, R15 ;  /* 0x0000000f0b0b8221 */ /* 0x000fc60000010000 */
[----:B---3--:R-:W-:Y:S01]  /*3e70*/  @!P6 FADD.FTZ R10, R10, R16 ;  /* 0x000000100a0ae221 */ /* 0x008fe20000010000 */
[----:B------:R-:W-:Y:S01]  /*3e80*/  @!P6 FADD.FTZ R11, R11, R17 ;  /* 0x000000110b0be221 */ /* 0x000fe20000010000 */
[----:B------:R-:W-:Y:S02]  /*3e90*/  PLOP3.LUT P0, PT, PT, PT, PT, 0x8, 0x0 ;  /* 0x000000000000781c */ /* 0x000fe40003f0e170 */
[----:B----4-:R-:W-:Y:S01]  /*3ea0*/  @!P5 FADD.FTZ R10, R10, R18 ;  /* 0x000000120a0ad221 */ /* 0x010fe20000010000 */
[----:B------:R-:W-:-:S10]  /*3eb0*/  @!P5 FADD.FTZ R11, R11, R19 ;  /* 0x000000130b0bd221 */ /* 0x000fd40000010000 */
.L_x_85:
[----:B------:R-:W-:-:S13]  /*3ec0*/  ISETP.NE.OR P0, PT, R23, RZ, P0 ;  /* 0x000000ff1700720c */ /* 0x000fda0000705670 */
[----:B------:R-:W-:Y:S05]  /*3ed0*/  @!P0 BRA `(.L_x_81) ;  /* 0x00000000007c8947 */ /* 0x000fea0003800000 */
.L_x_82:
[----:B------:R-:W-:-:S13]  /*3ee0*/  ISETP.EQ.OR P6, PT, R25, UR14, P3 ;  /* 0x0000000e19007c0c */ /* 0x000fda0009fc2670 */
[----:B------:R-:W-:-:S04]  /*3ef0*/  @!P6 IMAD R15, R25, UR15, R36 ;  /* 0x0000000f190fec24 */ /* 0x000fc8000f8e0224 */
[----:B------:R-:W-:-:S06]  /*3f00*/  @!P6 IMAD.WIDE.U32 R14, R15, 0x8, R26 ;  /* 0x000000080f0ee825 */ /* 0x000fcc00078e001a */
[----:B------:R-:W0:Y:S01]  /*3f10*/  @!P6 LDG.E.64 R14, desc[UR12][R14.64] ;  /* 0x0000000c0e0ee981 */ /* 0x000e22000c1e1b00 */
[C---:B------:R-:W-:Y:S02]  /*3f20*/  IADD3 R17, R25.reuse, 0x1, RZ ;  /* 0x0000000119117810 */ /* 0x040fe40007ffe0ff */
[----:B------:R-:W-:Y:S02]  /*3f30*/  IADD3 R19, R25, 0x2, RZ ;  /* 0x0000000219137810 */ /* 0x000fe40007ffe0ff */
[----:B------:R-:W-:Y:S02]  /*3f40*/  ISETP.EQ.OR P0, PT, R17, UR14, P3 ;  /* 0x0000000e11007c0c */ /* 0x000fe40009f02670 */
[----:B------:R-:W-:Y:S02]  /*3f50*/  IADD3 R29, R25, 0x3, RZ ;  /* 0x00000003191d7810 */ /* 0x000fe40007ffe0ff */
[----:B------:R-:W-:-:S09]  /*3f60*/  ISETP.EQ.OR P5, PT, R19, UR14, P3 ;  /* 0x0000000e13007c0c */ /* 0x000fd20009fa2670 */
[----:B------:R-:W-:-:S04]  /*3f70*/  @!P0 IMAD R17, R17, UR15, R36 ;  /* 0x0000000f11118c24 */ /* 0x000fc8000f8e0224 */
[----:B------:R-:W-:Y:S02]  /*3f80*/  @!P5 IMAD R19, R19, UR15, R36 ;  /* 0x0000000f1313dc24 */ /* 0x000fe4000f8e0224 */
[----:B0-----:R-:W-:Y:S01]  /*3f90*/  @!P6 FADD.FTZ R10, R10, R14 ;  /* 0x0000000e0a0ae221 */ /* 0x001fe20000010000 */
[----:B------:R-:W-:Y:S01]  /*3fa0*/  @!P6 FADD.FTZ R11, R11, R15 ;  /* 0x0000000f0b0be221 */ /* 0x000fe20000010000 */
[----:B------:R-:W-:Y:S01]  /*3fb0*/  ISETP.EQ.OR P6, PT, R29, UR14, P3 ;  /* 0x0000000e1d007c0c */ /* 0x000fe20009fc2670 */
[----:B------:R-:W-:-:S04]  /*3fc0*/  @!P0 IMAD.WIDE.U32 R14, R17, 0x8, R26 ;  /* 0x00000008110e8825 */ /* 0x000fc800078e001a */
[----:B------:R-:W-:Y:S02]  /*3fd0*/  @!P5 IMAD.WIDE.U32 R16, R19, 0x8, R26 ;  /* 0x000000081310d825 */ /* 0x000fe400078e001a */
[----:B------:R-:W2:Y:S04]  /*3fe0*/  @!P0 LDG.E.64 R14, desc[UR12][R14.64] ;  /* 0x0000000c0e0e8981 */ /* 0x000ea8000c1e1b00 */
[----:B------:R-:W3:Y:S02]  /*3ff0*/  @!P5 LDG.E.64 R16, desc[UR12][R16.64] ;  /* 0x0000000c1010d981 */ /* 0x000ee4000c1e1b00 */
[----:B------:R-:W-:-:S04]  /*4000*/  @!P6 IMAD R29, R29, UR15, R36 ;  /* 0x0000000f1d1dec24 */ /* 0x000fc8000f8e0224 */
[----:B------:R-:W-:-:S06]  /*4010*/  @!P6 IMAD.WIDE.U32 R18, R29, 0x8, R26 ;  /* 0x000000081d12e825 */ /* 0x000fcc00078e001a */
[----:B------:R-:W4:Y:S01]  /*4020*/  @!P6 LDG.E.64 R18, desc[UR12][R18.64] ;  /* 0x0000000c1212e981 */ /* 0x000f22000c1e1b00 */
[----:B------:R-:W-:Y:S02]  /*4030*/  IADD3 R23, R23, -0x4, RZ ;  /* 0xfffffffc17177810 */ /* 0x000fe40007ffe0ff */
[----:B------:R-:W-:Y:S01]  /*4040*/  IADD3 R25, R25, 0x4, RZ ;  /* 0x0000000419197810 */ /* 0x000fe20007ffe0ff */
[----:B--2---:R-:W-:Y:S01]  /*4050*/  @!P0 FADD.FTZ R10, R10, R14 ;  /* 0x0000000e0a0a8221 */ /* 0x004fe20000010000 */
[----:B------:R-:W-:Y:S01]  /*4060*/  @!P0 FADD.FTZ R11, R11, R15 ;  /* 0x0000000f0b0b8221 */ /* 0x000fe20000010000 */
[----:B------:R-:W-:Y:S02]  /*4070*/  ISETP.NE.AND P0, PT, R23, RZ, PT ;  /* 0x000000ff1700720c */ /* 0x000fe40003f05270 */
[----:B---3--:R-:W-:Y:S01]  /*4080*/  @!P5 FADD.FTZ R10, R10, R16 ;  /* 0x000000100a0ad221 */ /* 0x008fe20000010000 */
[----:B------:R-:W-:-:S03]  /*4090*/  @!P5 FADD.FTZ R11, R11, R17 ;  /* 0x000000110b0bd221 */ /* 0x000fc60000010000 */
[----:B----4-:R-:W-:Y:S01]  /*40a0*/  @!P6 FADD.FTZ R10, R10, R18 ;  /* 0x000000120a0ae221 */ /* 0x010fe20000010000 */
[----:B------:R-:W-:-:S06]  /*40b0*/  @!P6 FADD.FTZ R11, R11, R19 ;  /* 0x000000130b0be221 */ /* 0x000fcc0000010000 */
[----:B------:R-:W-:Y:S05]  /*40c0*/  @P0 BRA `(.L_x_82) ;  /* 0xfffffffc00840947 */ /* 0x000fea000383ffff */
.L_x_81:
[----:B------:R-:W-:-:S13]  /*40d0*/  ISETP.NE.AND P0, PT, R46, RZ, PT ;  /* 0x000000ff2e00720c */ /* 0x000fda0003f05270 */
[----:B------:R-:W-:Y:S05]  /*40e0*/  @!P0 BRA `(.L_x_78) ;  /* 0x0000000000688947 */ /* 0x000fea0003800000 */
[----:B------:R-:W-:Y:S01]  /*40f0*/  ISETP.EQ.OR P0, PT, R25, UR14, P3 ;  /* 0x0000000e19007c0c */ /* 0x000fe20009f02670 */
[----:B------:R-:W-:Y:S01]  /*4100*/  BSSY B0, `(.L_x_86) ;  /* 0x0000008000007945 */ /* 0x000fe20003800000 */
[----:B------:R-:W-:-:S11]  /*4110*/  ISETP.NE.AND P5, PT, R46, 0x1, PT ;  /* 0x000000012e00780c */ /* 0x000fd60003fa5270 */
[----:B------:R-:W-:Y:S05]  /*4120*/  @P0 BRA `(.L_x_87) ;  /* 0x0000000000140947 */ /* 0x000fea0003800000 */
[----:B------:R-:W-:-:S04]  /*4130*/  IMAD R15, R25, UR15, R36 ;  /* 0x0000000f190f7c24 */ /* 0x000fc8000f8e0224 */
[----:B------:R-:W-:-:S06]  /*4140*/  IMAD.WIDE.U32 R14, R15, 0x8, R26 ;  /* 0x000000080f0e7825 */ /* 0x000fcc00078e001a */
[----:B------:R-:W0:Y:S02]  /*4150*/  LDG.E.64 R14, desc[UR12][R14.64] ;  /* 0x0000000c0e0e7981 */ /* 0x000e24000c1e1b00 */
[----:B0-----:R-:W-:Y:S01]  /*4160*/  FADD.FTZ R10, R10, R14 ;  /* 0x0000000e0a0a7221 */ /* 0x001fe20000010000 */
[----:B------:R-:W-:-:S07]  /*4170*/  FADD.FTZ R11, R11, R15 ;  /* 0x0000000f0b0b7221 */ /* 0x000fce0000010000 */
.L_x_87:
[----:B------:R-:W-:Y:S05]  /*4180*/  BSYNC B0 ;  /* 0x0000000000007941 */ /* 0x000fea0003800000 */
.L_x_86:
[----:B------:R-:W-:Y:S05]  /*4190*/  @!P5 BRA `(.L_x_78) ;  /* 0x00000000003cd947 */ /* 0x000fea0003800000 */
[C---:B------:R-:W-:Y:S02]  /*41a0*/  IADD3 R17, R25.reuse, 0x2, RZ ;  /* 0x0000000219117810 */ /* 0x040fe40007ffe0ff */
[----:B------:R-:W-:Y:S02]  /*41b0*/  IADD3 R15, R25, 0x1, RZ ;  /* 0x00000001190f7810 */ /* 0x000fe40007ffe0ff */
[----:B------:R-:W-:Y:S02]  /*41c0*/  ISETP.EQ.OR P0, PT, R17, UR14, P3 ;  /* 0x0000000e11007c0c */ /* 0x000fe40009f02670 */
[----:B------:R-:W-:Y:S02]  /*41d0*/  ISETP.EQ.OR P5, PT, R15, UR14, P3 ;  /* 0x0000000e0f007c0c */ /* 0x000fe40009fa2670 */
[----:B------:R-:W-:-:S11]  /*41e0*/  ISETP.EQ.OR P0, PT, R46, 0x2, P0 ;  /* 0x000000022e00780c */ /* 0x000fd60000702670 */
[--C-:B------:R-:W-:Y:S02]  /*41f0*/  @!P5 IMAD R15, R15, UR15, R36.reuse ;  /* 0x0000000f0f0fdc24 */ /* 0x100fe4000f8e0224 */
[----:B------:R-:W-:Y:S02]  /*4200*/  @!P0 IMAD R17, R17, UR15, R36 ;  /* 0x0000000f11118c24 */ /* 0x000fe4000f8e0224 */
        /* <DEDUP_REMOVED lines=8> */
.L_x_78:
[----:B------:R-:W1:Y:S01]  /*4290*/  S2UR UR10, SR_CgaCtaId ;  /* 0x00000000000a79c3 */ /* 0x000e620000008800 */
[----:B------:R-:W-:Y:S01]  /*42a0*/  UMOV UR9, 0x400 ;  /* 0x0000040000097882 */ /* 0x000fe20000000000 */
[----:B------:R-:W-:Y:S01]  /*42b0*/  SHF.R.U32.HI R16, RZ, 0x1, R45 ;  /* 0x00000001ff107819 */ /* 0x000fe2000001162d */
[----:B------:R-:W-:Y:S01]  /*42c0*/  ULDC.64 UR18, c[0x0][0x290] ;  /* 0x0000a40000127ab9 */ /* 0x000fe20000000a00 */
[----:B------:R-:W-:Y:S02]  /*42d0*/  SHF.L.U32 R44, R44, 0x10, RZ ;  /* 0x000000102c2c7819 */ /* 0x000fe400000006ff */
[----:B------:R-:W-:Y:S02]  /*42e0*/  SHF.L.U32 R4, R4, 0x10, RZ ;  /* 0x0000001004047819 */ /* 0x000fe400000006ff */
[----:B------:R-:W2:Y:S01]  /*42f0*/  LDC R17, c[0x0][0x2ac] ;  /* 0x0000ab00ff117b82 */ /* 0x000ea20000000800 */
[----:B-1----:R-:W-:Y:S01]  /*4300*/  ULEA UR9, UR10, UR9, 0x18 ;  /* 0x000000090a097291 */ /* 0x002fe2000f8ec03f */
[----:B--2---:R-:W-:-:S08]  /*4310*/  IMAD R16, R17, UR14, R16 ;  /* 0x0000000e11107c24 */ /* 0x004fd0000f8e0210 */
[----:B------:R0:W-:Y:S01]  /*4320*/  @!P3 STS.64 [UR9+0x30], R10 ;  /* 0x0000300aff00b988 */ /* 0x0001e20008000a09 */
[----:B------:R-:W-:Y:S01]  /*4330*/  BAR.SYNC.DEFER_BLOCKING 0x0 ;  /* 0x0000000000007b1d */ /* 0x000fe20000010000 */
[C---:B------:R-:W-:Y:S02]  /*4340*/  IADD3 R17, R16.reuse, 0x80, RZ ;  /* 0x0000008010117810 */ /* 0x040fe40007ffe0ff */
[----:B------:R-:W-:Y:S02]  /*4350*/  IADD3 R16, R16, 0xc0, RZ ;  /* 0x000000c010107810 */ /* 0x000fe40007ffe0ff */
[----:B------:R-:W-:Y:S02]  /*4360*/  ISETP.GE.U32.AND P0, PT, R17, UR18, PT ;  /* 0x0000001211007c0c */ /* 0x000fe4000bf06070 */
[----:B0-----:R-:W-:Y:S02]  /*4370*/  PRMT R10, R43, 0x7632, R10 ;  /* 0x000076322b0a7816 */ /* 0x001fe4000000000a */
[----:B------:R-:W-:-:S02]  /*4380*/  ISETP.GE.U32.AND P3, PT, R16, UR18, PT ;  /* 0x0000001210007c0c */ /* 0x000fc4000bf66070 */
[----:B------:R-:W-:Y:S02]  /*4390*/  SHF.R.S32.HI R16, RZ, 0x1f, R16 ;  /* 0x0000001fff107819 */ /* 0x000fe40000011410 */
[----:B------:R-:W-:Y:S02]  /*43a0*/  SHF.L.U32 R43, R43, 0x10, RZ ;  /* 0x000000102b2b7819 */ /* 0x000fe400000006ff */
[----:B------:R-:W-:Y:S02]  /*43b0*/  SHF.L.U32 R10, R10, 0x10, RZ ;  /* 0x000000100a0a7819 */ /* 0x000fe400000006ff */
[----:B------:R-:W-:Y:S01]  /*43c0*/  SHF.R.S32.HI R17, RZ, 0x1f, R17 ;  /* 0x0000001fff117819 */ /* 0x000fe20000011411 */
[----:B------:R-:W-:Y:S01]  /*43d0*/  FADD.FTZ R43, R43, -UR20 ;  /* 0x800000142b2b7e21 */ /* 0x000fe20008010000 */
[----:B------:R-:W-:Y:S01]  /*43e0*/  ISETP.GE.AND.EX P3, PT, R16, UR19, PT, P3 ;  /* 0x0000001310007c0c */ /* 0x000fe2000bf66330 */
[----:B------:R-:W-:Y:S01]  /*43f0*/  FADD.FTZ R10, R10, -UR20 ;  /* 0x800000140a0a7e21 */ /* 0x000fe20008010000 */
[----:B------:R-:W-:Y:S01]  /*4400*/  ISETP.GE.AND.EX P0, PT, R17, UR19, PT, P0 ;  /* 0x0000001311007c0c */ /* 0x000fe2000bf06300 */
[----:B------:R-:W-:Y:S01]  /*4410*/  FMUL.FTZ R43, R43, UR11 ;  /* 0x0000000b2b2b7c20 */ /* 0x000fe20008410000 */
[----:B------:R-:W-:Y:S01]  /*4420*/  SHF.L.U32 R11, R42, 0x10, RZ ;  /* 0x000000102a0b7819 */ /* 0x000fe200000006ff */
[----:B------:R-:W0:Y:S01]  /*4430*/  LDS.64 R14, [UR9+0x30] ;  /* 0x00003009ff0e7984 */ /* 0x000e220008000a00 */
[----:B------:R-:W-:Y:S01]  /*4440*/  ULDC UR9, c[0x0][0x2bc] ;  /* 0x0000af0000097ab9 */ /* 0x000fe20000000800 */
[----:B------:R-:W-:Y:S01]  /*4450*/  FMUL.FTZ R28, R10, UR11 ;  /* 0x0000000b0a1c7c20 */ /* 0x000fe20008410000 */
[----:B0-----:R-:W-:Y:S01]  /*4460*/  FMUL.FTZ R16, R14, UR9 ;  /* 0x000000090e107c20 */ /* 0x001fe20008410000 */
[----:B------:R-:W-:Y:S01]  /*4470*/  PRMT R14, R42, 0x7632, R14 ;  /* 0x000076322a0e7816 */ /* 0x000fe2000000000e */
[----:B------:R-:W-:-:S03]  /*4480*/  FMUL.FTZ R17, R15, UR9 ;  /* 0x000000090f117c20 */ /* 0x000fc60008410000 */
        /* <DEDUP_REMOVED lines=20> */
.L_x_88:
[----:B------:R-:W-:Y:S04]  /*45d0*/  BSSY B0, `(.L_x_89) ;  /* 0x0000015000007945 */ /* 0x000fe80003800000 */
[----:B------:R-:W-:Y:S05]  /*45e0*/  @!P1 BRA `(.L_x_90) ;  /* 0x00000000004c9947 */ /* 0x000fea0003800000 */
[C-C-:B------:R-:W-:Y:S01]  /*45f0*/  FFMA.FTZ R10, R16.reuse, R43, R17.reuse ;  /* 0x0000002b100a7223 */ /* 0x140fe20000010011 */
[----:B------:R-:W-:Y:S01]  /*4600*/  SHF.R.S32.HI R23, RZ, 0x1f, R0 ;  /* 0x0000001fff177819 */ /* 0x000fe20000011400 */
[----:B------:R-:W-:Y:S01]  /*4610*/  ULDC.64 UR18, c[0x0][0x288] ;  /* 0x0000a20000127ab9 */ /* 0x000fe20000000a00 */
[----:B------:R-:W-:Y:S01]  /*4620*/  FFMA.FTZ R19, R16, R28, R17 ;  /* 0x0000001c10137223 */ /* 0x000fe20000010011 */
[----:B------:R-:W-:Y:S01]  /*4630*/  FFMA.FTZ R15, R11, R6, -R10 ;  /* 0x000000060b0f7223 */ /* 0x000fe2000001080a */
[----:B------:R-:W-:Y:S01]  /*4640*/  MOV R10, R48 ;  /* 0x00000030000a7202 */ /* 0x000fe20000000f00 */
[----:B------:R-:W-:Y:S01]  /*4650*/  IMAD R23, R23, UR18, RZ ;  /* 0x0000001217177c24 */ /* 0x000fe2000f8e02ff */
[----:B------:R-:W-:Y:S01]  /*4660*/  MOV R11, R51 ;  /* 0x00000033000b7202 */ /* 0x000fe20000000f00 */
[----:B------:R-:W-:Y:S01]  /*4670*/  FFMA.FTZ R18, R14, R7, -R19 ;  /* 0x000000070e127223 */ /* 0x000fe20000010813 */
[----:B------:R-:W-:Y:S01]  /*4680*/  FMUL.FTZ R19, R15, UR11 ;  /* 0x0000000b0f137c20 */ /* 0x000fe20008410000 */
[----:B------:R-:W-:-:S02]  /*4690*/  IMAD R23, R0, UR19, R23 ;  /* 0x0000001300177c24 */ /* 0x000fc4000f8e0217 */
[----:B------:R-:W-:Y:S01]  /*46a0*/  IMAD.WIDE.U32 R10, R0, UR18, R10 ;  /* 0x00000012000a7c25 */ /* 0x000fe2000f8e000a */
[----:B------:R-:W-:-:S03]  /*46b0*/  ULDC.64 UR18, c[0x0][0x210] ;  /* 0x0000840000127ab9 */ /* 0x000fc60000000a00 */
[----:B------:R-:W-:Y:S01]  /*46c0*/  FMUL.FTZ R18, R18, UR11 ;  /* 0x0000000b12127c20 */ /* 0x000fe20008410000 */
[----:B------:R-:W-:Y:S02]  /*46d0*/  LEA R14, P5, R10, UR18, 0x1 ;  /* 0x000000120a0e7c11 */ /* 0x000fe4000f8a08ff */
[----:B------:R-:W-:Y:S02]  /*46e0*/  IADD3 R23, R11, R23, RZ ;  /* 0x000000170b177210 */ /* 0x000fe40007ffe0ff */
[----:B------:R-:W-:Y:S02]  /*46f0*/  F2FP.BF16.F32.PACK_AB R11, R18, R19 ;  /* 0x00000013120b723e */ /* 0x000fe400000010ff */
[----:B------:R-:W-:-:S05]  /*4700*/  LEA.HI.X R15, R10, UR19, R23, 0x1, P5 ;  /* 0x000000130a0f7c11 */ /* 0x000fca000a8f0c17 */
[----:B------:R0:W-:Y:S02]  /*4710*/  STG.E desc[UR12][R14.64], R11 ;  /* 0x0000000b0e007986 */ /* 0x0001e4000c10190c */
.L_x_90:
[----:B------:R-:W-:Y:S05]  /*4720*/  BSYNC B0 ;  /* 0x0000000000007941 */ /* 0x000fea0003800000 */
.L_x_89:
        /* <DEDUP_REMOVED lines=9> */
[----:B0-----:R-:W-:Y:S01]  /*47c0*/  FMUL.FTZ R11, R4, -1.4426950216293334961 ;  /* 0xbfb8aa3b040b7820 */ /* 0x001fe20000410000 */
        /* <DEDUP_REMOVED lines=15> */
.L_x_91:
[----:B------:R-:W-:Y:S04]  /*48c0*/  BSSY B0, `(.L_x_92) ;  /* 0x0000016000007945 */ /* 0x000fe80003800000 */
[----:B------:R-:W-:Y:S05]  /*48d0*/  @!P2 BRA `(.L_x_93) ;  /* 0x000000000050a947 */ /* 0x000fea0003800000 */
[----:B0-----:R-:W-:Y:S01]  /*48e0*/  IADD3 R15, R0, 0x40, RZ ;  /* 0x00000040000f7810 */ /* 0x001fe20007ffe0ff */
[C-C-:B------:R-:W-:Y:S01]  /*48f0*/  FFMA.FTZ R11, R16.reuse, R24, R17.reuse ;  /* 0x00000018100b7223 */ /* 0x140fe20000010011 */
[----:B------:R-:W-:Y:S01]  /*4900*/  ULDC.64 UR18, c[0x0][0x288] ;  /* 0x0000a20000127ab9 */ /* 0x000fe20000000a00 */
[----:B------:R-:W-:Y:S01]  /*4910*/  MOV R10, R48 ;  /* 0x00000030000a7202 */ /* 0x000fe20000000f00 */
[----:B------:R-:W-:Y:S01]  /*4920*/  FFMA.FTZ R4, R16, R27, R17 ;  /* 0x0000001b10047223 */ /* 0x000fe20000010011 */
[----:B------:R-:W-:Y:S01]  /*4930*/  SHF.R.S32.HI R14, RZ, 0x1f, R15 ;  /* 0x0000001fff0e7819 */ /* 0x000fe2000001140f */
[----:B------:R-:W-:Y:S01]  /*4940*/  FFMA.FTZ R22, R22, R7, -R11 ;  /* 0x0000000716167223 */ /* 0x000fe2000001080b */
[----:B------:R-:W-:Y:S01]  /*4950*/  MOV R11, R51 ;  /* 0x00000033000b7202 */ /* 0x000fe20000000f00 */
[----:B------:R-:W-:Y:S02]  /*4960*/  FFMA.FTZ R4, R41, R6, -R4 ;  /* 0x0000000629047223 */ /* 0x000fe40000010804 */
[----:B------:R-:W-:-:S02]  /*4970*/  IMAD R14, R14, UR18, RZ ;  /* 0x000000120e0e7c24 */ /* 0x000fc4000f8e02ff */
[----:B------:R-:W-:-:S04]  /*4980*/  IMAD.WIDE.U32 R10, R15, UR18, R10 ;  /* 0x000000120f0a7c25 */ /* 0x000fc8000f8e000a */
[----:B------:R-:W-:Y:S01]  /*4990*/  FMUL.FTZ R19, R4, UR11 ;  /* 0x0000000b04137c20 */ /* 0x000fe20008410000 */
[----:B------:R-:W-:Y:S01]  /*49a0*/  FMUL.FTZ R4, R22, UR11 ;  /* 0x0000000b16047c20 */ /* 0x000fe20008410000 */
[----:B------:R-:W-:Y:S01]  /*49b0*/  IMAD R15, R15, UR19, R14 ;  /* 0x000000130f0f7c24 */ /* 0x000fe2000f8e020e */
[----:B------:R-:W-:Y:S02]  /*49c0*/  ULDC.64 UR18, c[0x0][0x210] ;  /* 0x0000840000127ab9 */ /* 0x000fe40000000a00 */
[----:B------:R-:W-:Y:S02]  /*49d0*/  LEA R14, P5, R10, UR18, 0x1 ;  /* 0x000000120a0e7c11 */ /* 0x000fe4000f8a08ff */
[----:B------:R-:W-:Y:S02]  /*49e0*/  IADD3 R15, R11, R15, RZ ;  /* 0x0000000f0b0f7210 */ /* 0x000fe40007ffe0ff */
[----:B------:R-:W-:Y:S02]  /*49f0*/  F2FP.BF16.F32.PACK_AB R11, R4, R19 ;  /* 0x00000013040b723e */ /* 0x000fe400000010ff */
[----:B------:R-:W-:-:S05]  /*4a00*/  LEA.HI.X R15, R10, UR19, R15, 0x1, P5 ;  /* 0x000000130a0f7c11 */ /* 0x000fca000a8f0c0f */
[----:B------:R1:W-:Y:S02]  /*4a10*/  STG.E desc[UR12][R14.64], R11 ;  /* 0x0000000b0e007986 */ /* 0x0003e4000c10190c */
.L_x_93:
[----:B------:R-:W-:Y:S05]  /*4a20*/  BSYNC B0 ;  /* 0x0000000000007941 */ /* 0x000fea0003800000 */
.L_x_92:
[----:B------:R-:W-:Y:S02]  /*4a30*/  SHF.L.U32 R39, R39, 0x10, RZ ;  /* 0x0000001027277819 */ /* 0x000fe400000006ff */
[----:B------:R-:W-:Y:S02]  /*4a40*/  SHF.L.U32 R21, R21, 0x10, RZ ;  /* 0x0000001015157819 */ /* 0x000fe400000006ff */
[----:B01----:R-:W-:Y:S01]  /*4a50*/  SHF.L.U32 R11, R38, 0x10, RZ ;  /* 0x00000010260b7819 */ /* 0x003fe200000006ff */
[----:B------:R-:W-:Y:S01]  /*4a60*/  FADD.FTZ R39, R39, -UR20 ;  /* 0x8000001427277e21 */ /* 0x000fe20008010000 */
[----:B------:R-:W-:Y:S01]  /*4a70*/  ISETP.LT.U32.AND P0, PT, R45, 0x80, !P0 ;  /* 0x000000802d00780c */ /* 0x000fe20004701070 */
[----:B------:R-:W-:Y:S01]  /*4a80*/  FADD.FTZ R21, R21, -UR20 ;  /* 0x8000001415157e21 */ /* 0x000fe20008010000 */
[----:B------:R-:W-:Y:S01]  /*4a90*/  ISETP.LT.U32.AND P3, PT, R45, 0x80, !P3 ;  /* 0x000000802d00780c */ /* 0x000fe20005f61070 */
[----:B------:R-:W-:Y:S01]  /*4aa0*/  FMUL.FTZ R39, R39, UR11 ;  /* 0x0000000b27277c20 */ /* 0x000fe20008410000 */
[----:B------:R-:W-:Y:S01]  /*4ab0*/  SHF.L.U32 R12, R12, 0x10, RZ ;  /* 0x000000100c0c7819 */ /* 0x000fe200000006ff */
[----:B------:R-:W-:Y:S01]  /*4ac0*/  FMUL.FTZ R22, R21, UR11 ;  /* 0x0000000b15167c20 */ /* 0x000fe20008410000 */
[----:B------:R-:W-:-:S02]  /*4ad0*/  SHF.L.U32 R40, R40, 0x10, RZ ;  /* 0x0000001028287819 */ /* 0x000fc400000006ff */
        /* <DEDUP_REMOVED lines=20> */
.L_x_94:
[----:B------:R-:W-:Y:S04]  /*4c20*/  BSSY B0, `(.L_x_95) ;  /* 0x0000016000007945 */ /* 0x000fe80003800000 */
[----:B------:R-:W-:Y:S05]  /*4c30*/  @!P0 BRA `(.L_x_96) ;  /* 0x0000000000508947 */ /* 0x000fea0003800000 */
[----:B------:R-:W-:Y:S01]  /*4c40*/  IADD3 R21, R0, 0x80, RZ ;  /* 0x0000008000157810 */ /* 0x000fe20007ffe0ff */
        /* <DEDUP_REMOVED lines=9> */
[----:B------:R-:W-:Y:S01]  /*4ce0*/  FMUL.FTZ R19, R4, UR11 ;  /* 0x0000000b04137c20 */ /* 0x000fe20008410000 */
[----:B------:R-:W-:-:S04]  /*4cf0*/  IMAD.WIDE.U32 R10, R21, UR18, R10 ;  /* 0x00000012150a7c25 */ /* 0x000fc8000f8e000a */
        /* <DEDUP_REMOVED lines=8> */
.L_x_96:
[----:B------:R-:W-:Y:S05]  /*4d80*/  BSYNC B0 ;  /* 0x0000000000007941 */ /* 0x000fea0003800000 */
.L_x_95:
        /* <DEDUP_REMOVED lines=10> */
[----:B0-----:R-:W-:-:S05]  /*4e30*/  FMUL.FTZ R11, R9, -1.4426950216293334961 ;  /* 0xbfb8aa3b090b7820 */ /* 0x001fca0000410000 */
        /* <DEDUP_REMOVED lines=14> */
.L_x_97:
[----:B------:R-:W-:Y:S04]  /*4f20*/  BSSY B0, `(.L_x_98) ;  /* 0x0000015000007945 */ /* 0x000fe80003800000 */
        /* <DEDUP_REMOVED lines=10> */
[----:B------:R-:W-:Y:S01]  /*4fd0*/  FMUL.FTZ R4, R4, UR11 ;  /* 0x0000000b04047c20 */ /* 0x000fe20008410000 */
[----:B------:R-:W-:-:S04]  /*4fe0*/  IMAD.WIDE.U32 R48, R9, UR18, R48 ;  /* 0x0000001209307c25 */ /* 0x000fc8000f8e0030 */
[----:B------:R-:W-:Y:S01]  /*4ff0*/  IMAD R7, R9, UR19, R8 ;  /* 0x0000001309077c24 */ /* 0x000fe2000f8e0208 */
[----:B------:R-:W-:Y:S01]  /*5000*/  ULDC.64 UR18, c[0x0][0x210] ;  /* 0x0000840000127ab9 */ /* 0x000fe20000000a00 */
[----:B------:R-:W-:Y:S01]  /*5010*/  FMUL.FTZ R9, R17, UR11 ;  /* 0x0000000b11097c20 */ /* 0x000fe20008410000 */
[C---:B------:R-:W-:Y:S02]  /*5020*/  LEA R6, P0, R48.reuse, UR18, 0x1 ;  /* 0x0000001230067c11 */ /* 0x040fe4000f8008ff */
[----:B------:R-:W-:Y:S02]  /*5030*/  IADD3 R7, R49, R7, RZ ;  /* 0x0000000731077210 */ /* 0x000fe40007ffe0ff */
[----:B------:R-:W-:Y:S02]  /*5040*/  F2FP.BF16.F32.PACK_AB R9, R9, R4 ;  /* 0x000000040909723e */ /* 0x000fe400000010ff */
[----:B------:R-:W-:-:S05]  /*5050*/  LEA.HI.X R7, R48, UR19, R7, 0x1, P0 ;  /* 0x0000001330077c11 */ /* 0x000fca00080f0c07 */
[----:B------:R1:W-:Y:S02]  /*5060*/  STG.E desc[UR12][R6.64], R9 ;  /* 0x0000000906007986 */ /* 0x0003e4000c10190c */
.L_x_99:
[----:B------:R-:W-:Y:S05]  /*5070*/  BSYNC B0 ;  /* 0x0000000000007941 */ /* 0x000fea0003800000 */
.L_x_98:
[----:B------:R-:W-:Y:S01]  /*5080*/  ULDC UR9, c[0x0][0x2a0] ;  /* 0x0000a80000097ab9 */ /* 0x000fe20000000800 */
[----:B------:R-:W-:Y:S01]  /*5090*/  ULDC UR10, c[0x0][0x270] ;  /* 0x00009c00000a7ab9 */ /* 0x000fe20000000800 */
[----:B------:R-:W-:Y:S02]  /*50a0*/  UIADD3 UR16, UR15, UR16, URZ ;  /* 0x000000100f107290 */ /* 0x000fe4000fffe03f */
[----:B------:R-:W-:Y:S02]  /*50b0*/  UIMAD UR9, UR9, UR10, URZ ;  /* 0x0000000a090972a4 */ /* 0x000fe4000f8e023f */
[----:B------:R-:W-:Y:S02]  /*50c0*/  UIADD3 UR4, UR4, 0x1, URZ ;  /* 0x0000000104047890 */ /* 0x000fe4000fffe03f */
[----:B------:R-:W-:-:S06]  /*50d0*/  UISETP.GE.AND UP0, UPT, UR16, UR9, UPT ;  /* 0x000000091000728c */ /* 0x000fcc000bf06270 */
[----:B------:R-:W-:-:S13]  /*50e0*/  PLOP3.LUT P0, PT, PT, PT, UP0, 0x80, 0x0 ;  /* 0x000000000000781c */ /* 0x000fda0003f0f008 */
[----:B------:R-:W-:Y:S05]  /*50f0*/  @!P0 BRA `(.L_x_100) ;  /* 0xffffffb000888947 */ /* 0x000fea000383ffff */
.L_x_65:
[----:B------:R-:W2:Y:S01]  /*5100*/  LDC R4, c[0x0][0xc] ;  /* 0x00000300ff047b82 */ /* 0x000ea20000000800 */
[----:B------:R-:W-:Y:S01]  /*5110*/  ISETP.NE.AND P2, PT, R45, RZ, PT ;  /* 0x000000ff2d00720c */ /* 0x000fe20003f45270 */
[----:B------:R-:W-:Y:S06]  /*5120*/  BSSY B0, `(.L_x_101) ;  /* 0x0000015000007945 */ /* 0x000fec0003800000 */
[----:B-1----:R-:W1:Y:S08]  /*5130*/  LDC R7, c[0x0][0x10] ;  /* 0x00000400ff077b82 */ /* 0x002e700000000800 */
[----:B------:R-:W3:Y:S01]  /*5140*/  LDC.64 R2, c[0x0][0x258] ;  /* 0x00009600ff027b82 */ /* 0x000ee20000000a00 */
[----:B--2---:R-:W-:-:S02]  /*5150*/  IADD3 R0, R4, -0x1, RZ ;  /* 0xffffffff04007810 */ /* 0x004fc40007ffe0ff */
[----:B------:R-:W-:Y:S02]  /*5160*/  ISETP.NE.AND P1, PT, R4, 0x1, PT ;  /* 0x000000010400780c */ /* 0x000fe40003f25270 */
[----:B------:R-:W-:Y:S02]  /*5170*/  ISETP.NE.AND P0, PT, R0, UR14, PT ;  /* 0x0000000e00007c0c */ /* 0x000fe4000bf05270 */
[C---:B-1----:R-:W-:Y:S02]  /*5180*/  IADD3 R5, R7.reuse, -0x1, RZ ;  /* 0xffffffff07057810 */ /* 0x042fe40007ffe0ff */
        /* <DEDUP_REMOVED lines=14> */
.L_x_102:
[----:B------:R-:W-:Y:S05]  /*5270*/  BSYNC B0 ;  /* 0x0000000000007941 */ /* 0x000fea0003800000 */
.L_x_101:
[----:B------:R-:W-:Y:S05]  /*5280*/  @P0 EXIT ;  /* 0x000000000000094d */ /* 0x000fea0003800000 */
[----:B------:R-:W-:Y:S05]  /*5290*/  @P2 BRA `(.L_x_103) ;  /* 0x0000000000202947 */ /* 0x000fea0003800000 */
[----:B------:R-:W-:-:S05]  /*52a0*/  IMAD R0, R4, R7, RZ ;  /* 0x0000000704007224 */ /* 0x000fca00078e02ff */
[----:B------:R-:W-:-:S13]  /*52b0*/  ISETP.NE.AND P0, PT, R0, -0x1, PT ;  /* 0xffffffff0000780c */ /* 0x000fda0003f05270 */
[----:B------:R-:W-:Y:S05]  /*52c0*/  @!P0 BRA `(.L_x_103) ;  /* 0x0000000000148947 */ /* 0x000fea0003800000 */
.L_x_104:
[----:B-1----:R-:W2:Y:S04]  /*52d0*/  LDG.E.STRONG.GPU R5, desc[UR12][R2.64] ;  /* 0x0000000c02057981 */ /* 0x002ea8000c1ef900 */
[----:B--2---:R-:W-:Y:S01]  /*52e0*/  CCTL.IVALL ;  /* 0x00000000ff00798f */ /* 0x004fe20002000000 */
[----:B------:R-:W-:Y:S05]  /*52f0*/  YIELD ;  /* 0x0000000000007946 */ /* 0x000fea0003800000 */
[----:B------:R-:W-:-:S13]  /*5300*/  ISETP.NE.AND P0, PT, R5, R0, PT ;  /* 0x000000000500720c */ /* 0x000fda0003f05270 */
[----:B------:R-:W-:Y:S05]  /*5310*/  @P0 BRA `(.L_x_104) ;  /* 0xfffffffc00ec0947 */ /* 0x000fea000383ffff */
.L_x_103:
        /* <DEDUP_REMOVED lines=12> */
[----:B0-----:R-:W-:Y:S01]  /*53e0*/  LEA R11, R3, R3, 0x1 ;  /* 0x00000003030b7211 */ /* 0x001fe200078e08ff */
        /* <DEDUP_REMOVED lines=11> */
.L_x_105:
        /* <DEDUP_REMOVED lines=23> */
.L_x_106:
        /* <DEDUP_REMOVED lines=15> */
.L_x_2389:


//--------------------- .text._Z35group_norm_nhwc_bwd_one_pass_kernelI11Bf16IOFp32WLi512ELi4ELi128EEv26Group_norm_nhwc_bwd_params --------------------------
	.section	.text._Z35group_norm_nhwc_bwd_one_pass_kernelI11Bf16IOFp32WLi512ELi4ELi128EEv26Group_norm_nhwc_bwd_params,"ax",@progbits
	.align	128
        .global         _Z35group_norm_nhwc_bwd_one_pass_kernelI11Bf16IOFp32WLi512ELi4ELi128EEv26Group_norm_nhwc_bwd_params
        .type           _Z35group_norm_nhwc_bwd_one_pass_kernelI11Bf16IOFp32WLi512ELi4ELi128EEv26Group_norm_nhwc_bwd_params,@function
        .size           _Z35group_norm_nhwc_bwd_one_pass_kernelI11Bf16IOFp32WLi512ELi4ELi128EEv26Group_norm_nhwc_bwd_params,(.L_x_2390 - _Z35group_norm_nhwc_bwd_one_pass_kernelI11Bf16IOFp32WLi512ELi4ELi128EEv26Group_norm_nhwc_bwd_params)
        .other          _Z35group_norm_nhwc_bwd_one_pass_kernelI11Bf16IOFp32WLi512ELi4ELi128EEv26Group_norm_nhwc_bwd_params,@"STO_CUDA_ENTRY STV_DEFAULT"
_Z35group_norm_nhwc_bwd_one_pass_kernelI11Bf16IOFp32WLi512ELi4ELi128EEv26Group_norm_nhwc_bwd_params:
.text._Z35group_norm_nhwc_bwd_one_pass_kernelI11Bf16IOFp32WLi512ELi4ELi128EEv26Group_norm_nhwc_bwd_params:
        /* <DEDUP_REMOVED lines=11> */
[--C-:B------:R-:W-:Y:S01]  /*00b0*/  SHF.R.U32.HI R0, RZ, 0x1, R58.reuse ;  /* 0x00000001ff007819 */ /* 0x100fe2000001163a */
[----:B------:R-:W-:Y:S01]  /*00c0*/  ULDC.64 UR16, c[0x0][0x290] ;  /* 0x0000a40000107ab9 */ /* 0x000fe20000000a00 */
[----:B------:R-:W-:Y:S01]  /*00d0*/  ISETP.GE.U32.AND P1, PT, R58, 0x80, PT ;  /* 0x000000803a00780c */ /* 0x000fe20003f26070 */
[----:B------:R-:W-:Y:S01]  /*00e0*/  ULDC.64 UR10, c[0x0][0x288] ;  /* 0x0000a200000a7ab9 */ /* 0x000fe20000000a00 */
[----:B------:R-:W-:Y:S01]  /*00f0*/  UMOV UR4, 0x400 ;  /* 0x0000040000047882 */ /* 0x000fe20000000000 */
[----:B------:R-:W-:Y:S01]  /*0100*/  UIMAD.WIDE.U32 UR6, UR10, 0x3, URZ ;  /* 0x000000030a0678a5 */ /* 0x000fe2000f8e003f */
[----:B------:R-:W-:Y:S01]  /*0110*/  SHF.R.S32.HI R11, RZ, 0x1f, R58 ;  /* 0x0000001fff0b7819 */ /* 0x000fe2000001143a */
[----:B------:R-:W1:Y:S01]  /*0120*/  S2UR UR8, SR_CgaCtaId ;  /* 0x00000000000879c3 */ /* 0x000e620000008800 */
[----:B------:R-:W-:Y:S01]  /*0130*/  ULEA.HI UR5, UP0, UR11, UR10, URZ, 0x1 ;  /* 0x0000000a0b057291 */ /* 0x000fe2000f81083f */
[----:B------:R-:W-:Y:S01]  /*0140*/  HFMA2.MMA R54, -RZ, RZ, 0, 0 ;  /* 0x00000000ff367435 */ /* 0x000fe200000001ff */
[----:B------:R-:W-:Y:S01]  /*0150*/  UIMAD UR10, UR11, 0x3, URZ ;  /* 0x000000030b0a78a4 */ /* 0x000fe2000f8e023f */
[----:B------:R-:W-:Y:S01]  /*0160*/  LEA.HI R11, R11, R58, RZ, 0x5 ;  /* 0x0000003a0b0b7211 */ /* 0x000fe200078f28ff */
[----:B------:R-:W-:Y:S01]  /*0170*/  UIADD3.X UR9, URZ, UR11, URZ, UP0, !UPT ;  /* 0x0000000b3f097290 */ /* 0x000fe200087fe43f */
[----:B------:R-:W-:Y:S01]  /*0180*/  MOV R55, R37 ;  /* 0x0000002500377202 */ /* 0x000fe20000000f00 */
[----:B------:R-:W-:Y:S01]  /*0190*/  UIADD3 UR7, UR7, UR10, URZ ;  /* 0x0000000a07077290 */ /* 0x000fe2000fffe03f */
[----:B------:R-:W2:Y:S01]  /*01a0*/  LDC R36, c[0x0][0x10] ;  /* 0x00000400ff247b82 */ /* 0x000ea20000000800 */
[----:B------:R-:W-:Y:S01]  /*01b0*/  SHF.R.S32.HI R6, RZ, 0x5, R11 ;  /* 0x00000005ff067819 */ /* 0x000fe2000001140b */
[----:B0-----:R-:W-:-:S06]  /*01c0*/  IMAD R0, R3, UR14, R0 ;  /* 0x0000000e03007c24 */ /* 0x001fcc000f8e0200 */
[----:B------:R-:W0:Y:S01]  /*01d0*/  LDC R8, c[0x0][0xc] ;  /* 0x00000300ff087b82 */ /* 0x000e220000000800 */
[C---:B------:R-:W-:Y:S02]  /*01e0*/  IADD3 R2, R0.reuse, 0xc0, RZ ;  /* 0x000000c000027810 */ /* 0x040fe40007ffe0ff */
[----:B------:R-:W-:Y:S01]  /*01f0*/  IADD3 R3, R0, 0x100, RZ ;  /* 0x0000010000037810 */ /* 0x000fe20007ffe0ff */
[----:B-1----:R-:W-:Y:S01]  /*0200*/  ULEA UR8, UR8, UR4, 0x18 ;  /* 0x0000000408087291 */ /* 0x002fe2000f8ec03f */
[----:B------:R-:W-:Y:S01]  /*0210*/  ISETP.LT.U32.AND P5, PT, R2, UR16, PT ;  /* 0x0000001002007c0c */ /* 0x000fe2000bfa1070 */
[----:B------:R-:W-:Y:S01]  /*0220*/  USHF.R.S64 UR4, UR5, 0x1, UR9 ;  /* 0x0000000105047899 */ /* 0x000fe20008001009 */
[----:B------:R-:W-:Y:S01]  /*0230*/  SHF.R.S32.HI R2, RZ, 0x1f, R2 ;  /* 0x0000001fff027819 */ /* 0x000fe20000011402 */
[----:B------:R-:W-:Y:S01]  /*0240*/  ULEA.HI UR5, UP0, UR7, UR6, URZ, 0x1 ;  /* 0x0000000607057291 */ /* 0x000fe2000f81083f */
[----:B------:R-:W-:Y:S01]  /*0250*/  ISETP.LT.U32.AND P4, PT, R3, UR16, PT ;  /* 0x0000001003007c0c */ /* 0x000fe2000bf81070 */
[----:B------:R-:W-:Y:S01]  /*0260*/  USHF.R.S32.HI UR9, URZ, 0x1, UR9 ;  /* 0x000000013f097899 */ /* 0x000fe20008011409 */
[----:B------:R-:W-:Y:S01]  /*0270*/  ISETP.LT.AND.EX P5, PT, R2, UR17, !P1, P5 ;  /* 0x0000001102007c0c */ /* 0x000fe2000cfa1350 */
[----:B------:R-:W-:Y:S01]  /*0280*/  UIADD3.X UR7, URZ, UR7, URZ, UP0, !UPT ;  /* 0x000000073f077290 */ /* 0x000fe200087fe43f */
[----:B------:R-:W1:Y:S01]  /*0290*/  S2R R2, SR_LANEID ;  /* 0x0000000000027919 */ /* 0x000e620000000000 */
[----:B------:R-:W-:Y:S01]  /*02a0*/  SHF.R.S32.HI R3, RZ, 0x1f, R3 ;  /* 0x0000001fff037819 */ /* 0x000fe20000011403 */
[----:B--2---:R-:W-:Y:S01]  /*02b0*/  IMAD R56, R36, UR14, R37 ;  /* 0x0000000e24387c24 */ /* 0x004fe2000f8e0225 */
[C---:B------:R-:W-:Y:S01]  /*02c0*/  IADD3 R4, R0.reuse, 0x80, RZ ;  /* 0x0000008000047810 */ /* 0x040fe20007ffe0ff */
[----:B------:R-:W-:Y:S01]  /*02d0*/  USHF.R.S64 UR5, UR5, 0x1, UR7 ;  /* 0x0000000105057899 */ /* 0x000fe20008001007 */
[----:B------:R-:W-:Y:S01]  /*02e0*/  ISETP.LT.AND.EX P4, PT, R3, UR17, !P1, P4 ;  /* 0x0000001103007c0c */ /* 0x000fe2000cf81340 */
[----:B------:R-:W-:Y:S01]  /*02f0*/  USHF.R.S32.HI UR7, URZ, 0x1, UR7 ;  /* 0x000000013f077899 */ /* 0x000fe20008011407 */
[C---:B------:R-:W-:Y:S01]  /*0300*/  IADD3 R3, R0.reuse, 0x40, RZ ;  /* 0x0000004000037810 */ /* 0x040fe20007ffe0ff */
[----:B------:R-:W-:Y:S01]  /*0310*/  USHF.L.U64.HI UR6, UR4, 0x2, UR9 ;  /* 0x0000000204067899 */ /* 0x000fe20008010209 */
[----:B------:R-:W-:Y:S01]  /*0320*/  ISETP.LT.U32.AND P3, PT, R0, UR16, PT ;  /* 0x0000001000007c0c */ /* 0x000fe2000bf61070 */
[----:B------:R-:W-:Y:S01]  /*0330*/  USHF.L.U64.HI UR7, UR5, 0x2, UR7 ;  /* 0x0000000205077899 */ /* 0x000fe20008010207 */
[----:B------:R-:W-:-:S02]  /*0340*/  SHF.R.S32.HI R5, RZ, 0x1f, R0 ;  /* 0x0000001fff057819 */ /* 0x000fc40000011400 */
[----:B------:R-:W-:Y:S02]  /*0350*/  ISETP.LT.U32.AND P2, PT, R3, UR16, PT ;  /* 0x0000001003007c0c */ /* 0x000fe4000bf41070 */
[----:B------:R-:W-:Y:S02]  /*0360*/  SHF.R.S32.HI R7, RZ, 0x1f, R3 ;  /* 0x0000001fff077819 */ /* 0x000fe40000011403 */
[----:B------:R-:W-:Y:S02]  /*0370*/  ISETP.LT.U32.AND P0, PT, R4, UR16, PT ;  /* 0x0000001004007c0c */ /* 0x000fe4000bf01070 */
[----:B------:R-:W-:Y:S02]  /*0380*/  SHF.R.S32.HI R9, RZ, 0x1f, R4 ;  /* 0x0000001fff097819 */ /* 0x000fe40000011404 */
[----:B------:R-:W-:Y:S02]  /*0390*/  ISETP.LT.AND.EX P3, PT, R5, UR17, !P1, P3 ;  /* 0x0000001105007c0c */ /* 0x000fe4000cf61330 */
[----:B------:R-:W-:-:S02]  /*03a0*/  ISETP.LT.AND.EX P2, PT, R7, UR17, !P1, P2 ;  /* 0x0000001107007c0c */ /* 0x000fc4000cf41320 */
[----:B------:R-:W-:Y:S02]  /*03b0*/  ISETP.LT.AND.EX P1, PT, R9, UR17, !P1, P0 ;  /* 0x0000001109007c0c */ /* 0x000fe4000cf21300 */
[----:B0-----:R-:W-:Y:S02]  /*03c0*/  LOP3.LUT R57, R8, 0x3, RZ, 0xc0, !PT ;  /* 0x0000000308397812 */ /* 0x001fe400078ec0ff */
[----:B-1----:R-:W-:-:S09]  /*03d0*/  LEA R6, R6, UR8, 0x3 ;  /* 0x0000000806067c11 */ /* 0x002fd2000f8e18ff */
.L_x_158:
[----:B0-----:R-:W0:Y:S01]  /*03e0*/  LDC R16, c[0x0][0x2a0] ;  /* 0x0000a800ff107b82 */ /* 0x001e220000000800 */
[----:B------:R-:W-:Y:S01]  /*03f0*/  ULDC.64 UR8, c[0x0][0x298] ;  /* 0x0000a60000087ab9 */ /* 0x000fe20000000a00 */
[C---:B------:R-:W-:Y:S02]  /*0400*/  IADD3 R45, R0.reuse, 0x100, RZ ;  /* 0x00000100002d7810 */ /* 0x040fe40007ffe0ff */
[----:B------:R-:W-:-:S04]  /*0410*/  IADD3 R53, R0, 0x180, RZ ;  /* 0x0000018000357810 */ /* 0x000fc80007ffe0ff */
[----:B------:R-:W1:Y:S08]  /*0420*/  @P3 LDC.64 R40, c[0x0][0x230] ;  /* 0x00008c00ff283b82 */ /* 0x000e700000000a00 */
[----:B------:R-:W2:Y:S08]  /*0430*/  LDC R25, c[0x0][0x2ac] ;  /* 0x0000ab00ff197b82 */ /* 0x000eb00000000800 */
[----:B------:R-:W3:Y:S01]  /*0440*/  @P2 LDC.64 R38, c[0x0][0x230] ;  /* 0x00008c00ff262b82 */ /* 0x000ee20000000a00 */
[----:B0-----:R-:W-:-:S07]  /*0450*/  IABS R13, R16 ;  /* 0x00000010000d7213 */ /* 0x001fce0000000000 */
[----:B------:R-:W0:Y:S01]  /*0460*/  @P2 LDC.64 R34, c[0x0][0x228] ;  /* 0x00008a00ff222b82 */ /* 0x000e220000000a00 */
[----:B------:R-:W4:Y:S07]  /*0470*/  I2F.RP R12, R13 ;  /* 0x0000000d000c7306 */ /* 0x000f2e0000209400 */
[----:B------:R-:W0:Y:S08]  /*0480*/  @P1 LDC.64 R32, c[0x0][0x230] ;  /* 0x00008c00ff201b82 */ /* 0x000e300000000a00 */
[----:B------:R-:W0:Y:S01]  /*0490*/  @P1 LDC.64 R30, c[0x0][0x228] ;  /* 0x00008a00ff1e1b82 */ /* 0x000e220000000a00 */
[----:B----4-:R-:W4:Y:S07]  /*04a0*/  MUFU.RCP R12, R12 ;  /* 0x0000000c000c7308 */ /* 0x010f2e0000001000 */
[----:B------:R-:W0:Y:S01]  /*04b0*/  @P5 LDC.64 R28, c[0x0][0x230] ;  /* 0x00008c00ff1c5b82 */ /* 0x000e220000000a00 */
[----:B------:R-:W-:Y:S01]  /*04c0*/  UMOV UR10, 0x3f800000 ;  /* 0x3f800000000a7882 */ /* 0x000fe20000000000 */
[----:B------:R-:W-:Y:S01]  /*04d0*/  ULDC.U8 UR15, c[0x0][0x2a4] ;  /* 0x0000a900000f7ab9 */ /* 0x000fe20000000000 */
[----:B----4-:R-:W-:-:S04]  /*04e0*/  IADD3 R10, R12, 0xffffffe, RZ ;  /* 0x0ffffffe0c0a7810 */ /* 0x010fc80007ffe0ff */
[----:B------:R4:W1:Y:S02]  /*04f0*/  F2I.FTZ.U32.TRUNC.NTZ R11, R10 ;  /* 0x0000000a000b7305 */ /* 0x000864000021f000 */
[----:B----4-:R-:W-:Y:S02]  /*0500*/  MOV R10, RZ ;  /* 0x000000ff000a7202 */ /* 0x010fe40000000f00 */
[----:B-1----:R-:W-:-:S05]  /*0510*/  IADD3 R14, RZ, -R11, RZ ;  /* 0x8000000bff0e7210 */ /* 0x002fca0007ffe0ff */
[----:B------:R-:W-:Y:S01]  /*0520*/  IMAD R15, R14, R13, RZ ;  /* 0x0000000d0e0f7224 */ /* 0x000fe200078e02ff */
[----:B------:R-:W-:-:S03]  /*0530*/  IABS R14, R55 ;  /* 0x00000037000e7213 */ /* 0x000fc60000000000 */
[----:B------:R-:W-:Y:S01]  /*0540*/  IMAD.HI.U32 R11, R11, R15, R10 ;  /* 0x0000000f0b0b7227 */ /* 0x000fe200078e000a */
[----:B------:R-:W-:-:S05]  /*0550*/  LOP3.LUT R10, R55, R16, RZ, 0x3c, !PT ;  /* 0x00000010370a7212 */ /* 0x000fca00078e3cff */
        /* <DEDUP_REMOVED lines=9> */
[----:B------:R-:W-:Y:S01]  /*05f0*/  IADD3 R13, R12, -R13, RZ ;  /* 0x8000000d0c0d7210 */ /* 0x000fe20007ffe0ff */
[----:B-1----:R-:W-:-:S03]  /*0600*/  @P3 IMAD R18, R5, R14, RZ ;  /* 0x0000000e05123224 */ /* 0x002fc600078e02ff */
[----:B------:R-:W-:Y:S01]  /*0610*/  SEL R12, R13, R12, !P0 ;  /* 0x0000000c0d0c7207 */ /* 0x000fe20004000000 */
[----:B------:R-:W-:Y:S01]  /*0620*/  @P3 IMAD R21, R0, R15, R18 ;  /* 0x0000000f00153224 */ /* 0x000fe200078e0212 */
[----:B------:R-:W-:Y:S01]  /*0630*/  ISETP.GE.AND P0, PT, R55, RZ, PT ;  /* 0x000000ff3700720c */ /* 0x000fe20003f06270 */
[----:B------:R-:W1:Y:S01]  /*0640*/  @P1 LDC.64 R18, c[0x0][0x288] ;  /* 0x0000a200ff121b82 */ /* 0x000e620000000a00 */
[----:B------:R-:W-:Y:S02]  /*0650*/  SHF.L.U32 R13, R58, 0x1, RZ ;  /* 0x000000013a0d7819 */ /* 0x000fe400000006ff */
[----:B------:R-:W-:Y:S02]  /*0660*/  @P6 IADD3 R11, R11, 0x1, RZ ;  /* 0x000000010b0b6810 */ /* 0x000fe40007ffe0ff */
[----:B------:R-:W-:Y:S02]  /*0670*/  ISETP.GE.AND P6, PT, R10, RZ, PT ;  /* 0x000000ff0a00720c */ /* 0x000fe40003fc6270 */
[----:B------:R-:W-:-:S02]  /*0680*/  MOV R10, R11 ;  /* 0x0000000b000a7202 */ /* 0x000fc40000000f00 */
[----:B------:R-:W-:-:S03]  /*0690*/  LOP3.LUT R11, RZ, R16, RZ, 0x33, !PT ;  /* 0x00000010ff0b7212 */ /* 0x000fc600078e33ff */
[----:B------:R-:W-:Y:S02]  /*06a0*/  @!P0 IADD3 R12, -R12, RZ, RZ ;  /* 0x000000ff0c0c8210 */ /* 0x000fe40007ffe1ff */
[----:B------:R-:W-:Y:S02]  /*06b0*/  ISETP.NE.AND P0, PT, R16, RZ, PT ;  /* 0x000000ff1000720c */ /* 0x000fe40003f05270 */
[----:B------:R-:W-:Y:S02]  /*06c0*/  LOP3.LUT R16, R13, 0x2, RZ, 0xc0, !PT ;  /* 0x000000020d107812 */ /* 0x000fe400078ec0ff */
[----:B------:R-:W-:Y:S02]  /*06d0*/  @!P6 IADD3 R10, -R10, RZ, RZ ;  /* 0x000000ff0a0ae210 */ /* 0x000fe40007ffe1ff */
[C---:B------:R-:W-:Y:S02]  /*06e0*/  SEL R61, R11.reuse, R12, !P0 ;  /* 0x0000000c0b3d7207 */ /* 0x040fe40004000000 */
[----:B------:R-:W-:-:S02]  /*06f0*/  SEL R63, R11, R10, !P0 ;  /* 0x0000000a0b3f7207 */ /* 0x000fc40004000000 */
[----:B------:R-:W-:Y:S01]  /*0700*/  LEA R16, R61, R16, 0x2 ;  /* 0x000000103d107211 */ /* 0x000fe200078e10ff */
[----:B------:R-:W4:Y:S01]  /*0710*/  @P2 LDC.64 R10, c[0x0][0x288] ;  /* 0x0000a200ff0a2b82 */ /* 0x000f220000000a00 */
[----:B------:R-:W-:Y:S02]  /*0720*/  SHF.R.S32.HI R12, RZ, 0x1f, R63 ;  /* 0x0000001fff0c7819 */ /* 0x000fe4000001143f */
[----:B------:R-:W-:-:S03]  /*0730*/  SHF.R.S32.HI R17, RZ, 0x1f, R16 ;  /* 0x0000001fff117819 */ /* 0x000fc60000011410 */
[----:B------:R-:W-:-:S04]  /*0740*/  IMAD R12, R12, UR8, RZ ;  /* 0x000000080c0c7c24 */ /* 0x000fc8000f8e02ff */
[C---:B------:R-:W-:Y:S02]  /*0750*/  IMAD R65, R63.reuse, UR9, R12 ;  /* 0x000000093f417c24 */ /* 0x040fe4000f8e020c */
[----:B------:R-:W-:Y:S01]  /*0760*/  IMAD.WIDE.U32 R62, R63, UR8, R16 ;  /* 0x000000083f3e7c25 */ /* 0x000fe2000f8e0010 */
[----:B------:R-:W2:Y:S01]  /*0770*/  @P3 LDC.64 R12, c[0x0][0x228] ;  /* 0x00008a00ff0c3b82 */ /* 0x000ea20000000a00 */
[----:B------:R-:W-:-:S03]  /*0780*/  ULDC.64 UR8, c[0x0][0x290] ;  /* 0x0000a40000087ab9 */ /* 0x000fc60000000a00 */
[----:B------:R-:W-:Y:S02]  /*0790*/  IADD3 R65, R63, R65, RZ ;  /* 0x000000413f417210 */ /* 0x000fe40007ffe0ff */
[----:B------:R-:W-:Y:S02]  /*07a0*/  @P3 MOV R64, R62 ;  /* 0x0000003e00403202 */ /* 0x000fe40000000f00 */
[----:B------:R-:W-:-:S03]  /*07b0*/  @P4 MOV R43, R65 ;  /* 0x00000041002b4202 */ /* 0x000fc60000000f00 */
[----:B------:R-:W-:-:S04]  /*07c0*/  @P3 IMAD.WIDE.U32 R14, R0, R14, R64 ;  /* 0x0000000e000e3225 */ /* 0x000fc800078e0040 */
[----:B----4-:R-:W-:Y:S01]  /*07d0*/  @P2 IMAD R22, R7, R10, RZ ;  /* 0x0000000a07162224 */ /* 0x010fe200078e02ff */
[----:B------:R-:W-:Y:S02]  /*07e0*/  @P3 IADD3 R15, R15, R21, RZ ;  /* 0x000000150f0f3210 */ /* 0x000fe40007ffe0ff */
[C---:B------:R-:W-:Y:S01]  /*07f0*/  @P3 SHF.L.U32 R21, R14.reuse, 0x1, RZ ;  /* 0x000000010e153819 */ /* 0x040fe200000006ff */
[----:B------:R-:W-:Y:S01]  /*0800*/  @P2 IMAD R23, R3, R11, R22 ;  /* 0x0000000b03172224 */ /* 0x000fe200078e0216 */
[----:B------:R-:W-:Y:S02]  /*0810*/  @P3 SHF.L.U64.HI R20, R14, 0x1, R15 ;  /* 0x000000010e143819 */ /* 0x000fe4000001020f */
[----:B------:R-:W-:Y:S02]  /*0820*/  @P2 MOV R14, R62 ;  /* 0x0000003e000e2202 */ /* 0x000fe40000000f00 */
[----:B------:R-:W-:Y:S02]  /*0830*/  @P2 MOV R15, R65 ;  /* 0x00000041000f2202 */ /* 0x000fe40000000f00 */
[----:B------:R-:W-:-:S02]  /*0840*/  @P3 IADD3 R40, P0, R21, R40, RZ ;  /* 0x0000002815283210 */ /* 0x000fc40007f1e0ff */
[----:B--2---:R-:W-:Y:S01]  /*0850*/  @P3 IADD3 R12, P6, R21, R12, RZ ;  /* 0x0000000c150c3210 */ /* 0x004fe20007fde0ff */
[----:B------:R-:W-:Y:S01]  /*0860*/  @P2 IMAD.WIDE.U32 R10, R3, R10, R14 ;  /* 0x0000000a030a2225 */ /* 0x000fe200078e000e */
[C---:B------:R-:W-:Y:S02]  /*0870*/  @P3 IADD3.X R41, R20.reuse, R41, RZ, P0, !PT ;  /* 0x0000002914293210 */ /* 0x040fe400007fe4ff */
[----:B------:R-:W-:Y:S01]  /*0880*/  @P3 IADD3.X R13, R20, R13, RZ, P6, !PT ;  /* 0x0000000d140d3210 */ /* 0x000fe200037fe4ff */
[----:B-1----:R-:W-:Y:S01]  /*0890*/  @P1 IMAD R14, R9, R18, RZ ;  /* 0x00000012090e1224 */ /* 0x002fe200078e02ff */
[----:B------:R-:W-:Y:S02]  /*08a0*/  @P2 IADD3 R15, R11, R23, RZ ;  /* 0x000000170b0f2210 */ /* 0x000fe40007ffe0ff */
[----:B------:R-:W-:Y:S01]  /*08b0*/  SHF.R.U32.HI R20, RZ, 0x1, R58 ;  /* 0x00000001ff147819 */ /* 0x000fe2000001163a */
[----:B------:R-:W-:Y:S01]  /*08c0*/  @P1 IMAD R23, R4, R19, R14 ;  /* 0x0000001304171224 */ /* 0x000fe200078e020e */
[----:B------:R-:W-:-:S02]  /*08d0*/  @P2 SHF.L.U64.HI R22, R10, 0x1, R15 ;  /* 0x000000010a162819 */ /* 0x000fc4000001020f */
[----:B------:R-:W1:Y:S01]  /*08e0*/  @P5 LDC.64 R14, c[0x0][0x288] ;  /* 0x0000a200ff0e5b82 */ /* 0x000e620000000a00 */
[----:B------:R-:W-:Y:S01]  /*08f0*/  @P2 SHF.L.U32 R11, R10, 0x1, RZ ;  /* 0x000000010a0b2819 */ /* 0x000fe200000006ff */
[----:B------:R-:W-:Y:S01]  /*0900*/  IMAD R10, R25, UR14, R20 ;  /* 0x0000000e190a7c24 */ /* 0x000fe2000f8e0214 */
[----:B------:R-:W-:Y:S02]  /*0910*/  @P1 MOV R20, R62 ;  /* 0x0000003e00141202 */ /* 0x000fe40000000f00 */
[----:B------:R-:W-:Y:S02]  /*0920*/  @P1 MOV R21, R65 ;  /* 0x0000004100151202 */ /* 0x000fe40000000f00 */
[C---:B---3--:R-:W-:Y:S01]  /*0930*/  @P2 IADD3 R38, P6, R11.reuse, R38, RZ ;  /* 0x000000260b262210 */ /* 0x048fe20007fde0ff */
[----:B------:R-:W2:Y:S01]  /*0940*/  @P5 LDC.64 R24, c[0x0][0x228] ;  /* 0x00008a00ff185b82 */ /* 0x000ea20000000a00 */
[----:B0-----:R-:W-:Y:S01]  /*0950*/  @P2 IADD3 R34, P0, R11, R34, RZ ;  /* 0x000000220b222210 */ /* 0x001fe20007f1e0ff */
[----:B------:R-:W-:Y:S01]  /*0960*/  @P1 IMAD.WIDE.U32 R18, R4, R18, R20 ;  /* 0x0000001204121225 */ /* 0x000fe200078e0014 */
[----:B------:R-:W-:-:S02]  /*0970*/  IADD3 R11, R10, 0x140, RZ ;  /* 0x000001400a0b7810 */ /* 0x000fc40007ffe0ff */
[----:B------:R-:W-:Y:S02]  /*0980*/  @P2 IADD3.X R39, R22, R39, RZ, P6, !PT ;  /* 0x0000002716272210 */ /* 0x000fe400037fe4ff */
[----:B------:R-:W-:Y:S01]  /*0990*/  ISETP.GE.U32.AND P6, PT, R11, UR8, PT ;  /* 0x000000080b007c0c */ /* 0x000fe2000bfc6070 */
[----:B------:R-:W0:Y:S01]  /*09a0*/  @P4 LDC.64 R20, c[0x0][0x288] ;  /* 0x0000a200ff144b82 */ /* 0x000e220000000a00 */
[----:B------:R-:W-:Y:S02]  /*09b0*/  SHF.R.S32.HI R11, RZ, 0x1f, R11 ;  /* 0x0000001fff0b7819 */ /* 0x000fe4000001140b */
[----:B------:R-:W-:Y:S02]  /*09c0*/  @P1 IADD3 R19, R19, R23, RZ ;  /* 0x0000001713131210 */ /* 0x000fe40007ffe0ff */
[----:B------:R-:W-:Y:S02]  /*09d0*/  IADD3 R23, R0, 0xc0, RZ ;  /* 0x000000c000177810 */ /* 0x000fe40007ffe0ff */
[----:B------:R-:W-:-:S02]  /*09e0*/  ISETP.GE.AND.EX P6, PT, R11, UR9, PT, P6 ;  /* 0x000000090b007c0c */ /* 0x000fc4000bfc6360 */
[C---:B------:R-:W-:Y:S02]  /*09f0*/  @P1 SHF.L.U32 R11, R18.reuse, 0x1, RZ ;  /* 0x00000001120b1819 */ /* 0x040fe400000006ff */
[----:B------:R-:W-:Y:S02]  /*0a00*/  @P1 SHF.L.U64.HI R42, R18, 0x1, R19 ;  /* 0x00000001122a1819 */ /* 0x000fe40000010213 */
[----:B------:R-:W-:Y:S02]  /*0a10*/  SHF.R.S32.HI R19, RZ, 0x1f, R23 ;  /* 0x0000001fff137819 */ /* 0x000fe40000011417 */
[----:B------:R-:W-:Y:S02]  /*0a20*/  @P2 IADD3.X R35, R22, R35, RZ, P0, !PT ;  /* 0x0000002316232210 */ /* 0x000fe400007fe4ff */
[----:B------:R-:W-:Y:S01]  /*0a30*/  ISETP.LT.U32.AND P6, PT, R58, 0x80, !P6 ;  /* 0x000000803a00780c */ /* 0x000fe200077c1070 */
[----:B-1----:R-:W-:Y:S01]  /*0a40*/  @P5 IMAD R18, R19, R14, RZ ;  /* 0x0000000e13125224 */ /* 0x002fe200078e02ff */
[----:B------:R-:W-:-:S02]  /*0a50*/  @P1 IADD3 R32, P0, R11, R32, RZ ;  /* 0x000000200b201210 */ /* 0x000fc40007f1e0ff */
[----:B------:R-:W-:Y:S02]  /*0a60*/  @P5 MOV R19, R65 ;  /* 0x0000004100135202 */ /* 0x000fe40000000f00 */
[C---:B------:R-:W-:Y:S02]  /*0a70*/  @P1 IADD3.X R33, R42.reuse, R33, RZ, P0, !PT ;  /* 0x000000212a211210 */ /* 0x040fe400007fe4ff */
[----:B------:R-:W-:Y:S01]  /*0a80*/  @P1 IADD3 R30, P0, R11, R30, RZ ;  /* 0x0000001e0b1e1210 */ /* 0x000fe20007f1e0ff */
[C---:B------:R-:W-:Y:S01]  /*0a90*/  @P5 IMAD R11, R23.reuse, R15, R18 ;  /* 0x0000000f170b5224 */ /* 0x040fe200078e0212 */
[----:B------:R-:W-:Y:S02]  /*0aa0*/  @P5 MOV R18, R62 ;  /* 0x0000003e00125202 */ /* 0x000fe40000000f00 */
[----:B------:R-:W-:Y:S01]  /*0ab0*/  @P1 IADD3.X R31, R42, R31, RZ, P0, !PT ;  /* 0x0000001f2a1f1210 */ /* 0x000fe200007fe4ff */
[----:B------:R-:W1:Y:S02]  /*0ac0*/  @P6 LDC.64 R26, c[0x0][0x288] ;  /* 0x0000a200ff1a6b82 */ /* 0x000e640000000a00 */
[----:B------:R-:W-:Y:S01]  /*0ad0*/  @P5 IMAD.WIDE.U32 R14, R23, R14, R18 ;  /* 0x0000000e170e5225 */ /* 0x000fe200078e0012 */
[----:B------:R-:W-:-:S04]  /*0ae0*/  SHF.R.S32.HI R19, RZ, 0x1f, R45 ;  /* 0x0000001fff137819 */ /* 0x000fc8000001142d */
[----:B------:R-:W-:Y:S01]  /*0af0*/  @P5 IADD3 R11, R15, R11, RZ ;  /* 0x0000000b0f0b5210 */ /* 0x000fe20007ffe0ff */
[----:B------:R-:W3:Y:S01]  /*0b00*/  @P4 LDC.64 R22, c[0x0][0x230] ;  /* 0x00008c00ff164b82 */ /* 0x000ee20000000a00 */
[----:B0-----:R-:W-:Y:S01]  /*0b10*/  @P4 IMAD R42, R19, R20, RZ ;  /* 0x00000014132a4224 */ /* 0x001fe200078e02ff */
[C---:B------:R-:W-:Y:S02]  /*0b20*/  @P5 SHF.L.U32 R47, R14.reuse, 0x1, RZ ;  /* 0x000000010e2f5819 */ /* 0x040fe400000006ff */
[----:B------:R-:W-:Y:S01]  /*0b30*/  @P5 SHF.L.U64.HI R44, R14, 0x1, R11 ;  /* 0x000000010e2c5819 */ /* 0x000fe2000001020b */
[----:B------:R-:W-:Y:S01]  /*0b40*/  @P4 IMAD R49, R45, R21, R42 ;  /* 0x000000152d314224 */ /* 0x000fe200078e022a */
[----:B------:R-:W-:Y:S02]  /*0b50*/  @P4 MOV R42, R62 ;  /* 0x0000003e002a4202 */ /* 0x000fe40000000f00 */
[----:B------:R-:W0:Y:S01]  /*0b60*/  @P4 LDC.64 R18, c[0x0][0x228] ;  /* 0x00008a00ff124b82 */ /* 0x000e220000000a00 */
[----:B------:R-:W-:-:S02]  /*0b70*/  IADD3 R11, R0, 0x140, RZ ;  /* 0x00000140000b7810 */ /* 0x000fc40007ffe0ff */
[----:B------:R-:W-:Y:S01]  /*0b80*/  @P5 IADD3 R28, P0, R47, R28, RZ ;  /* 0x0000001c2f1c5210 */ /* 0x000fe20007f1e0ff */
[----:B------:R-:W-:Y:S01]  /*0b90*/  @P4 IMAD.WIDE.U32 R42, R45, R20, R42 ;  /* 0x000000142d2a4225 */ /* 0x000fe200078e002a */
[----:B------:R-:W-:Y:S02]  /*0ba0*/  SHF.R.S32.HI R45, RZ, 0x1f, R11 ;  /* 0x0000001fff2d7819 */ /* 0x000fe4000001140b */
[C---:B------:R-:W-:Y:S01]  /*0bb0*/  @P5 IADD3.X R29, R44.reuse, R29, RZ, P0, !PT ;  /* 0x0000001d2c1d5210 */ /* 0x040fe200007fe4ff */
[----:B------:R-:W4:Y:S01]  /*0bc0*/  @P6 LDC.64 R14, c[0x0][0x230] ;  /* 0x00008c00ff0e6b82 */ /* 0x000f220000000a00 */
[----:B--2---:R-:W-:Y:S01]  /*0bd0*/  @P5 IADD3 R24, P0, R47, R24, RZ ;  /* 0x000000182f185210 */ /* 0x004fe20007f1e0ff */
[----:B-1----:R-:W-:Y:S01]  /*0be0*/  @P6 IMAD R46, R45, R26, RZ ;  /* 0x0000001a2d2e6224 */ /* 0x002fe200078e02ff */
[----:B------:R-:W-:Y:S02]  /*0bf0*/  @P4 IADD3 R43, R43, R49, RZ ;  /* 0x000000312b2b4210 */ /* 0x000fe40007ffe0ff */
[----:B------:R-:W-:Y:S01]  /*0c00*/  @P5 IADD3.X R25, R44, R25, RZ, P0, !PT ;  /* 0x000000192c195210 */ /* 0x000fe200007fe4ff */
[----:B------:R-:W-:Y:S01]  /*0c10*/  @P6 IMAD R27, R11, R27, R46 ;  /* 0x0000001b0b1b6224 */ /* 0x000fe200078e022e */
[C---:B------:R-:W-:Y:S01]  /*0c20*/  @P4 SHF.L.U32 R45, R42.reuse, 0x1, RZ ;  /* 0x000000012a2d4819 */ /* 0x040fe200000006ff */
[----:B------:R-:W1:Y:S01]  /*0c30*/  @P6 LDC.64 R20, c[0x0][0x228] ;  /* 0x00008a00ff146b82 */ /* 0x000e620000000a00 */
[----:B------:R-:W-:-:S02]  /*0c40*/  @P4 SHF.L.U64.HI R44, R42, 0x1, R43 ;  /* 0x000000012a2c4819 */ /* 0x000fc4000001022b */
[----:B------:R-:W-:Y:S02]  /*0c50*/  @P6 MOV R42, R62 ;  /* 0x0000003e002a6202 */ /* 0x000fe40000000f00 */
[----:B------:R-:W-:Y:S02]  /*0c60*/  @P6 MOV R43, R65 ;  /* 0x00000041002b6202 */ /* 0x000fe40000000f00 */
[----:B---3--:R-:W-:Y:S01]  /*0c70*/  @P4 IADD3 R22, P0, R45, R22, RZ ;  /* 0x000000162d164210 */ /* 0x008fe20007f1e0ff */
[----:B------:R-:W2:Y:S01]  /*0c80*/  LDC.64 R48, c[0x0][0x248] ;  /* 0x00009200ff307b82 */ /* 0x000ea20000000a00 */
[----:B------:R-:W-:Y:S02]  /*0c90*/  @P6 IMAD.WIDE.U32 R42, R11, R26, R42 ;  /* 0x0000001a0b2a6225 */ /* 0x000fe400078e002a */
[----:B------:R-:W-:Y:S02]  /*0ca0*/  @P4 IADD3.X R23, R44, R23, RZ, P0, !PT ;  /* 0x000000172c174210 */ /* 0x000fe400007fe4ff */
[----:B0-----:R-:W-:-:S02]  /*0cb0*/  @P4 IADD3 R18, P0, R45, R18, RZ ;  /* 0x000000122d124210 */ /* 0x001fc40007f1e0ff */
[----:B------:R-:W-:Y:S02]  /*0cc0*/  @P6 IADD3 R11, R43, R27, RZ ;  /* 0x0000001b2b0b6210 */ /* 0x000fe40007ffe0ff */
[----:B------:R-:W-:Y:S02]  /*0cd0*/  @P6 SHF.L.U32 R51, R42, 0x1, RZ ;  /* 0x000000012a336819 */ /* 0x000fe400000006ff */
[----:B------:R-:W-:Y:S02]  /*0ce0*/  @P4 IADD3.X R19, R44, R19, RZ, P0, !PT ;  /* 0x000000132c134210 */ /* 0x000fe400007fe4ff */
[----:B------:R-:W-:Y:S02]  /*0cf0*/  CS2R R44, SRZ ;  /* 0x00000000002c7805 */ /* 0x000fe4000001ff00 */
[----:B------:R-:W-:Y:S02]  /*0d00*/  @P6 SHF.L.U64.HI R42, R42, 0x1, R11 ;  /* 0x000000012a2a6819 */ /* 0x000fe4000001020b */
[----:B----4-:R-:W-:-:S02]  /*0d10*/  @P6 IADD3 R46, P0, R51, R14, RZ ;  /* 0x0000000e332e6210 */ /* 0x010fc40007f1e0ff */
[----:B------:R-:W-:Y:S01]  /*0d20*/  IADD3 R11, R10, 0x180, RZ ;  /* 0x000001800a0b7810 */ /* 0x000fe20007ffe0ff */
[----:B------:R-:W5:Y:S01]  /*0d30*/  @P4 LDG.E R44, desc[UR12][R22.64] ;  /* 0x0000000c162c4981 */ /* 0x000f62000c1e1900 */
[----:B------:R-:W-:Y:S02]  /*0d40*/  @P6 IADD3.X R47, R42, R15, RZ, P0, !PT ;  /* 0x0000000f2a2f6210 */ /* 0x000fe400007fe4ff */
[----:B-1----:R-:W-:-:S03]  /*0d50*/  @P6 IADD3 R50, P0, R51, R20, RZ ;  /* 0x0000001433326210 */ /* 0x002fc60007f1e0ff */
[----:B------:R-:W5:Y:S01]  /*0d60*/  @P6 LDG.E R45, desc[UR12][R46.64] ;  /* 0x0000000c2e2d6981 */ /* 0x000f62000c1e1900 */
[----:B------:R-:W-:Y:S02]  /*0d70*/  @P6 IADD3.X R51, R42, R21, RZ, P0, !PT ;  /* 0x000000152a336210 */ /* 0x000fe400007fe4ff */
[----:B------:R-:W-:Y:S02]  /*0d80*/  ISETP.GE.U32.AND P0, PT, R11, UR8, PT ;  /* 0x000000080b007c0c */ /* 0x000fe4000bf06070 */
[----:B------:R-:W-:-:S04]  /*0d90*/  SHF.R.S32.HI R11, RZ, 0x1f, R11 ;  /* 0x0000001fff0b7819 */ /* 0x000fc8000001140b */
[----:B------:R-:W-:Y:S02]  /*0da0*/  ISETP.GE.AND.EX P0, PT, R11, UR9, PT, P0 ;  /* 0x000000090b007c0c */ /* 0x000fe4000bf06300 */
[----:B------:R-:W-:Y:S02]  /*0db0*/  SHF.R.S32.HI R11, RZ, 0x1f, R53 ;  /* 0x0000001fff0b7819 */ /* 0x000fe40000011435 */
[----:B------:R-:W-:-:S13]  /*0dc0*/  ISETP.LT.U32.AND P0, PT, R58, 0x80, !P0 ;  /* 0x000000803a00780c */ /* 0x000fda0004701070 */
[----:B------:R-:W0:Y:S01]  /*0dd0*/  @P0 LDC.64 R20, c[0x0][0x288] ;  /* 0x0000a200ff140b82 */ /* 0x000e220000000a00 */
[----:B------:R-:W-:-:S07]  /*0de0*/  @P0 MOV R43, R65 ;  /* 0x00000041002b0202 */ /* 0x000fce0000000f00 */
[----:B------:R-:W1:Y:S08]  /*0df0*/  @P0 LDC.64 R26, c[0x0][0x230] ;  /* 0x00008c00ff1a0b82 */ /* 0x000e700000000a00 */
[----:B------:R-:W3:Y:S01]  /*0e00*/  @P0 LDC.64 R14, c[0x0][0x228] ;  /* 0x00008a00ff0e0b82 */ /* 0x000ee20000000a00 */
[----:B0-----:R-:W-:-:S04]  /*0e10*/  @P0 IMAD R42, R11, R20, RZ ;  /* 0x000000140b2a0224 */ /* 0x001fc800078e02ff */
[----:B------:R-:W-:Y:S01]  /*0e20*/  @P0 IMAD R11, R53, R21, R42 ;  /* 0x00000015350b0224 */ /* 0x000fe200078e022a */
[----:B------:R-:W-:-:S05]  /*0e30*/  @P0 MOV R42, R62 ;  /* 0x0000003e002a0202 */ /* 0x000fca0000000f00 */
[----:B------:R-:W-:Y:S01]  /*0e40*/  @P0 IMAD.WIDE.U32 R20, R53, R20, R42 ;  /* 0x0000001435140225 */ /* 0x000fe200078e002a */
[----:B------:R-:W-:-:S04]  /*0e50*/  MOV R42, RZ ;  /* 0x000000ff002a7202 */ /* 0x000fc80000000f00 */
[----:B------:R-:W-:Y:S02]  /*0e60*/  @P0 IADD3 R11, R21, R11, RZ ;  /* 0x0000000b150b0210 */ /* 0x000fe40007ffe0ff */
[C---:B------:R-:W-:Y:S01]  /*0e70*/  @P0 SHF.L.U32 R67, R20.reuse, 0x1, RZ ;  /* 0x0000000114430819 */ /* 0x040fe200000006ff */
[----:B------:R-:W5:Y:S01]  /*0e80*/  @P6 LDG.E R42, desc[UR12][R50.64] ;  /* 0x0000000c322a6981 */ /* 0x000f62000c1e1900 */
[----:B------:R-:W-:Y:S02]  /*0e90*/  @P0 SHF.L.U64.HI R20, R20, 0x1, R11 ;  /* 0x0000000114140819 */ /* 0x000fe4000001020b */
[----:B-1----:R-:W-:Y:S01]  /*0ea0*/  @P0 IADD3 R26, P6, R67, R26, RZ ;  /* 0x0000001a431a0210 */ /* 0x002fe20007fde0ff */
[----:B--2---:R-:W-:-:S03]  /*0eb0*/  IMAD.WIDE R48, R55, 0x8, R48 ;  /* 0x0000000837307825 */ /* 0x004fc600078e0230 */
[----:B------:R-:W-:Y:S02]  /*0ec0*/  @P0 IADD3.X R27, R20, R27, RZ, P6, !PT ;  /* 0x0000001b141b0210 */ /* 0x000fe400037fe4ff */
[----:B---3--:R-:W-:Y:S02]  /*0ed0*/  @P0 IADD3 R66, P6, R67, R14, RZ ;  /* 0x0000000e43420210 */ /* 0x008fe40007fde0ff */
[----:B------:R-:W-:Y:S02]  /*0ee0*/  IADD3 R14, R10, 0x1c0, RZ ;  /* 0x000001c00a0e7810 */ /* 0x000fe40007ffe0ff */
[----:B------:R0:W2:Y:S01]  /*0ef0*/  LDG.E.64 R10, desc[UR12][R48.64] ;  /* 0x0000000c300a7981 */ /* 0x0000a2000c1e1b00 */
[----:B------:R-:W-:Y:S02]  /*0f00*/  @P0 IADD3.X R67, R20, R15, RZ, P6, !PT ;  /* 0x0000000f14430210 */ /* 0x000fe400037fe4ff */
[----:B------:R-:W-:Y:S02]  /*0f10*/  ISETP.GE.U32.AND P6, PT, R14, UR8, PT ;  /* 0x000000080e007c0c */ /* 0x000fe4000bfc6070 */
[----:B------:R-:W-:-:S04]  /*0f20*/  SHF.R.S32.HI R14, RZ, 0x1f, R14 ;  /* 0x0000001fff0e7819 */ /* 0x000fc8000001140e */
[----:B------:R-:W-:-:S04]  /*0f30*/  ISETP.GE.AND.EX P6, PT, R14, UR9, PT, P6 ;  /* 0x000000090e007c0c */ /* 0x000fc8000bfc6360 */
[----:B------:R-:W-:-:S13]  /*0f40*/  ISETP.LT.U32.AND P6, PT, R58, 0x80, !P6 ;  /* 0x000000803a00780c */ /* 0x000fda00077c1070 */
[----:B------:R-:W1:Y:S01]  /*0f50*/  @P6 LDC.64 R20, c[0x0][0x288] ;  /* 0x0000a200ff146b82 */ /* 0x000e620000000a00 */
[----:B------:R-:W-:Y:S02]  /*0f60*/  IADD3 R43, R0, 0x1c0, RZ ;  /* 0x000001c0002b7810 */ /* 0x000fe40007ffe0ff */
[----:B------:R-:W-:Y:S02]  /*0f70*/  CS2R R52, SRZ ;  /* 0x0000000000347805 */ /* 0x000fe4000001ff00 */
[----:B0-----:R-:W-:Y:S02]  /*0f80*/  SHF.R.S32.HI R49, RZ, 0x1f, R43 ;  /* 0x0000001fff317819 */ /* 0x001fe4000001142b */
[----:B------:R-:W-:Y:S02]  /*0f90*/  CS2R R50, SRZ ;  /* 0x0000000000327805 */ /* 0x000fe4000001ff00 */
[----:B------:R1:W5:Y:S01]  /*0fa0*/  @P3 LDG.E R52, desc[UR12][R40.64] ;  /* 0x0000000c28343981 */ /* 0x000362000c1e1900 */
[----:B------:R-:W-:Y:S01]  /*0fb0*/  CS2R R46, SRZ ;  /* 0x00000000002e7805 */ /* 0x000fe2000001ff00 */
[----:B------:R-:W0:Y:S02]  /*0fc0*/  @P6 LDC.64 R14, c[0x0][0x230] ;  /* 0x00008c00ff0e6b82 */ /* 0x000e240000000a00 */
[----:B------:R-:W5:Y:S04]  /*0fd0*/  @P2 LDG.E R50, desc[UR12][R34.64] ;  /* 0x0000000c22322981 */ /* 0x000f68000c1e1900 */
[----:B------:R-:W5:Y:S04]  /*0fe0*/  @P5 LDG.E R46, desc[UR12][R24.64] ;  /* 0x0000000c182e5981 */ /* 0x000f68000c1e1900 */
[----:B------:R3:W5:Y:S01]  /*0ff0*/  @P3 LDG.E R51, desc[UR12][R12.64] ;  /* 0x0000000c0c333981 */ /* 0x000762000c1e1900 */
[----:B-1----:R-:W-:Y:S01]  /*1000*/  @P6 IMAD R40, R49, R20, RZ ;  /* 0x0000001431286224 */ /* 0x002fe200078e02ff */
[----:B------:R-:W-:-:S02]  /*1010*/  MOV R49, RZ ;  /* 0x000000ff00317202 */ /* 0x000fc40000000f00 */
[----:B------:R1:W5:Y:S01]  /*1020*/  @P1 LDG.E R47, desc[UR12][R30.64] ;  /* 0x0000000c1e2f1981 */ /* 0x000362000c1e1900 */
[----:B---3--:R-:W3:Y:S03]  /*1030*/  @P6 LDC.64 R12, c[0x0][0x228] ;  /* 0x00008a00ff0c6b82 */ /* 0x008ee60000000a00 */
[----:B------:R-:W5:Y:S01]  /*1040*/  @P5 LDG.E R49, desc[UR12][R28.64] ;  /* 0x0000000c1c315981 */ /* 0x000f62000c1e1900 */
[----:B------:R-:W-:-:S03]  /*1050*/  MOV R48, RZ ;  /* 0x000000ff00307202 */ /* 0x000fc60000000f00 */
[----:B------:R4:W5:Y:S01]  /*1060*/  @P2 LDG.E R53, desc[UR12][R38.64] ;  /* 0x0000000c26352981 */ /* 0x000962000c1e1900 */
[----:B-1----:R-:W-:Y:S02]  /*1070*/  @P6 MOV R30, R62 ;  /* 0x0000003e001e6202 */ /* 0x002fe40000000f00 */
[----:B------:R-:W-:Y:S01]  /*1080*/  @P6 MOV R31, R65 ;  /* 0x00000041001f6202 */ /* 0x000fe20000000f00 */
[C---:B------:R-:W-:Y:S01]  /*1090*/  @P6 IMAD R41, R43.reuse, R21, R40 ;  /* 0x000000152b296224 */ /* 0x040fe200078e0228 */
[----:B------:R-:W-:Y:S01]  /*10a0*/  MOV R40, RZ ;  /* 0x000000ff00287202 */ /* 0x000fe20000000f00 */
[----:B------:R1:W5:Y:S01]  /*10b0*/  @P1 LDG.E R48, desc[UR12][R32.64] ;  /* 0x0000000c20301981 */ /* 0x000362000c1e1900 */
[----:B------:R-:W-:Y:S01]  /*10c0*/  @P6 IMAD.WIDE.U32 R20, R43, R20, R30 ;  /* 0x000000142b146225 */ /* 0x000fe200078e001e */
[----:B----4-:R-:W-:-:S03]  /*10d0*/  CS2R R38, SRZ ;  /* 0x0000000000267805 */ /* 0x010fc6000001ff00 */
[----:B------:R-:W5:Y:S01]  /*10e0*/  @P0 LDG.E R40, desc[UR12][R26.64] ;  /* 0x0000000c1a280981 */ /* 0x000f62000c1e1900 */
[----:B-1----:R-:W-:-:S03]  /*10f0*/  @P6 IADD3 R33, R21, R41, RZ ;  /* 0x0000002915216210 */ /* 0x002fc60007ffe0ff */
[----:B------:R-:W5:Y:S01]  /*1100*/  @P0 LDG.E R39, desc[UR12][R66.64] ;  /* 0x0000000c42270981 */ /* 0x000f62000c1e1900 */
[C---:B------:R-:W-:Y:S02]  /*1110*/  @P6 SHF.L.U32 R21, R20.reuse, 0x1, RZ ;  /* 0x0000000114156819 */ /* 0x040fe400000006ff */
[----:B------:R-:W-:Y:S02]  /*1120*/  @P6 SHF.L.U64.HI R20, R20, 0x1, R33 ;  /* 0x0000000114146819 */ /* 0x000fe40000010221 */
[----:B0-----:R-:W-:-:S04]  /*1130*/  @P6 IADD3 R14, P0, R21, R14, RZ ;  /* 0x0000000e150e6210 */ /* 0x001fc80007f1e0ff */
[----:B------:R-:W-:Y:S02]  /*1140*/  @P6 IADD3.X R15, R20, R15, RZ, P0, !PT ;  /* 0x0000000f140f6210 */ /* 0x000fe400007fe4ff */
[----:B---3--:R-:W-:-:S04]  /*1150*/  @P6 IADD3 R12, P0, R21, R12, RZ ;  /* 0x0000000c150c6210 */ /* 0x008fc80007f1e0ff */
[----:B------:R-:W-:Y:S02]  /*1160*/  @P6 IADD3.X R13, R20, R13, RZ, P0, !PT ;  /* 0x0000000d140d6210 */ /* 0x000fe400007fe4ff */
[----:B------:R-:W-:Y:S02]  /*1170*/  MOV R41, RZ ;  /* 0x000000ff00297202 */ /* 0x000fe40000000f00 */
[----:B------:R-:W-:Y:S01]  /*1180*/  MOV R43, RZ ;  /* 0x000000ff002b7202 */ /* 0x000fe20000000f00 */
[----:B------:R0:W5:Y:S04]  /*1190*/  @P6 LDG.E R38, desc[UR12][R12.64] ;  /* 0x0000000c0c266981 */ /* 0x000168000c1e1900 */
[----:B------:R-:W5:Y:S04]  /*11a0*/  @P6 LDG.E R41, desc[UR12][R14.64] ;  /* 0x0000000c0e296981 */ /* 0x000f68000c1e1900 */
[----:B------:R1:W5:Y:S01]  /*11b0*/  @P4 LDG.E R43, desc[UR12][R18.64] ;  /* 0x0000000c122b4981 */ /* 0x000362000c1e1900 */
[----:B------:R-:W-:Y:S01]  /*11c0*/  BSSY B0, `(.L_x_108) ;  /* 0x000001c000007945 */ /* 0x000fe20003800000 */
[----:B0-----:R-:W-:-:S02]  /*11d0*/  CS2R R12, SRZ ;  /* 0x00000000000c7805 */ /* 0x001fc4000001ff00 */
[----:B--2---:R-:W-:-:S13]  /*11e0*/  R2UR UR11, R10 ;  /* 0x000000000a0b72ca */ /* 0x004fda00000e0000 */
[----:B------:R-:W-:-:S05]  /*11f0*/  MOV R10, UR11 ;  /* 0x0000000b000a7c02 */ /* 0x000fca0008000f00 */
[----:B------:R-:W-:-:S05]  /*1200*/  FFMA.FTZ R11, -R10, UR11, R11 ;  /* 0x0000000b0a0b7c23 */ /* 0x000fca000801010b */
[----:B------:R-:W-:-:S13]  /*1210*/  FSETP.GTU.FTZ.AND P0, PT, R11, RZ, PT ;  /* 0x000000ff0b00720b */ /* 0x000fda0003f1c000 */
[----:B------:R-:W-:Y:S01]  /*1220*/  VOTEU.ANY UP0, P0 ;  /* 0x00000000003f7886 */ /* 0x000fe20000000100 */
[----:B------:R-:W-:Y:S02]  /*1230*/  PLOP3.LUT P0, PT, PT, PT, UP0, 0x80, 0x0 ;  /* 0x000000000000781c */ /* 0x000fe40003f0f008 */
[----:B------:R-:W-:Y:S02]  /*1240*/  PLOP3.LUT P6, PT, PT, PT, UP0, 0x80, 0x0 ;  /* 0x000000000000781c */ /* 0x000fe40003fcf008 */
[----:B------:R-:W-:-:S09]  /*1250*/  @UP0 ULDC UR8, c[0x0][0x250] ;  /* 0x0000940000080ab9 */ /* 0x000fd20000000800 */
[----:B-1----:R-:W-:Y:S01]  /*1260*/  @P0 FADD.FTZ R18, R11, UR8 ;  /* 0x000000080b120e21 */ /* 0x002fe20008010000 */
[----:B------:R-:W-:-:S05]  /*1270*/  PLOP3.LUT P0, PT, PT, PT, UP0, 0x80, 0x0 ;  /* 0x000000000000781c */ /* 0x000fca0003f0f008 */
[----:B------:R-:W0:Y:S01]  /*1280*/  @P6 MUFU.RSQ R18, R18 ;  /* 0x0000001200126308 */ /* 0x000e220000001400 */
[----:B------:R-:W-:-:S07]  /*1290*/  CS2R R10, SRZ ;  /* 0x00000000000a7805 */ /* 0x000fce000001ff00 */
[----:B0-----:R-:W-:Y:S02]  /*12a0*/  @P0 R2UR UR10, R18 ;  /* 0x00000000120a02ca */ /* 0x001fe400000e0000 */
[----:B------:R-:W-:-:S13]  /*12b0*/  ISETP.GT.U32.AND P0, PT, R58, 0x7f, PT ;  /* 0x0000007f3a00780c */ /* 0x000fda0003f04070 */
        /* <DEDUP_REMOVED lines=12> */
.L_x_109:
[----:B------:R-:W-:Y:S05]  /*1380*/  BSYNC B0 ;  /* 0x0000000000007941 */ /* 0x000fea0003800000 */
.L_x_108:
        /* <DEDUP_REMOVED lines=12> */
[----:B------:R-:W-:Y:S01]  /*1450*/  P2R R59, PR, RZ, 0x1 ;  /* 0x00000001ff3b7803 */ /* 0x000fe20000000000 */
        /* <DEDUP_REMOVED lines=26> */
.L_x_110:
[----:B------:R-:W-:Y:S01]  /*1600*/  FMUL.FTZ R16, R19, R10 ;  /* 0x0000000a13107220 */ /* 0x000fe20000410000 */
[----:B------:R-:W-:Y:S01]  /*1610*/  FADD.FTZ R25, R22, -UR11 ;  /* 0x8000000b16197e21 */ /* 0x000fe20008010000 */
[C---:B------:R-:W-:Y:S01]  /*1620*/  FFMA.FTZ R22, R15.reuse, R19, RZ ;  /* 0x000000130f167223 */ /* 0x040fe200000100ff */
        /* <DEDUP_REMOVED lines=23> */
.L_x_111:
[----:B------:R-:W-:Y:S01]  /*17a0*/  FADD.FTZ R26, RZ, R19 ;  /* 0x00000013ff1a7221 */ /* 0x000fe20000010000 */
[C---:B------:R-:W-:Y:S01]  /*17b0*/  FFMA.FTZ R28, R14.reuse, R23, R15 ;  /* 0x000000170e1c7223 */ /* 0x040fe2000001000f */
[----:B------:R-:W-:Y:S01]  /*17c0*/  FADD.FTZ R25, R23, R24 ;  /* 0x0000001817197221 */ /* 0x000fe20000010000 */
[----:B------:R-:W-:Y:S01]  /*17d0*/  FFMA.FTZ R19, R14, R20, RZ ;  /* 0x000000140e137223 */ /* 0x000fe200000100ff */
[----:B------:R-:W-:Y:S01]  /*17e0*/  FMUL.FTZ R24, R17, R10 ;  /* 0x0000000a11187220 */ /* 0x000fe20000410000 */
[--C-:B------:R-:W-:Y:S01]  /*17f0*/  FADD.FTZ R15, RZ, R20.reuse ;  /* 0x00000014ff0f7221 */ /* 0x100fe20000010000 */
[----:B------:R-:W-:Y:S01]  /*1800*/  PRMT R20, R48, 0x7632, R20 ;  /* 0x0000763230147816 */ /* 0x000fe20000000014 */
[C---:B------:R-:W-:Y:S01]  /*1810*/  FFMA.FTZ R22, R21.reuse, R17, R22 ;  /* 0x0000001115167223 */ /* 0x040fe20000010016 */
[----:B------:R-:W-:Y:S01]  /*1820*/  FFMA.FTZ R14, R16, R18, R19 ;  /* 0x00000012100e7223 */ /* 0x000fe20000010013 */
[----:B------:R-:W-:Y:S01]  /*1830*/  FFMA.FTZ R21, R21, R24, R28 ;  /* 0x0000001815157223 */ /* 0x000fe2000001001c */
[----:B------:R-:W-:Y:S01]  /*1840*/  FMUL.FTZ R19, R18, R11 ;  /* 0x0000000b12137220 */ /* 0x000fe20000410000 */
[----:B------:R-:W-:Y:S01]  /*1850*/  SHF.L.U32 R23, R48, 0x10, RZ ;  /* 0x0000001030177819 */ /* 0x000fe200000006ff */
[----:B------:R-:W-:Y:S01]  /*1860*/  FADD.FTZ R15, R15, R18 ;  /* 0x000000120f0f7221 */ /* 0x000fe20000010000 */
[----:B------:R-:W-:Y:S01]  /*1870*/  SHF.L.U32 R20, R20, 0x10, RZ ;  /* 0x0000001014147819 */ /* 0x000fe200000006ff */
[--C-:B------:R-:W-:Y:S01]  /*1880*/  FFMA.FTZ R16, R16, R19, R21.reuse ;  /* 0x0000001310107223 */ /* 0x100fe20000010015 */
[----:B------:R-:W-:Y:S01]  /*1890*/  FADD.FTZ R18, R25, R24 ;  /* 0x0000001819127221 */ /* 0x000fe20000010000 */
[----:B------:R-:W-:Y:S01]  /*18a0*/  PRMT R21, R47, 0x7632, R21 ;  /* 0x000076322f157816 */ /* 0x000fe20000000015 */
[----:B------:R-:W-:Y:S01]  /*18b0*/  FADD.FTZ R23, R23, -UR11 ;  /* 0x8000000b17177e21 */ /* 0x000fe20008010000 */
[----:B------:R-:W-:Y:S01]  /*18c0*/  FADD.FTZ R25, R20, -UR11 ;  /* 0x8000000b14197e21 */ /* 0x000fe20008010000 */
[----:B------:R-:W-:Y:S01]  /*18d0*/  FADD.FTZ R17, R26, R17 ;  /* 0x000000111a117221 */ /* 0x000fe20000010000 */
[----:B------:R-:W-:Y:S01]  /*18e0*/  SHF.L.U32 R20, R21, 0x10, RZ ;  /* 0x0000001015147819 */ /* 0x000fe200000006ff */
[----:B------:R-:W-:Y:S01]  /*18f0*/  FMUL.FTZ R23, R23, UR10 ;  /* 0x0000000a17177c20 */ /* 0x000fe20008410000 */
[----:B------:R-:W-:Y:S01]  /*1900*/  SHF.L.U32 R24, R47, 0x10, RZ ;  /* 0x000000102f187819 */ /* 0x000fe200000006ff */
        /* <DEDUP_REMOVED lines=20> */
.L_x_112:
[----:B------:R-:W-:Y:S01]  /*1a50*/  FMUL.FTZ R25, R24, R10 ;  /* 0x0000000a18197220 */ /* 0x000fe20000410000 */
[----:B------:R-:W-:Y:S01]  /*1a60*/  FADD.FTZ R26, R19, R18 ;  /* 0x00000012131a7221 */ /* 0x000fe20000010000 */
[----:B------:R-:W-:Y:S01]  /*1a70*/  FADD.FTZ R18, R17, R24 ;  /* 0x0000001811127221 */ /* 0x000fe20000010000 */
[C---:B------:R-:W-:Y:S01]  /*1a80*/  FFMA.FTZ R19, R23.reuse, R24, R22 ;  /* 0x0000001817137223 */ /* 0x040fe20000010016 */
[----:B------:R-:W-:Y:S01]  /*1a90*/  FFMA.FTZ R22, R23, R25, R16 ;  /* 0x0000001917167223 */ /* 0x000fe20000010010 */
[----:B------:R-:W-:Y:S01]  /*1aa0*/  PRMT R17, R49, 0x7632, R17 ;  /* 0x0000763231117816 */ /* 0x000fe20000000011 */
[----:B------:R-:W-:Y:S01]  /*1ab0*/  FADD.FTZ R16, R15, R20 ;  /* 0x000000140f107221 */ /* 0x000fe20000010000 */
[----:B------:R-:W-:Y:S01]  /*1ac0*/  FFMA.FTZ R14, R21, R20, R14 ;  /* 0x00000014150e7223 */ /* 0x000fe2000001000e */
[----:B------:R-:W-:Y:S01]  /*1ad0*/  FMUL.FTZ R15, R20, R11 ;  /* 0x0000000b140f7220 */ /* 0x000fe20000410000 */
[----:B------:R-:W-:Y:S01]  /*1ae0*/  FADD.FTZ R20, R26, R25 ;  /* 0x000000191a147221 */ /* 0x000fe20000010000 */
[----:B------:R-:W-:-:S02]  /*1af0*/  SHF.L.U32 R23, R49, 0x10, RZ ;  /* 0x0000001031177819 */ /* 0x000fc400000006ff */
[----:B------:R-:W-:Y:S01]  /*1b00*/  SHF.L.U32 R17, R17, 0x10, RZ ;  /* 0x0000001011117819 */ /* 0x000fe200000006ff */
[----:B------:R-:W-:Y:S01]  /*1b10*/  FFMA.FTZ R21, R21, R15, R22 ;  /* 0x0000000f15157223 */ /* 0x000fe20000010016 */
[--C-:B------:R-:W-:Y:S01]  /*1b20*/  FADD.FTZ R15, R15, R20.reuse ;  /* 0x000000140f0f7221 */ /* 0x100fe20000010000 */
[C---:B------:R-:W-:Y:S01]  /*1b30*/  PRMT R20, R46.reuse, 0x7632, R20 ;  /* 0x000076322e147816 */ /* 0x040fe20000000014 */
        /* <DEDUP_REMOVED lines=25> */
.L_x_113:
[----:B------:R-:W-:Y:S01]  /*1cd0*/  FMUL.FTZ R22, R23, R10 ;  /* 0x0000000a17167220 */ /* 0x000fe20000410000 */
[----:B------:R-:W-:Y:S01]  /*1ce0*/  PRMT R24, R44, 0x7632, R24 ;  /* 0x000076322c187816 */ /* 0x000fe20000000018 */
[----:B------:R-:W-:Y:S01]  /*1cf0*/  FADD.FTZ R18, R18, R23 ;  /* 0x0000001712127221 */ /* 0x000fe20000010000 */
[C---:B------:R-:W-:Y:S01]  /*1d00*/  FFMA.FTZ R19, R20.reuse, R23, R19 ;  /* 0x0000001714137223 */ /* 0x040fe20000010013 */
[----:B------:R-:W-:Y:S01]  /*1d10*/  FFMA.FTZ R23, R20, R22, R21 ;  /* 0x0000001614177223 */ /* 0x000fe20000010015 */
[----:B------:R-:W-:Y:S01]  /*1d20*/  SHF.L.U32 R20, R44, 0x10, RZ ;  /* 0x000000102c147819 */ /* 0x000fe200000006ff */
[--C-:B------:R-:W-:Y:S01]  /*1d30*/  FADD.FTZ R15, R15, R22.reuse ;  /* 0x000000160f0f7221 */ /* 0x100fe20000010000 */
[----:B------:R-:W-:Y:S01]  /*1d40*/  SHF.L.U32 R24, R24, 0x10, RZ ;  /* 0x0000001018187819 */ /* 0x000fe200000006ff */
[----:B------:R-:W-:Y:S01]  /*1d50*/  FMUL.FTZ R28, R17, R11 ;  /* 0x0000000b111c7220 */ /* 0x000fe20000410000 */
[C---:B------:R-:W-:Y:S01]  /*1d60*/  PRMT R22, R43.reuse, 0x7632, R22 ;  /* 0x000076322b167816 */ /* 0x040fe20000000016 */
[----:B------:R-:W-:Y:S01]  /*1d70*/  FADD.FTZ R27, R20, -UR11 ;  /* 0x8000000b141b7e21 */ /* 0x000fe20008010000 */
[----:B------:R-:W-:Y:S01]  /*1d80*/  SHF.L.U32 R21, R43, 0x10, RZ ;  /* 0x000000102b157819 */ /* 0x000fe200000006ff */
[----:B------:R-:W-:Y:S01]  /*1d90*/  FADD.FTZ R24, R24, -UR11 ;  /* 0x8000000b18187e21 */ /* 0x000fe20008010000 */
        /* <DEDUP_REMOVED lines=23> */
.L_x_114:
[----:B------:R-:W-:Y:S01]  /*1f10*/  FFMA.FTZ R29, R26, R28, R23 ;  /* 0x0000001c1a1d7223 */ /* 0x000fe20000010017 */
[----:B------:R-:W-:Y:S01]  /*1f20*/  FMUL.FTZ R27, R21, R10 ;  /* 0x0000000a151b7220 */ /* 0x000fe20000410000 */
[----:B------:R-:W-:Y:S01]  /*1f30*/  FADD.FTZ R30, R28, R15 ;  /* 0x0000000f1c1e7221 */ /* 0x000fe20000010000 */
[----:B------:R-:W-:Y:S01]  /*1f40*/  SHF.L.U32 R23, R45, 0x10, RZ ;  /* 0x000000102d177819 */ /* 0x000fe200000006ff */
[----:B------:R-:W-:Y:S01]  /*1f50*/  FMUL.FTZ R32, R20, R11 ;  /* 0x0000000b14207220 */ /* 0x000fe20000410000 */
[----:B------:R-:W-:Y:S01]  /*1f60*/  SHF.L.U32 R28, R25, 0x10, RZ ;  /* 0x00000010191c7819 */ /* 0x000fe200000006ff */
[----:B------:R-:W-:Y:S01]  /*1f70*/  FFMA.FTZ R15, R22, R27, R29 ;  /* 0x0000001b160f7223 */ /* 0x000fe2000001001d */
[----:B------:R-:W-:Y:S01]  /*1f80*/  FADD.FTZ R27, R30, R27 ;  /* 0x0000001b1e1b7221 */ /* 0x000fe20000010000 */
[----:B------:R-:W-:Y:S01]  /*1f90*/  PRMT R29, R42, 0x7632, R29 ;  /* 0x000076322a1d7816 */ /* 0x000fe2000000001d */
[----:B------:R-:W-:Y:S01]  /*1fa0*/  FADD.FTZ R23, R23, -UR11 ;  /* 0x8000000b17177e21 */ /* 0x000fe20008010000 */
[----:B------:R-:W-:Y:S01]  /*1fb0*/  FADD.FTZ R30, R28, -UR11 ;  /* 0x8000000b1c1e7e21 */ /* 0x000fe20008010000 */
[----:B------:R-:W-:-:S02]  /*1fc0*/  SHF.L.U32 R25, R42, 0x10, RZ ;  /* 0x000000102a197819 */ /* 0x000fc400000006ff */
        /* <DEDUP_REMOVED lines=22> */
.L_x_115:
[----:B------:R-:W-:Y:S01]  /*2130*/  FFMA.FTZ R60, R24, R32, R15 ;  /* 0x00000020183c7223 */ /* 0x000fe2000001000f */
[----:B------:R-:W-:Y:S01]  /*2140*/  FMUL.FTZ R34, R25, R10 ;  /* 0x0000000a19227220 */ /* 0x000fe20000410000 */
[----:B------:R-:W-:Y:S01]  /*2150*/  FADD.FTZ R31, R32, R27 ;  /* 0x0000001b201f7221 */ /* 0x000fe20000010000 */
[----:B------:R-:W-:Y:S01]  /*2160*/  PRMT R29, R40, 0x7632, R29 ;  /* 0x00007632281d7816 */ /* 0x000fe2000000001d */
[----:B------:R-:W-:Y:S01]  /*2170*/  FMUL.FTZ R27, R28, R11 ;  /* 0x0000000b1c1b7220 */ /* 0x000fe20000410000 */
[----:B------:R-:W-:Y:S01]  /*2180*/  FFMA.FTZ R15, R23, R34, R60 ;  /* 0x00000022170f7223 */ /* 0x000fe2000001003c */
[----:B------:R-:W-:Y:S01]  /*2190*/  FADD.FTZ R34, R31, R34 ;  /* 0x000000221f227221 */ /* 0x000fe20000010000 */
[----:B------:R-:W-:Y:S02]  /*21a0*/  SHF.L.U32 R31, R40, 0x10, RZ ;  /* 0x00000010281f7819 */ /* 0x000fe400000006ff */
        /* <DEDUP_REMOVED lines=21> */
[----:B0-----:R-:W-:Y:S01]  /*2300*/  FMUL.FTZ R29, R29, R66 ;  /* 0x000000421d1d7220 */ /* 0x001fe20000410000 */
[----:B------:R-:W-:-:S04]  /*2310*/  FADD.FTZ R66, -R66, 1 ;  /* 0x3f80000042427421 */ /* 0x000fc80000010100 */
[----:B------:R-:W-:Y:S01]  /*2320*/  FFMA.FTZ R31, R31, R66, 1 ;  /* 0x3f8000001f1f7423 */ /* 0x000fe20000010042 */
[----:B-1----:R-:W-:Y:S01]  /*2330*/  FMUL.FTZ R32, R32, R69 ;  /* 0x0000004520207220 */ /* 0x002fe20000410000 */
[----:B------:R-:W-:Y:S02]  /*2340*/  FADD.FTZ R69, -R69, 1 ;  /* 0x3f80000045457421 */ /* 0x000fe40000010100 */
[----:B------:R-:W-:Y:S02]  /*2350*/  FMUL.FTZ R29, R29, R31 ;  /* 0x0000001f1d1d7220 */ /* 0x000fe40000410000 */
[----:B------:R-:W-:-:S04]  /*2360*/  FFMA.FTZ R69, R33, R69, 1 ;  /* 0x3f80000021457423 */ /* 0x000fc80000010045 */
[----:B------:R-:W-:-:S07]  /*2370*/  FMUL.FTZ R32, R32, R69 ;  /* 0x0000004520207220 */ /* 0x000fce0000410000 */
.L_x_116:
[----:B------:R-:W-:Y:S01]  /*2380*/  FMUL.FTZ R66, R29, R10 ;  /* 0x0000000a1d427220 */ /* 0x000fe20000410000 */
[----:B------:R-:W-:Y:S01]  /*2390*/  FFMA.FTZ R35, R26, R17, R14 ;  /* 0x000000111a237223 */ /* 0x000fe2000001000e */
[----:B------:R-:W-:Y:S02]  /*23a0*/  PRMT R26, R41, 0x7632, R26 ;  /* 0x00007632291a7816 */ /* 0x000fe4000000001a */
[----:B------:R-:W-:Y:S01]  /*23b0*/  FFMA.FTZ R31, R27, R66, R60 ;  /* 0x000000421b1f7223 */ /* 0x000fe2000001003c */
[----:B------:R-:W-:Y:S01]  /*23c0*/  FADD.FTZ R66, R15, R66 ;  /* 0x000000420f427221 */ /* 0x000fe20000010000 */
[----:B------:R-:W-:Y:S01]  /*23d0*/  FMUL.FTZ R15, R32, R11 ;  /* 0x0000000b200f7220 */ /* 0x000fe20000410000 */
[----:B------:R-:W-:-:S03]  /*23e0*/  SHF.L.U32 R26, R26, 0x10, RZ ;  /* 0x000000101a1a7819 */ /* 0x000fc600000006ff */
[----:B------:R-:W-:Y:S01]  /*23f0*/  FFMA.FTZ R14, R34, R15, R31 ;  /* 0x0000000f220e7223 */ /* 0x000fe2000001001f */
[----:B------:R-:W-:Y:S01]  /*2400*/  SHF.L.U32 R31, R41, 0x10, RZ ;  /* 0x00000010291f7819 */ /* 0x000fe200000006ff */
[----:B------:R-:W-:Y:S01]  /*2410*/  FADD.FTZ R60, R26, -UR11 ;  /* 0x8000000b1a3c7e21 */ /* 0x000fe20008010000 */
[----:B------:R-:W-:-:S03]  /*2420*/  FADD.FTZ R15, R15, R66 ;  /* 0x000000420f0f7221 */ /* 0x000fc60000010000 */
[----:B------:R-:W-:Y:S01]  /*2430*/  FADD.FTZ R33, R31, -UR11 ;  /* 0x8000000b1f217e21 */ /* 0x000fe20008010000 */
[----:B------:R-:W-:Y:S01]  /*2440*/  PRMT R31, R38, 0x7632, R31 ;  /* 0x00007632261f7816 */ /* 0x000fe2000000001f */
[----:B------:R-:W-:Y:S02]  /*2450*/  FMUL.FTZ R60, R60, UR10 ;  /* 0x0000000a3c3c7c20 */ /* 0x000fe40008410000 */
[----:B------:R-:W-:Y:S01]  /*2460*/  FMUL.FTZ R33, R33, UR10 ;  /* 0x0000000a21217c20 */ /* 0x000fe20008410000 */
[----:B------:R-:W-:Y:S02]  /*2470*/  SHF.L.U32 R26, R31, 0x10, RZ ;  /* 0x000000101f1a7819 */ /* 0x000fe400000006ff */
[----:B------:R-:W-:Y:S01]  /*2480*/  SHF.L.U32 R31, R38, 0x10, RZ ;  /* 0x00000010261f7819 */ /* 0x000fe200000006ff */
[----:B------:R-:W-:Y:S06]  /*2490*/  @!P0 BRA `(.L_x_117) ;  /* 0x0000000000488947 */ /* 0x000fec0003800000 */
[----:B------:R-:W-:-:S04]  /*24a0*/  FFMA.FTZ R66, R33, R10, R12 ;  /* 0x0000000a21427223 */ /* 0x000fc8000001000c */
[----:B------:R-:W-:-:S06]  /*24b0*/  FMUL.FTZ R67, R66, -1.4426950216293334961 ;  /* 0xbfb8aa3b42437820 */ /* 0x000fcc0000410000 */
[----:B------:R-:W0:Y:S02]  /*24c0*/  MUFU.EX2 R67, R67 ;  /* 0x0000004300437308 */ /* 0x000e240000000800 */
[----:B0-----:R-:W-:-:S06]  /*24d0*/  FADD.FTZ R68, R67, 1 ;  /* 0x3f80000043447421 */ /* 0x001fcc0000010000 */
[----:B------:R-:W0:Y:S02]  /*24e0*/  MUFU.RCP R68, R68 ;  /* 0x0000004400447308 */ /* 0x000e240000001000 */
[----:B0-----:R-:W-:Y:S01]  /*24f0*/  FADD.FTZ R69, -R68, 1 ;  /* 0x3f80000044457421 */ /* 0x001fe20000010100 */
[----:B------:R-:W-:-:S03]  /*2500*/  FMUL.FTZ R31, R31, R68 ;  /* 0x000000441f1f7220 */ /* 0x000fc60000410000 */
[----:B------:R-:W-:-:S04]  /*2510*/  FFMA.FTZ R66, R66, R69, 1 ;  /* 0x3f80000042427423 */ /* 0x000fc80000010045 */
[----:B------:R-:W-:Y:S01]  /*2520*/  FMUL.FTZ R31, R31, R66 ;  /* 0x000000421f1f7220 */ /* 0x000fe20000410000 */
[----:B------:R-:W-:-:S04]  /*2530*/  FFMA.FTZ R66, R60, R11, R13 ;  /* 0x0000000b3c427223 */ /* 0x000fc8000001000d */
[----:B------:R-:W-:-:S06]  /*2540*/  FMUL.FTZ R69, R66, -1.4426950216293334961 ;  /* 0xbfb8aa3b42457820 */ /* 0x000fcc0000410000 */
[----:B------:R-:W0:Y:S02]  /*2550*/  MUFU.EX2 R69, R69 ;  /* 0x0000004500457308 */ /* 0x000e240000000800 */
[----:B0-----:R-:W-:-:S06]  /*2560*/  FADD.FTZ R69, R69, 1 ;  /* 0x3f80000045457421 */ /* 0x001fcc0000010000 */
[----:B------:R-:W0:Y:S02]  /*2570*/  MUFU.RCP R67, R69 ;  /* 0x0000004500437308 */ /* 0x000e240000001000 */
[----:B0-----:R-:W-:Y:S01]  /*2580*/  FMUL.FTZ R26, R26, R67 ;  /* 0x000000431a1a7220 */ /* 0x001fe20000410000 */
[----:B------:R-:W-:-:S04]  /*2590*/  FADD.FTZ R67, -R67, 1 ;  /* 0x3f80000043437421 */ /* 0x000fc80000010100 */
[----:B------:R-:W-:-:S04]  /*25a0*/  FFMA.FTZ R67, R66, R67, 1 ;  /* 0x3f80000042437423 */ /* 0x000fc80000010043 */
[----:B------:R-:W-:-:S07]  /*25b0*/  FMUL.FTZ R26, R26, R67 ;  /* 0x000000431a1a7220 */ /* 0x000fce0000410000 */
.L_x_117:
[----:B------:R-:W-:Y:S01]  /*25c0*/  FMUL.FTZ R66, R31, R10 ;  /* 0x0000000a1f427220 */ /* 0x000fe20000410000 */
[----:B------:R-:W-:Y:S01]  /*25d0*/  ISETP.GT.AND P0, PT, R2, 0x1e, PT ;  /* 0x0000001e0200780c */ /* 0x000fe20003f04270 */
[----:B------:R-:W0:Y:S01]  /*25e0*/  S2UR UR15, SR_CgaCtaId ;  /* 0x00000000000f79c3 */ /* 0x000e220000008800 */
[----:B------:R-:W-:Y:S01]  /*25f0*/  FADD.FTZ R17, R16, R17 ;  /* 0x0000001110117221 */ /* 0x000fe20000010000 */
[----:B------:R-:W-:Y:S01]  /*2600*/  FFMA.FTZ R67, R33, R66, R14 ;  /* 0x0000004221437223 */ /* 0x000fe2000001000e */
[----:B------:R-:W-:Y:S01]  /*2610*/  FADD.FTZ R15, R15, R66 ;  /* 0x000000420f0f7221 */ /* 0x000fe20000010000 */
[----:B------:R-:W-:Y:S01]  /*2620*/  FMUL.FTZ R14, R26, R11 ;  /* 0x0000000b1a0e7220 */ /* 0x000fe20000410000 */
[----:B------:R-:W-:Y:S01]  /*2630*/  FFMA.FTZ R35, R24, R20, R35 ;  /* 0x0000001418237223 */ /* 0x000fe20000010023 */
[----:B------:R-:W-:Y:S01]  /*2640*/  FFMA.FTZ R22, R22, R21, R19 ;  /* 0x0000001516167223 */ /* 0x000fe20000010013 */
[----:B------:R-:W-:Y:S01]  /*2650*/  FADD.FTZ R18, R18, R21 ;  /* 0x0000001512127221 */ /* 0x000fe20000010000 */
[----:B------:R-:W-:Y:S01]  /*2660*/  FADD.FTZ R15, R14, R15 ;  /* 0x0000000f0e0f7221 */ /* 0x000fe20000010000 */
[----:B------:R-:W-:Y:S01]  /*2670*/  FFMA.FTZ R14, R60, R14, R67 ;  /* 0x0000000e3c0e7223 */ /* 0x000fe20000010043 */
[----:B------:R-:W-:Y:S01]  /*2680*/  FADD.FTZ R17, R17, R20 ;  /* 0x0000001411117221 */ /* 0x000fe20000010000 */
[----:B------:R-:W-:Y:S01]  /*2690*/  UMOV UR9, 0x400 ;  /* 0x0000040000097882 */ /* 0x000fe20000000000 */
[----:B------:R-:W-:Y:S01]  /*26a0*/  FFMA.FTZ R35, R30, R28, R35 ;  /* 0x0000001c1e237223 */ /* 0x000fe20000010023 */
[----:B------:R-:W1:Y:S01]  /*26b0*/  SHFL.DOWN PT, R66, R15, 0x1, 0x1f ;  /* 0x08201f000f427f89 */ /* 0x000e6200000e0000 */
[----:B------:R-:W-:Y:S01]  /*26c0*/  UIADD3 UR8, UR9, 0x40, URZ ;  /* 0x0000004009087890 */ /* 0x000fe2000fffe03f */
[----:B------:R-:W-:Y:S01]  /*26d0*/  FFMA.FTZ R22, R23, R25, R22 ;  /* 0x0000001917167223 */ /* 0x000fe20000010016 */
[----:B------:R-:W-:Y:S01]  /*26e0*/  FADD.FTZ R18, R18, R25 ;  /* 0x0000001912127221 */ /* 0x000fe20000010000 */
[----:B------:R-:W2:Y:S01]  /*26f0*/  SHFL.DOWN PT, R67, R14, 0x1, 0x1f ;  /* 0x08201f000e437f89 */ /* 0x000ea200000e0000 */
[----:B------:R-:W-:Y:S01]  /*2700*/  FADD.FTZ R17, R17, R28 ;  /* 0x0000001c11117221 */ /* 0x000fe20000010000 */
[----:B------:R-:W-:Y:S01]  /*2710*/  FFMA.FTZ R35, R34, R32, R35 ;  /* 0x0000002022237223 */ /* 0x000fe20000010023 */
[----:B------:R-:W-:Y:S01]  /*2720*/  FFMA.FTZ R22, R27, R29, R22 ;  /* 0x0000001d1b167223 */ /* 0x000fe20000010016 */
[----:B------:R-:W-:Y:S01]  /*2730*/  FADD.FTZ R18, R18, R29 ;  /* 0x0000001d12127221 */ /* 0x000fe20000010000 */
[----:B------:R-:W-:Y:S01]  /*2740*/  FADD.FTZ R19, R17, R32 ;  /* 0x0000002011137221 */ /* 0x000fe20000010000 */
[----:B------:R-:W-:Y:S01]  /*2750*/  FFMA.FTZ R17, R60, R26, R35 ;  /* 0x0000001a3c117223 */ /* 0x000fe20000010023 */
[----:B0-----:R-:W-:Y:S01]  /*2760*/  ULEA UR8, UR15, UR8, 0x18 ;  /* 0x000000080f087291 */ /* 0x001fe2000f8ec03f */
[----:B------:R-:W-:Y:S01]  /*2770*/  FFMA.FTZ R16, R33, R31, R22 ;  /* 0x0000001f21107223 */ /* 0x000fe20000010016 */
[----:B------:R-:W-:Y:S01]  /*2780*/  FADD.FTZ R18, R18, R31 ;  /* 0x0000001f12127221 */ /* 0x000fe20000010000 */
[----:B------:R-:W-:Y:S01]  /*2790*/  FADD.FTZ R19, R19, R26 ;  /* 0x0000001a13137221 */ /* 0x000fe20000010000 */
[----:B------:R-:W-:Y:S02]  /*27a0*/  BSSY B0, `(.L_x_118) ;  /* 0x0000027000007945 */ /* 0x000fe40003800000 */
[----:B------:R-:W-:-:S05]  /*27b0*/  LEA R60, R58, UR8, 0x4 ;  /* 0x000000083a3c7c11 */ /* 0x000fca000f8e20ff */
[----:B------:R-:W-:Y:S01]  /*27c0*/  STS.128 [R60], R16 ;  /* 0x000000103c007388 */ /* 0x000fe20000000c00 */
[----:B-1----:R-:W-:Y:S01]  /*27d0*/  @!P0 FADD.FTZ R15, R15, R66 ;  /* 0x000000420f0f8221 */ /* 0x002fe20000010000 */
[----:B--2---:R-:W-:-:S04]  /*27e0*/  @!P0 FADD.FTZ R14, R14, R67 ;  /* 0x000000430e0e8221 */ /* 0x004fc80000010000 */
        /* <DEDUP_REMOVED lines=20> */
[----:B------:R-:W-:-:S13]  /*2930*/  ISETP.NE.AND P0, PT, R2, RZ, PT ;  /* 0x000000ff0200720c */ /* 0x000fda0003f05270 */
[----:B------:R0:W-:Y:S01]  /*2940*/  @!P0 STS.64 [R6+0x8], R14 ;  /* 0x0000080e06008388 */ /* 0x0001e20000000a00 */
[----:B------:R-:W-:Y:S01]  /*2950*/  BAR.SYNC.DEFER_BLOCKING 0x0 ;  /* 0x0000000000007b1d */ /* 0x000fe20000010000 */
[----:B------:R-:W-:-:S13]  /*2960*/  ISETP.NE.AND P0, PT, R58, RZ, PT ;  /* 0x000000ff3a00720c */ /* 0x000fda0003f05270 */
[----:B0-----:R-:W-:Y:S05]  /*2970*/  @P0 BRA `(.L_x_119) ;  /* 0x0000000000240947 */ /* 0x001fea0003800000 */
[----:B------:R-:W-:-:S09]  /*2980*/  ULEA UR8, UR15, UR9, 0x18 ;  /* 0x000000090f087291 */ /* 0x000fd2000f8ec03f */
[----:B------:R-:W0:Y:S04]  /*2990*/  LDS.128 R20, [UR8+0x10] ;  /* 0x00001008ff147984 */ /* 0x000e280008000c00 */
[----:B------:R-:W1:Y:S01]  /*29a0*/  LDS.64 R24, [UR8+0x20] ;  /* 0x00002008ff187984 */ /* 0x000e620008000a00 */
[----:B0-----:R-:W-:Y:S01]  /*29b0*/  FADD.FTZ R27, R14, R20 ;  /* 0x000000140e1b7221 */ /* 0x001fe20000010000 */
[----:B------:R-:W-:-:S03]  /*29c0*/  FADD.FTZ R14, R15, R21 ;  /* 0x000000150f0e7221 */ /* 0x000fc60000010000 */
[----:B------:R-:W-:Y:S01]  /*29d0*/  FADD.FTZ R27, R27, R22 ;  /* 0x000000161b1b7221 */ /* 0x000fe20000010000 */
[----:B------:R-:W-:-:S03]  /*29e0*/  FADD.FTZ R20, R14, R23 ;  /* 0x000000170e147221 */ /* 0x000fc60000010000 */
[----:B-1----:R-:W-:Y:S01]  /*29f0*/  FADD.FTZ R14, R27, R24 ;  /* 0x000000181b0e7221 */ /* 0x002fe20000010000 */
[----:B------:R-:W-:-:S07]  /*2a00*/  FADD.FTZ R15, R20, R25 ;  /* 0x00000019140f7221 */ /* 0x000fce0000010000 */
.L_x_119:
[----:B------:R-:W-:Y:S05]  /*2a10*/  BSYNC B0 ;  /* 0x0000000000007941 */ /* 0x000fea0003800000 */
.L_x_118:
[----:B------:R-:W-:Y:S01]  /*2a20*/  BAR.SYNC.DEFER_BLOCKING 0x0 ;  /* 0x0000000000007b1d */ /* 0x000fe20000010000 */
[----:B------:R-:W-:-:S04]  /*2a30*/  ISETP.GT.U32.AND P6, PT, R58, 0x1, PT ;  /* 0x000000013a00780c */ /* 0x000fc80003fc4070 */
[----:B------:R-:W-:Y:S01]  /*2a40*/  P2R R20, PR, RZ, 0x40 ;  /* 0x00000040ff147803 */ /* 0x000fe20000000000 */
[----:B------:R-:W-:Y:S08]  /*2a50*/  BSSY B0, `(.L_x_120) ;  /* 0x000013d000007945 */ /* 0x000ff00003800000 */
[----:B------:R-:W-:Y:S05]  /*2a60*/  @P6 BRA `(.L_x_121) ;  /* 0x0000001000ec6947 */ /* 0x000fea0003800000 */
[----:B------:R-:W0:Y:S04]  /*2a70*/  LDS.128 R24, [R60+0x20] ;  /* 0x000020003c187984 */ /* 0x000e280000000c00 */
[----:B------:R-:W1:Y:S04]  /*2a80*/  LDS.128 R20, [R60+0x40] ;  /* 0x000040003c147984 */ /* 0x000e680000000c00 */
[----:B------:R-:W2:Y:S04]  /*2a90*/  LDS.128 R28, [R60+0x60] ;  /* 0x000060003c1c7984 */ /* 0x000ea80000000c00 */
[----:B------:R-:W3:Y:S01]  /*2aa0*/  LDS.128 R32, [R60+0x80] ;  /* 0x000080003c207984 */ /* 0x000ee20000000c00 */
[----:B0-----:R-:W-:Y:S01]  /*2ab0*/  FADD.FTZ R67, R16, R24 ;  /* 0x0000001810437221 */ /* 0x001fe20000010000 */
[----:B------:R-:W-:Y:S01]  /*2ac0*/  FADD.FTZ R24, R17, R25 ;  /* 0x0000001911187221 */ /* 0x000fe20000010000 */
[----:B------:R-:W-:Y:S01]  /*2ad0*/  FADD.FTZ R25, R18, R26 ;  /* 0x0000001a12197221 */ /* 0x000fe20000010000 */
[----:B------:R-:W-:Y:S01]  /*2ae0*/  FADD.FTZ R66, R19, R27 ;  /* 0x0000001b13427221 */ /* 0x000fe20000010000 */
[----:B-1----:R-:W-:Y:S01]  /*2af0*/  FADD.FTZ R69, R67, R20 ;  /* 0x0000001443457221 */ /* 0x002fe20000010000 */
[----:B------:R-:W0:Y:S01]  /*2b00*/  LDS.128 R16, [R60+0xa0] ;  /* 0x0000a0003c107984 */ /* 0x000e220000000c00 */
        /* <DEDUP_REMOVED lines=9> */
[----:B---3--:R-:W-:Y:S01]  /*2ba0*/  FADD.FTZ R69, R69, R32 ;  /* 0x0000002045457221 */ /* 0x008fe20000010000 */
[----:B------:R-:W-:Y:S01]  /*2bb0*/  FADD.FTZ R28, R28, R33 ;  /* 0x000000211c1c7221 */ /* 0x000fe20000010000 */
[----:B------:R-:W-:Y:S01]  /*2bc0*/  FADD.FTZ R67, R67, R34 ;  /* 0x0000002243437221 */ /* 0x000fe20000010000 */
[----:B------:R-:W-:-:S02]  /*2bd0*/  FADD.FTZ R66, R66, R35 ;  /* 0x0000002342427221 */ /* 0x000fc40000010000 */
[----:B------:R-:W3:Y:S01]  /*2be0*/  LDS.128 R32, [R60+0x100] ;  /* 0x000100003c207984 */ /* 0x000ee20000000c00 */
[----:B0-----:R-:W-:Y:S01]  /*2bf0*/  FADD.FTZ R69, R69, R16 ;  /* 0x0000001045457221 */ /* 0x001fe20000010000 */
[----:B------:R-:W-:Y:S01]  /*2c00*/  FADD.FTZ R28, R28, R17 ;  /* 0x000000111c1c7221 */ /* 0x000fe20000010000 */
[----:B------:R-:W-:Y:S01]  /*2c10*/  FADD.FTZ R67, R67, R18 ;  /* 0x0000001243437221 */ /* 0x000fe20000010000 */
[----:B------:R-:W-:Y:S02]  /*2c20*/  FADD.FTZ R66, R66, R19 ;  /* 0x0000001342427221 */ /* 0x000fe40000010000 */
        /* <DEDUP_REMOVED lines=115> */
[----:B------:R-:W-:Y:S01]  /*3360*/  LDS.128 R32, [R60+0x440] ;  /* 0x000440003c207984 */ /* 0x000fe20000000c00 */
[----:B0-----:R-:W-:Y:S01]  /*3370*/  FADD.FTZ R69, R69, R16 ;  /* 0x0000001045457221 */ /* 0x001fe20000010000 */
[----:B------:R-:W-:Y:S01]  /*3380*/  FADD.FTZ R16, R28, R17 ;  /* 0x000000111c107221 */ /* 0x000fe20000010000 */
[----:B------:R-:W-:Y:S01]  /*3390*/  FADD.FTZ R67, R67, R18 ;  /* 0x0000001243437221 */ /* 0x000fe20000010000 */
[----:B------:R-:W0:Y:S01]  /*33a0*/  LDS.128 R28, [R60+0x400] ;  /* 0x000400003c1c7984 */ /* 0x000e220000000c00 */
[----:B------:R-:W-:Y:S01]  /*33b0*/  FADD.FTZ R66, R66, R19 ;  /* 0x0000001342427221 */ /* 0x000fe20000010000 */
[----:B-1----:R-:W-:Y:S01]  /*33c0*/  FADD.FTZ R69, R69, R20 ;  /* 0x0000001445457221 */ /* 0x002fe20000010000 */
[----:B------:R-:W-:Y:S01]  /*33d0*/  FADD.FTZ R20, R16, R21 ;  /* 0x0000001510147221 */ /* 0x000fe20000010000 */
[----:B------:R-:W-:Y:S01]  /*33e0*/  FADD.FTZ R67, R67, R22 ;  /* 0x0000001643437221 */ /* 0x000fe20000010000 */
[----:B------:R-:W1:Y:S01]  /*33f0*/  LDS.128 R16, [R60+0x420] ;  /* 0x000420003c107984 */ /* 0x000e620000000c00 */
[----:B--2---:R-:W-:Y:S01]  /*3400*/  FADD.FTZ R69, R69, R24 ;  /* 0x0000001845457221 */ /* 0x004fe20000010000 */
[----:B------:R-:W-:Y:S01]  /*3410*/  FADD.FTZ R24, R20, R25 ;  /* 0x0000001914187221 */ /* 0x000fe20000010000 */
[----:B------:R-:W-:Y:S01]  /*3420*/  FADD.FTZ R66, R66, R23 ;  /* 0x0000001742427221 */ /* 0x000fe20000010000 */
[----:B------:R-:W-:Y:S01]  /*3430*/  FADD.FTZ R67, R67, R26 ;  /* 0x0000001a43437221 */ /* 0x000fe20000010000 */
[----:B------:R-:W2:Y:S02]  /*3440*/  LDS.128 R20, [R60+0x460] ;  /* 0x000460003c147984 */ /* 0x000ea40000000c00 */
[----:B------:R-:W-:Y:S01]  /*3450*/  FADD.FTZ R66, R66, R27 ;  /* 0x0000001b42427221 */ /* 0x000fe20000010000 */
[----:B0-----:R-:W-:Y:S01]  /*3460*/  FADD.FTZ R24, R24, R29 ;  /* 0x0000001d18187221 */ /* 0x001fe20000010000 */
[----:B------:R-:W-:Y:S01]  /*3470*/  FADD.FTZ R69, R69, R28 ;  /* 0x0000001c45457221 */ /* 0x000fe20000010000 */
[----:B------:R-:W-:Y:S01]  /*3480*/  FADD.FTZ R67, R67, R30 ;  /* 0x0000001e43437221 */ /* 0x000fe20000010000 */
[----:B------:R-:W-:Y:S01]  /*3490*/  FADD.FTZ R66, R66, R31 ;  /* 0x0000001f42427221 */ /* 0x000fe20000010000 */
[----:B-1----:R-:W-:Y:S01]  /*34a0*/  FADD.FTZ R28, R24, R17 ;  /* 0x00000011181c7221 */ /* 0x002fe20000010000 */
[----:B------:R-:W-:Y:S01]  /*34b0*/  FADD.FTZ R69, R69, R16 ;  /* 0x0000001045457221 */ /* 0x000fe20000010000 */
[----:B------:R-:W0:Y:S01]  /*34c0*/  LDS.128 R24, [R60+0x480] ;  /* 0x000480003c187984 */ /* 0x000e220000000c00 */
[----:B------:R-:W-:Y:S01]  /*34d0*/  FADD.FTZ R67, R67, R18 ;  /* 0x0000001243437221 */ /* 0x000fe20000010000 */
[----:B------:R-:W-:Y:S01]  /*34e0*/  FADD.FTZ R66, R66, R19 ;  /* 0x0000001342427221 */ /* 0x000fe20000010000 */
[----:B------:R-:W-:Y:S01]  /*34f0*/  FADD.FTZ R69, R69, R32 ;  /* 0x0000002045457221 */ /* 0x000fe20000010000 */
[----:B------:R-:W1:Y:S01]  /*3500*/  LDS.128 R16, [R60+0x4a0] ;  /* 0x0004a0003c107984 */ /* 0x000e620000000c00 */
[----:B------:R-:W-:Y:S01]  /*3510*/  FADD.FTZ R28, R28, R33 ;  /* 0x000000211c1c7221 */ /* 0x000fe20000010000 */
[----:B------:R-:W-:Y:S01]  /*3520*/  FADD.FTZ R67, R67, R34 ;  /* 0x0000002243437221 */ /* 0x000fe20000010000 */
[----:B------:R-:W-:Y:S01]  /*3530*/  FADD.FTZ R66, R66, R35 ;  /* 0x0000002342427221 */ /* 0x000fe20000010000 */
[----:B--2---:R-:W-:Y:S01]  /*3540*/  FADD.FTZ R69, R69, R20 ;  /* 0x0000001445457221 */ /* 0x004fe20000010000 */
[----:B------:R-:W2:Y:S01]  /*3550*/  LDS.128 R32, [R60+0x4c0] ;  /* 0x0004c0003c207984 */ /* 0x000ea20000000c00 */
[----:B------:R-:W-:Y:S01]  /*3560*/  FADD.FTZ R20, R28, R21 ;  /* 0x000000151c147221 */ /* 0x000fe20000010000 */
[----:B------:R-:W-:Y:S01]  /*3570*/  FADD.FTZ R67, R67, R22 ;  /* 0x0000001643437221 */ /* 0x000fe20000010000 */
[----:B------:R-:W-:Y:S01]  /*3580*/  FADD.FTZ R66, R66, R23 ;  /* 0x0000001742427221 */ /* 0x000fe20000010000 */
[----:B------:R-:W3:Y:S01]  /*3590*/  LDS.128 R28, [R60+0x4e0] ;  /* 0x0004e0003c1c7984 */ /* 0x000ee20000000c00 */
        /* <DEDUP_REMOVED lines=68> */
[----:B------:R-:W-:Y:S02]  /*39e0*/  FADD.FTZ R66, R66, R19 ;  /* 0x0000001342427221 */ /* 0x000fe40000010000 */
[----:B------:R-:W1:Y:S01]  /*39f0*/  LDS.128 R16, [R60+0x6a0] ;  /* 0x0006a0003c107984 */ /* 0x000e620000000c00 */
[----:B--2---:R-:W-:Y:S01]  /*3a00*/  FADD.FTZ R69, R69, R32 ;  /* 0x0000002045457221 */ /* 0x004fe20000010000 */
[----:B------:R-:W-:Y:S01]  /*3a10*/  FADD.FTZ R32, R28, R33 ;  /* 0x000000211c207221 */ /* 0x000fe20000010000 */
[----:B------:R-:W-:Y:S01]  /*3a20*/  FADD.FTZ R67, R67, R34 ;  /* 0x0000002243437221 */ /* 0x000fe20000010000 */
[----:B------:R-:W2:Y:S01]  /*3a30*/  LDS.128 R28, [R60+0x6c0] ;  /* 0x0006c0003c1c7984 */ /* 0x000ea20000000c00 */
[----:B------:R-:W-:Y:S01]  /*3a40*/  FADD.FTZ R66, R66, R35 ;  /* 0x0000002342427221 */ /* 0x000fe20000010000 */
[----:B---3--:R-:W-:Y:S01]  /*3a50*/  FADD.FTZ R69, R69, R24 ;  /* 0x0000001845457221 */ /* 0x008fe20000010000 */
[----:B------:R-:W-:Y:S01]  /*3a60*/  FADD.FTZ R24, R32, R25 ;  /* 0x0000001920187221 */ /* 0x000fe20000010000 */
[----:B------:R-:W-:Y:S01]  /*3a70*/  FADD.FTZ R67, R67, R26 ;  /* 0x0000001a43437221 */ /* 0x000fe20000010000 */
[----:B------:R-:W3:Y:S01]  /*3a80*/  LDS.128 R32, [R60+0x6e0] ;  /* 0x0006e0003c207984 */ /* 0x000ee20000000c00 */
[----:B------:R-:W-:Y:S01]  /*3a90*/  FADD.FTZ R66, R66, R27 ;  /* 0x0000001b42427221 */ /* 0x000fe20000010000 */
        /* <DEDUP_REMOVED lines=34> */
[----:B------:R-:W-:Y:S01]  /*3cc0*/  LDS.128 R32, [R60+0x7e0] ;  /* 0x0007e0003c207984 */ /* 0x000fe20000000c00 */
[----:B---3--:R-:W-:Y:S01]  /*3cd0*/  FADD.FTZ R69, R69, R28 ;  /* 0x0000001c45457221 */ /* 0x008fe20000010000 */
[----:B------:R-:W-:Y:S01]  /*3ce0*/  FADD.FTZ R66, R66, R29 ;  /* 0x0000001d42427221 */ /* 0x000fe20000010000 */
[----:B------:R-:W-:Y:S01]  /*3cf0*/  FADD.FTZ R67, R67, R30 ;  /* 0x0000001e43437221 */ /* 0x000fe20000010000 */
[----:B------:R-:W2:Y:S01]  /*3d00*/  LDS.128 R24, [R60+0x7c0] ;  /* 0x0007c0003c187984 */ /* 0x000ea20000000c00 */
[----:B------:R-:W-:Y:S01]  /*3d10*/  FADD.FTZ R68, R68, R31 ;  /* 0x0000001f44447221 */ /* 0x000fe20000010000 */
        /* <DEDUP_REMOVED lines=15> */
[----:B------:R-:W-:-:S07]  /*3e10*/  FADD.FTZ R19, R22, R35 ;  /* 0x0000002316137221 */ /* 0x000fce0000010000 */
.L_x_121:
[----:B------:R-:W-:Y:S05]  /*3e20*/  BSYNC B0 ;  /* 0x0000000000007941 */ /* 0x000fea0003800000 */
.L_x_120:
[----:B------:R-:W0:Y:S01]  /*3e30*/  LDC.64 R24, c[0x0][0x268] ;  /* 0x00009a00ff187b82 */ /* 0x000e220000000a00 */
[----:B------:R-:W-:Y:S01]  /*3e40*/  LEA R61, R61, R58, 0x1 ;  /* 0x0000003a3d3d7211 */ /* 0x000fe200078e08ff */
[----:B------:R-:W-:Y:S01]  /*3e50*/  BSSY B0, `(.L_x_122) ;  /* 0x0000012000007945 */ /* 0x000fe20003800000 */
[----:B------:R-:W-:Y:S02]  /*3e60*/  PRMT R23, R52, 0x7632, R23 ;  /* 0x0000763234177816 */ /* 0x000fe40000000017 */
[----:B------:R-:W-:Y:S01]  /*3e70*/  PRMT R22, R51, 0x7632, R22 ;  /* 0x0000763233167816 */ /* 0x000fe20000000016 */
[----:B0-----:R-:W-:Y:S01]  /*3e80*/  IMAD.WIDE R24, R61, 0x4, R24 ;  /* 0x000000043d187825 */ /* 0x001fe200078e0218 */
[----:B------:R-:W-:Y:S06]  /*3e90*/  @P6 BRA `(.L_x_123) ;  /* 0x0000000000346947 */ /* 0x000fec0003800000 */
[----:B------:R-:W0:Y:S01]  /*3ea0*/  LDC.64 R20, c[0x0][0x288] ;  /* 0x0000a200ff147b82 */ /* 0x000e220000000a00 */
[----:B------:R-:W-:Y:S01]  /*3eb0*/  MOV R31, UR4 ;  /* 0x00000004001f7c02 */ /* 0x000fe20008000f00 */
[----:B------:R1:W-:Y:S01]  /*3ec0*/  REDG.E.ADD.F32.FTZ.RN.STRONG.GPU desc[UR12][R24.64], R16 ;  /* 0x00000010180079a6 */ /* 0x0003e2000c10f38c */
[----:B------:R-:W-:Y:S02]  /*3ed0*/  MOV R27, UR5 ;  /* 0x00000005001b7c02 */ /* 0x000fe40008000f00 */
[----:B------:R-:W-:-:S04]  /*3ee0*/  LEA R30, P6, R31, R24, 0x2 ;  /* 0x000000181f1e7211 */ /* 0x000fc800078c10ff */
[----:B------:R-:W-:Y:S02]  /*3ef0*/  IADD3.X R31, R25, UR6, RZ, P6, !PT ;  /* 0x00000006191f7c10 */ /* 0x000fe4000b7fe4ff */
[----:B------:R-:W-:-:S03]  /*3f00*/  LEA R26, P6, R27, R24, 0x2 ;  /* 0x000000181b1a7211 */ /* 0x000fc600078c10ff */
[----:B------:R1:W-:Y:S01]  /*3f10*/  REDG.E.ADD.F32.FTZ.RN.STRONG.GPU desc[UR12][R30.64], R17 ;  /* 0x000000111e0079a6 */ /* 0x0003e2000c10f38c */
[----:B------:R-:W-:Y:S02]  /*3f20*/  IADD3.X R27, R25, UR7, RZ, P6, !PT ;  /* 0x00000007191b7c10 */ /* 0x000fe4000b7fe4ff */
[----:B0-----:R-:W-:-:S04]  /*3f30*/  LEA R28, P6, R20, R24, 0x2 ;  /* 0x00000018141c7211 */ /* 0x001fc800078c10ff */
[----:B------:R-:W-:-:S05]  /*3f40*/  LEA.HI.X R29, R20, R25, R21, 0x2, P6 ;  /* 0x00000019141d7211 */ /* 0x000fca00030f1415 */
[----:B------:R1:W-:Y:S04]  /*3f50*/  REDG.E.ADD.F32.FTZ.RN.STRONG.GPU desc[UR12][R28.64], R18 ;  /* 0x000000121c0079a6 */ /* 0x0003e8000c10f38c */
[----:B------:R1:W-:Y:S02]  /*3f60*/  REDG.E.ADD.F32.FTZ.RN.STRONG.GPU desc[UR12][R26.64], R19 ;  /* 0x000000131a0079a6 */ /* 0x0003e4000c10f38c */
.L_x_123:
[----:B------:R-:W-:Y:S05]  /*3f70*/  BSYNC B0 ;  /* 0x0000000000007941 */ /* 0x000fea0003800000 */
.L_x_122:
[----:B------:R-:W-:Y:S02]  /*3f80*/  ISETP.GE.U32.AND P6, PT, R8, 0x2, PT ;  /* 0x000000020800780c */ /* 0x000fe40003fc6070 */
[----:B------:R-:W-:Y:S02]  /*3f90*/  PRMT R21, R53, 0x7632, R21 ;  /* 0x0000763235157816 */ /* 0x000fe40000000015 */
[----:B------:R-:W-:Y:S02]  /*3fa0*/  PRMT R20, R50, 0x7632, R20 ;  /* 0x0000763232147816 */ /* 0x000fe40000000014 */
[----:B-1----:R-:W-:Y:S02]  /*3fb0*/  PRMT R19, R48, 0x7632, R19 ;  /* 0x0000763230137816 */ /* 0x002fe40000000013 */
[----:B------:R-:W-:-:S05]  /*3fc0*/  PRMT R18, R47, 0x7632, R18 ;  /* 0x000076322f127816 */ /* 0x000fca0000000012 */
[----:B------:R-:W-:Y:S05]  /*3fd0*/  @!P6 BRA `(.L_x_124) ;  /* 0x00000010009ce947 */ /* 0x000fea0003800000 */
[----:B------:R-:W0:Y:S01]  /*3fe0*/  LDC.64 R16, c[0x0][0x258] ;  /* 0x00009600ff107b82 */ /* 0x000e220000000a00 */
        /* <DEDUP_REMOVED lines=10> */
[C---:B------:R-:W-:Y:S01]  /*4090*/  LEA R24, P6, R56.reuse, R28, 0x3 ;  /* 0x0000001c38187211 */ /* 0x040fe200078c18ff */
[----:B------:R-:W-:Y:S01]  /*40a0*/  HFMA2.MMA R26, -RZ, RZ, 0, 5.9604644775390625e-08 ;  /* 0x00000001ff1a7435 */ /* 0x000fe200000001ff */
[----:B------:R-:W-:Y:S01]  /*40b0*/  VOTEU.ANY UR8, UPT, PT ;  /* 0x0000000000087886 */ /* 0x000fe200038e0100 */
[----:B------:R-:W-:Y:S01]  /*40c0*/  P2R R30, PR, RZ, 0x1 ;  /* 0x00000001ff1e7803 */ /* 0x000fe20000000000 */
[----:B------:R-:W-:Y:S01]  /*40d0*/  UPOPC UR9, UR8 ;  /* 0x00000008000972bf */ /* 0x000fe20008000000 */
[----:B------:R-:W-:Y:S01]  /*40e0*/  LEA.HI.X R25, R56, R29, RZ, 0x3, P6 ;  /* 0x0000001d38197211 */ /* 0x000fe200030f1cff */
[----:B------:R-:W-:Y:S01]  /*40f0*/  UFLO.U32 UR8, UR8 ;  /* 0x00000008000872bd */ /* 0x000fe200080e0000 */
[----:B------:R-:W-:-:S03]  /*4100*/  LOP3.LUT P6, RZ, R54, 0x2, RZ, 0xc0, !PT ;  /* 0x0000000236ff7812 */ /* 0x000fc600078cc0ff */
[----:B------:R1:W-:Y:S01]  /*4110*/  STG.E.64 desc[UR12][R24.64], R14 ;  /* 0x0000000e18007986 */ /* 0x0003e2000c101b0c */
[----:B------:R-:W-:Y:S02]  /*4120*/  SEL R31, R8, RZ, !P6 ;  /* 0x000000ff081f7207 */ /* 0x000fe40007000000 */
[----:B------:R-:W-:Y:S02]  /*4130*/  SEL R26, R26, 0xffffffff, !P6 ;  /* 0xffffffff1a1a7807 */ /* 0x000fe40007000000 */
[----:B------:R-:W-:-:S03]  /*4140*/  ISETP.NE.AND P6, PT, R31, -0x1, PT ;  /* 0xffffffff1f00780c */ /* 0x000fc60003fc5270 */
[----:B------:R-:W-:Y:S01]  /*4150*/  IMAD R27, R26, UR9, RZ ;  /* 0x000000091a1b7c24 */ /* 0x000fe2000f8e02ff */
[----:B0-----:R-:W-:-:S13]  /*4160*/  ISETP.EQ.U32.AND P0, PT, R2, UR8, PT ;  /* 0x0000000802007c0c */ /* 0x001fda000bf02070 */
[----:B------:R-:W-:Y:S06]  /*4170*/  @P0 MEMBAR.ALL.GPU ;  /* 0x0000000000000992 */ /* 0x000fec000000a000 */
[----:B------:R-:W-:-:S00]  /*4180*/  @P0 ERRBAR ;  /* 0x00000000000009ab */ /* 0x000fc00000000000 */
[----:B------:R-:W-:Y:S06]  /*4190*/  @P0 CGAERRBAR ;  /* 0x00000000000005ab */ /* 0x000fec0000000000 */
[----:B------:R1:W-:Y:S01]  /*41a0*/  @P0 REDG.E.ADD.S32.STRONG.GPU desc[UR12][R16.64], R27 ;  /* 0x0000001b1000098e */ /* 0x0003e2000c10e38c */
[----:B------:R-:W-:Y:S01]  /*41b0*/  ISETP.NE.AND P0, PT, R30, RZ, PT ;  /* 0x000000ff1e00720c */ /* 0x000fe20003f05270 */
[----:B------:R-:W-:-:S12]  /*41c0*/  @!P6 BRA `(.L_x_125) ;  /* 0x000000000014e947 */ /* 0x000fd80003800000 */
.L_x_126:
[----:B-1----:R-:W2:Y:S04]  /*41d0*/  LDG.E.STRONG.GPU R24, desc[UR12][R16.64] ;  /* 0x0000000c10187981 */ /* 0x002ea8000c1ef900 */
[----:B--2---:R-:W-:Y:S01]  /*41e0*/  CCTL.IVALL ;  /* 0x00000000ff00798f */ /* 0x004fe20002000000 */
[----:B------:R-:W-:Y:S05]  /*41f0*/  YIELD ;  /* 0x0000000000007946 */ /* 0x000fea0003800000 */
[----:B------:R-:W-:-:S13]  /*4200*/  ISETP.NE.AND P6, PT, R24, R31, PT ;  /* 0x0000001f1800720c */ /* 0x000fda0003fc5270 */
[----:B------:R-:W-:Y:S05]  /*4210*/  @P6 BRA `(.L_x_126) ;  /* 0xfffffffc00ec6947 */ /* 0x000fea000383ffff */
.L_x_125:
        /* <DEDUP_REMOVED lines=13> */
[----:B------:R-:W-:Y:S02]  /*42f0*/  P2R R16, PR, RZ, 0x1 ;  /* 0x00000001ff107803 */ /* 0x000fe40000000000 */
[----:B------:R-:W-:-:S04]  /*4300*/  PLOP3.LUT P0, PT, PT, PT, PT, 0x80, 0x0 ;  /* 0x000000000000781c */ /* 0x000fc80003f0f070 */
[----:B------:R-:W-:Y:S02]  /*4310*/  P2R R26, PR, RZ, 0x1 ;  /* 0x00000001ff1a7803 */ /* 0x000fe40000000000 */
[----:B------:R-:W-:-:S03]  /*4320*/  ISETP.NE.AND P0, PT, R16, RZ, PT ;  /* 0x000000ff1000720c */ /* 0x000fc60003f05270 */
[----:B------:R-:W-:Y:S10]  /*4330*/  @!P6 BRA `(.L_x_129) ;  /* 0x0000000400d4e947 */ /* 0x000ff40003800000 */
[----:B------:R-:W-:-:S04]  /*4340*/  PLOP3.LUT P6, PT, PT, PT, PT, 0x8, 0x0 ;  /* 0x000000000000781c */ /* 0x000fc80003fce170 */
[----:B------:R-:W-:-:S09]  /*4350*/  P2R R26, PR, RZ, 0x40 ;  /* 0x00000040ff1a7803 */ /* 0x000fd20000000000 */
.L_x_130:
[----:B------:R-:W-:-:S13]  /*4360*/  ISETP.EQ.OR P6, PT, R25, UR14, P0 ;  /* 0x0000000e19007c0c */ /* 0x000fda00087c2670 */
[----:B------:R-:W-:-:S04]  /*4370*/  @!P6 IMAD R31, R36, R25, R37 ;  /* 0x00000019241fe224 */ /* 0x000fc800078e0225 */
[----:B------:R-:W-:-:S05]  /*4380*/  @!P6 IMAD.WIDE.U32 R30, R31, 0x8, R28 ;  /* 0x000000081f1ee825 */ /* 0x000fca00078e001c */
[----:B------:R-:W2:Y:S01]  /*4390*/  @!P6 LDG.E.64 R16, desc[UR12][R30.64] ;  /* 0x0000000c1e10e981 */ /* 0x000ea2000c1e1b00 */
[----:B------:R-:W-:Y:S01]  /*43a0*/  IADD3 R33, R25, 0x1, RZ ;  /* 0x0000000119217810 */ /* 0x000fe20007ffe0ff */
[----:B--2---:R-:W-:Y:S01]  /*43b0*/  @!P6 FADD.FTZ R14, R14, R16 ;  /* 0x000000100e0ee221 */ /* 0x004fe20000010000 */
[----:B------:R-:W-:Y:S02]  /*43c0*/  @!P6 FADD.FTZ R15, R15, R17 ;  /* 0x000000110f0fe221 */ /* 0x000fe40000010000 */
[----:B------:R-:W-:-:S13]  /*43d0*/  ISETP.EQ.OR P6, PT, R33, UR14, P0 ;  /* 0x0000000e21007c0c */ /* 0x000fda00087c2670 */
[----:B------:R-:W-:-:S04]  /*43e0*/  @!P6 IMAD R33, R36, R33, R37 ;  /* 0x000000212421e224 */ /* 0x000fc800078e0225 */
[----:B------:R-:W-:-:S05]  /*43f0*/  @!P6 IMAD.WIDE.U32 R32, R33, 0x8, R28 ;  /* 0x000000082120e825 */ /* 0x000fca00078e001c */
[----:B------:R-:W2:Y:S02]  /*4400*/  @!P6 LDG.E.64 R16, desc[UR12][R32.64] ;  /* 0x0000000c2010e981 */ /* 0x000ea4000c1e1b00 */
[----:B--2---:R-:W-:Y:S01]  /*4410*/  @!P6 FADD.FTZ R14, R14, R16 ;  /* 0x000000100e0ee221 */ /* 0x004fe20000010000 */
[----:B------:R-:W-:Y:S01]  /*4420*/  IADD3 R16, R25, 0x2, RZ ;  /* 0x0000000219107810 */ /* 0x000fe20007ffe0ff */
[----:B------:R-:W-:-:S03]  /*4430*/  @!P6 FADD.FTZ R15, R15, R17 ;  /* 0x000000110f0fe221 */ /* 0x000fc60000010000 */
        /* <DEDUP_REMOVED lines=93> */
[----:B------:R-:W-:-:S06]  /*4a10*/  @!P6 IMAD.WIDE.U32 R16, R17, 0x8, R28 ;  /* 0x000000081110e825 */ /* 0x000fcc00078e001c */
[----:B------:R-:W2:Y:S01]  /*4a20*/  @!P6 LDG.E.64 R16, desc[UR12][R16.64] ;  /* 0x0000000c1010e981 */ /* 0x000ea2000c1e1b00 */
[----:B------:R-:W-:Y:S02]  /*4a30*/  IADD3 R24, R24, -0x10, RZ ;  /* 0xfffffff018187810 */ /* 0x000fe40007ffe0ff */
[----:B------:R-:W-:Y:S01]  /*4a40*/  IADD3 R25, R25, 0x10, RZ ;  /* 0x0000001019197810 */ /* 0x000fe20007ffe0ff */
[----:B--2---:R-:W-:Y:S01]  /*4a50*/  @!P6 FADD.FTZ R14, R14, R16 ;  /* 0x000000100e0ee221 */ /* 0x004fe20000010000 */
[----:B------:R-:W-:Y:S01]  /*4a60*/  @!P6 FADD.FTZ R15, R15, R17 ;  /* 0x000000110f0fe221 */ /* 0x000fe20000010000 */
[----:B------:R-:W-:-:S13]  /*4a70*/  ISETP.GT.AND P6, PT, R24, 0xc, PT ;  /* 0x0000000c1800780c */ /* 0x000fda0003fc4270 */
[----:B------:R-:W-:Y:S05]  /*4a80*/  @P6 BRA `(.L_x_130) ;  /* 0xfffffff800346947 */ /* 0x000fea000383ffff */
.L_x_129:
[----:B------:R-:W-:-:S13]  /*4a90*/  ISETP.GT.AND P6, PT, R24, 0x4, PT ;  /* 0x000000041800780c */ /* 0x000fda0003fc4270 */
[----:B------:R-:W-:Y:S05]  /*4aa0*/  @!P6 BRA `(.L_x_131) ;  /* 0x0000000000f0e947 */ /* 0x000fea0003800000 */
        /* <DEDUP_REMOVED lines=54> */
[----:B------:R-:W-:Y:S02]  /*4e10*/  IADD3 R25, R25, 0x4, RZ ;  /* 0x0000000419197810 */ /* 0x000fe40007ffe0ff */
[----:B------:R-:W-:Y:S01]  /*4e20*/  IADD3 R24, R24, -0x4, RZ ;  /* 0xfffffffc18187810 */ /* 0x000fe20007ffe0ff */
[----:B--2---:R-:W-:Y:S01]  /*4e30*/  @!P6 FADD.FTZ R14, R14, R16 ;  /* 0x000000100e0ee221 */ /* 0x004fe20000010000 */
[----:B------:R-:W-:Y:S01]  /*4e40*/  @!P6 FADD.FTZ R15, R15, R17 ;  /* 0x000000110f0fe221 */ /* 0x000fe20000010000 */
[----:B------:R-:W-:-:S04]  /*4e50*/  PLOP3.LUT P6, PT, PT, PT, PT, 0x8, 0x0 ;  /* 0x000000000000781c */ /* 0x000fc80003fce170 */
[----:B------:R-:W-:-:S09]  /*4e60*/  P2R R26, PR, RZ, 0x40 ;  /* 0x00000040ff1a7803 */ /* 0x000fd20000000000 */
.L_x_131:
[----:B------:R-:W-:-:S04]  /*4e70*/  ISETP.NE.AND P6, PT, R26, RZ, PT ;  /* 0x000000ff1a00720c */ /* 0x000fc80003fc5270 */
[----:B------:R-:W-:-:S13]  /*4e80*/  ISETP.NE.OR P6, PT, R24, RZ, P6 ;  /* 0x000000ff1800720c */ /* 0x000fda00037c5670 */
[----:B------:R-:W-:Y:S05]  /*4e90*/  @!P6 BRA `(.L_x_127) ;  /* 0x00000000007ce947 */ /* 0x000fea0003800000 */
.L_x_128:
        /* <DEDUP_REMOVED lines=29> */
[----:B------:R-:W-:-:S13]  /*5070*/  ISETP.NE.AND P6, PT, R24, RZ, PT ;  /* 0x000000ff1800720c */ /* 0x000fda0003fc5270 */
[----:B------:R-:W-:Y:S05]  /*5080*/  @P6 BRA `(.L_x_128) ;  /* 0xfffffffc00846947 */ /* 0x000fea000383ffff */
.L_x_127:
[----:B------:R-:W-:-:S13]  /*5090*/  ISETP.NE.AND P6, PT, R57, RZ, PT ;  /* 0x000000ff3900720c */ /* 0x000fda0003fc5270 */
[----:B------:R-:W-:Y:S05]  /*50a0*/  @!P6 BRA `(.L_x_124) ;  /* 0x000000000068e947 */ /* 0x000fea0003800000 */
[----:B------:R-:W-:Y:S01]  /*50b0*/  ISETP.EQ.OR P6, PT, R25, UR14, P0 ;  /* 0x0000000e19007c0c */ /* 0x000fe200087c2670 */
[----:B------:R-:W-:-:S12]  /*50c0*/  BSSY B0, `(.L_x_132) ;  /* 0x0000007000007945 */ /* 0x000fd80003800000 */
[----:B------:R-:W-:Y:S05]  /*50d0*/  @P6 BRA `(.L_x_133) ;  /* 0x0000000000146947 */ /* 0x000fea0003800000 */
[----:B------:R-:W-:-:S04]  /*50e0*/  IMAD R17, R36, R25, R37 ;  /* 0x0000001924117224 */ /* 0x000fc800078e0225 */
[----:B------:R-:W-:-:S06]  /*50f0*/  IMAD.WIDE.U32 R16, R17, 0x8, R28 ;  /* 0x0000000811107825 */ /* 0x000fcc00078e001c */
[----:B------:R-:W2:Y:S02]  /*5100*/  LDG.E.64 R16, desc[UR12][R16.64] ;  /* 0x0000000c10107981 */ /* 0x000ea4000c1e1b00 */
[----:B--2---:R-:W-:Y:S01]  /*5110*/  FADD.FTZ R14, R14, R16 ;  /* 0x000000100e0e7221 */ /* 0x004fe20000010000 */
[----:B------:R-:W-:-:S07]  /*5120*/  FADD.FTZ R15, R15, R17 ;  /* 0x000000110f0f7221 */ /* 0x000fce0000010000 */
.L_x_133:
[----:B------:R-:W-:Y:S05]  /*5130*/  BSYNC B0 ;  /* 0x0000000000007941 */ /* 0x000fea0003800000 */
.L_x_132:
[----:B------:R-:W-:-:S13]  /*5140*/  ISETP.NE.AND P6, PT, R57, 0x1, PT ;  /* 0x000000013900780c */ /* 0x000fda0003fc5270 */
[----:B------:R-:W-:Y:S05]  /*5150*/  @!P6 BRA `(.L_x_124) ;  /* 0x00000000003ce947 */ /* 0x000fea0003800000 */
[----:B------:R-:W-:-:S04]  /*5160*/  IADD3 R27, R25, 0x1, RZ ;  /* 0x00000001191b7810 */ /* 0x000fc80007ffe0ff */
[----:B------:R-:W-:-:S13]  /*5170*/  ISETP.EQ.OR P6, PT, R27, UR14, P0 ;  /* 0x0000000e1b007c0c */ /* 0x000fda00087c2670 */
[----:B------:R-:W-:-:S04]  /*5180*/  @!P6 IMAD R27, R27, R36, R37 ;  /* 0x000000241b1be224 */ /* 0x000fc800078e0225 */
[----:B------:R-:W-:-:S05]  /*5190*/  @!P6 IMAD.WIDE.U32 R26, R27, 0x8, R28 ;  /* 0x000000081b1ae825 */ /* 0x000fca00078e001c */
[----:B------:R-:W2:Y:S02]  /*51a0*/  @!P6 LDG.E.64 R16, desc[UR12][R26.64] ;  /* 0x0000000c1a10e981 */ /* 0x000ea4000c1e1b00 */
[----:B--2---:R-:W-:Y:S01]  /*51b0*/  @!P6 FADD.FTZ R15, R15, R17 ;  /* 0x000000110f0fe221 */ /* 0x004fe20000010000 */
[----:B------:R-:W-:Y:S01]  /*51c0*/  IADD3 R17, R25, 0x2, RZ ;  /* 0x0000000219117810 */ /* 0x000fe20007ffe0ff */
[----:B------:R-:W-:-:S03]  /*51d0*/  @!P6 FADD.FTZ R14, R14, R16 ;  /* 0x000000100e0ee221 */ /* 0x000fc60000010000 */
[----:B------:R-:W-:-:S04]  /*51e0*/  ISETP.EQ.OR P6, PT, R17, UR14, P0 ;  /* 0x0000000e11007c0c */ /* 0x000fc800087c2670 */
[----:B------:R-:W-:-:S13]  /*51f0*/  ISETP.EQ.OR P6, PT, R57, 0x2, P6 ;  /* 0x000000023900780c */ /* 0x000fda00037c2670 */
[----:B------:R-:W-:-:S04]  /*5200*/  @!P6 IMAD R17, R17, R36, R37 ;  /* 0x000000241111e224 */ /* 0x000fc800078e0225 */
[----:B------:R-:W-:-:S06]  /*5210*/  @!P6 IMAD.WIDE.U32 R16, R17, 0x8, R28 ;  /* 0x000000081110e825 */ /* 0x000fcc00078e001c */
[----:B------:R-:W2:Y:S02]  /*5220*/  @!P6 LDG.E.64 R16, desc[UR12][R16.64] ;  /* 0x0000000c1010e981 */ /* 0x000ea4000c1e1b00 */
[----:B--2---:R-:W-:Y:S01]  /*5230*/  @!P6 FADD.FTZ R14, R14, R16 ;  /* 0x000000100e0ee221 */ /* 0x004fe20000010000 */
[----:B------:R-:W-:-:S07]  /*5240*/  @!P6 FADD.FTZ R15, R15, R17 ;  /* 0x000000110f0fe221 */ /* 0x000fce0000010000 */
.L_x_124:
[----:B------:R-:W0:Y:S01]  /*5250*/  S2UR UR9, SR_CgaCtaId ;  /* 0x00000000000979c3 */ /* 0x000e220000008800 */
[----:B------:R-:W-:Y:S01]  /*5260*/  UMOV UR8, 0x400 ;  /* 0x0000040000087882 */ /* 0x000fe20000000000 */
[----:B------:R-:W-:Y:S02]  /*5270*/  ISETP.NE.AND P6, PT, R59, RZ, PT ;  /* 0x000000ff3b00720c */ /* 0x000fe40003fc5270 */
[----:B------:R-:W-:Y:S02]  /*5280*/  SHF.L.U32 R52, R52, 0x10, RZ ;  /* 0x0000001034347819 */ /* 0x000fe400000006ff */
[----:B-1----:R-:W-:Y:S02]  /*5290*/  SHF.L.U32 R25, R23, 0x10, RZ ;  /* 0x0000001017197819 */ /* 0x002fe400000006ff */
[----:B------:R-:W1:Y:S01]  /*52a0*/  LDC R24, c[0x0][0x2ac] ;  /* 0x0000ab00ff187b82 */ /* 0x000e620000000800 */
[----:B------:R-:W-:Y:S01]  /*52b0*/  FADD.FTZ R52, R52, -UR11 ;  /* 0x8000000b34347e21 */ /* 0x000fe20008010000 */
[----:B------:R-:W-:Y:S01]  /*52c0*/  SHF.L.U32 R51, R51, 0x10, RZ ;  /* 0x0000001033337819 */ /* 0x000fe200000006ff */
[----:B------:R-:W-:Y:S01]  /*52d0*/  FADD.FTZ R25, R25, -UR11 ;  /* 0x8000000b19197e21 */ /* 0x000fe20008010000 */
[----:B------:R-:W-:Y:S01]  /*52e0*/  SHF.L.U32 R22, R22, 0x10, RZ ;  /* 0x0000001016167819 */ /* 0x000fe200000006ff */
[----:B------:R-:W-:Y:S01]  /*52f0*/  FMUL.FTZ R31, R52, UR10 ;  /* 0x0000000a341f7c20 */ /* 0x000fe20008410000 */
[----:B------:R-:W-:Y:S01]  /*5300*/  SHF.L.U32 R53, R53, 0x10, RZ ;  /* 0x0000001035357819 */ /* 0x000fe200000006ff */
[----:B------:R-:W-:Y:S01]  /*5310*/  FMUL.FTZ R32, R25, UR10 ;  /* 0x0000000a19207c20 */ /* 0x000fe20008410000 */
[----:B------:R-:W-:Y:S01]  /*5320*/  SHF.L.U32 R21, R21, 0x10, RZ ;  /* 0x0000001015157819 */ /* 0x000fe200000006ff */
[----:B0-----:R-:W-:-:S09]  /*5330*/  ULEA UR8, UR9, UR8, 0x18 ;  /* 0x0000000809087291 */ /* 0x001fd2000f8ec03f */
[----:B------:R-:W-:Y:S01]  /*5340*/  @!P0 STS.64 [UR8+0x30], R14 ;  /* 0x0000300eff008988 */ /* 0x000fe20008000a08 */
[----:B------:R-:W-:Y:S06]  /*5350*/  BAR.SYNC.DEFER_BLOCKING 0x0 ;  /* 0x0000000000007b1d */ /* 0x000fec0000010000 */
[----:B------:R-:W0:Y:S01]  /*5360*/  LDS.64 R16, [UR8+0x30] ;  /* 0x00003008ff107984 */ /* 0x000e220008000a00 */
[----:B------:R-:W-:Y:S02]  /*5370*/  ULDC UR8, c[0x0][0x2bc] ;  /* 0x0000af0000087ab9 */ /* 0x000fe40000000800 */
[----:B0-----:R-:W-:Y:S01]  /*5380*/  FMUL.FTZ R23, R16, UR8 ;  /* 0x0000000810177c20 */ /* 0x001fe20008410000 */
[----:B------:R-:W-:Y:S01]  /*5390*/  FMUL.FTZ R26, R17, UR8 ;  /* 0x00000008111a7c20 */ /* 0x000fe20008410000 */
[----:B-1----:R-:W-:Y:S06]  /*53a0*/  @!P6 BRA `(.L_x_134) ;  /* 0x000000000048e947 */ /* 0x002fec0003800000 */
        /* <DEDUP_REMOVED lines=18> */
.L_x_134:
[----:B------:R-:W-:Y:S04]  /*54d0*/  BSSY B0, `(.L_x_135) ;  /* 0x0000014000007945 */ /* 0x000fe80003800000 */
[----:B------:R-:W-:Y:S05]  /*54e0*/  @!P3 BRA `(.L_x_136) ;  /* 0x000000000048b947 */ /* 0x000fea0003800000 */
[C-C-:B------:R-:W-:Y:S01]  /*54f0*/  FFMA.FTZ R14, R23.reuse, R31, R26.reuse ;  /* 0x0000001f170e7223 */ /* 0x140fe2000001001a */
[----:B------:R-:W-:Y:S01]  /*5500*/  FFMA.FTZ R15, R23, R32, R26 ;  /* 0x00000020170f7223 */ /* 0x000fe2000001001a */
[----:B------:R-:W-:Y:S02]  /*5510*/  ULDC.64 UR8, c[0x0][0x288] ;  /* 0x0000a20000087ab9 */ /* 0x000fe40000000a00 */
        /* <DEDUP_REMOVED lines=9> */
[----:B------:R-:W-:Y:S02]  /*55b0*/  ULDC.64 UR8, c[0x0][0x210] ;  /* 0x0000840000087ab9 */ /* 0x000fe40000000a00 */
[----:B------:R-:W-:Y:S02]  /*55c0*/  LEA R16, P0, R14, UR8, 0x1 ;  /* 0x000000080e107c11 */ /* 0x000fe4000f8008ff */
[----:B------:R-:W-:Y:S02]  /*55d0*/  IADD3 R17, R15, R17, RZ ;  /* 0x000000110f117210 */ /* 0x000fe40007ffe0ff */
[----:B------:R-:W-:Y:S02]  /*55e0*/  F2FP.BF16.F32.PACK_AB R15, R22, R51 ;  /* 0x00000033160f723e */ /* 0x000fe400000010ff */
[----:B------:R-:W-:-:S05]  /*55f0*/  LEA.HI.X R17, R14, UR9, R17, 0x1, P0 ;  /* 0x000000090e117c11 */ /* 0x000fca00080f0c11 */
[----:B------:R0:W-:Y:S02]  /*5600*/  STG.E desc[UR12][R16.64], R15 ;  /* 0x0000000f10007986 */ /* 0x0001e4000c10190c */
.L_x_136:
[----:B------:R-:W-:Y:S05]  /*5610*/  BSYNC B0 ;  /* 0x0000000000007941 */ /* 0x000fea0003800000 */
.L_x_135:
[----:B------:R-:W-:Y:S01]  /*5620*/  FADD.FTZ R53, R53, -UR11 ;  /* 0x8000000b35357e21 */ /* 0x000fe20008010000 */
[----:B------:R-:W-:Y:S01]  /*5630*/  FADD.FTZ R21, R21, -UR11 ;  /* 0x8000000b15157e21 */ /* 0x000fe20008010000 */
[----:B0-----:R-:W-:Y:S02]  /*5640*/  SHF.L.U32 R15, R50, 0x10, RZ ;  /* 0x00000010320f7819 */ /* 0x001fe400000006ff */
[----:B------:R-:W-:Y:S01]  /*5650*/  SHF.L.U32 R20, R20, 0x10, RZ ;  /* 0x0000001014147819 */ /* 0x000fe200000006ff */
[----:B------:R-:W-:Y:S01]  /*5660*/  FMUL.FTZ R53, R53, UR10 ;  /* 0x0000000a35357c20 */ /* 0x000fe20008410000 */
[----:B------:R-:W-:Y:S01]  /*5670*/  SHF.L.U32 R48, R48, 0x10, RZ ;  /* 0x0000001030307819 */ /* 0x000fe200000006ff */
[----:B------:R-:W-:Y:S01]  /*5680*/  FMUL.FTZ R28, R21, UR10 ;  /* 0x0000000a151c7c20 */ /* 0x000fe20008410000 */
        /* <DEDUP_REMOVED lines=20> */
.L_x_137:
[----:B------:R-:W-:Y:S04]  /*57d0*/  BSSY B0, `(.L_x_138) ;  /* 0x0000014000007945 */ /* 0x000fe80003800000 */
[----:B------:R-:W-:Y:S05]  /*57e0*/  @!P2 BRA `(.L_x_139) ;  /* 0x000000000048a947 */ /* 0x000fea0003800000 */
[C-C-:B------:R-:W-:Y:S01]  /*57f0*/  FFMA.FTZ R14, R23.reuse, R53, R26.reuse ;  /* 0x00000035170e7223 */ /* 0x140fe2000001001a */
[----:B------:R-:W-:Y:S01]  /*5800*/  ULDC.64 UR8, c[0x0][0x288] ;  /* 0x0000a20000087ab9 */ /* 0x000fe20000000a00 */
[----:B------:R-:W-:Y:S01]  /*5810*/  FFMA.FTZ R17, R23, R28, R26 ;  /* 0x0000001c17117223 */ /* 0x000fe2000001001a */
[----:B------:R-:W-:Y:S02]  /*5820*/  IMAD R22, R7, UR8, RZ ;  /* 0x0000000807167c24 */ /* 0x000fe4000f8e02ff */
[----:B------:R-:W-:Y:S01]  /*5830*/  FFMA.FTZ R16, R15, R10, -R14 ;  /* 0x0000000a0f107223 */ /* 0x000fe2000001080e */
[----:B------:R-:W-:Y:S01]  /*5840*/  MOV R14, R62 ;  /* 0x0000003e000e7202 */ /* 0x000fe20000000f00 */
[----:B------:R-:W-:Y:S01]  /*5850*/  FFMA.FTZ R20, R20, R11, -R17 ;  /* 0x0000000b14147223 */ /* 0x000fe20000010811 */
[----:B------:R-:W-:Y:S01]  /*5860*/  MOV R15, R65 ;  /* 0x00000041000f7202 */ /* 0x000fe20000000f00 */
[C---:B------:R-:W-:Y:S02]  /*5870*/  IMAD R17, R3.reuse, UR9, R22 ;  /* 0x0000000903117c24 */ /* 0x040fe4000f8e0216 */
[----:B------:R-:W-:Y:S01]  /*5880*/  FMUL.FTZ R21, R16, UR10 ;  /* 0x0000000a10157c20 */ /* 0x000fe20008410000 */
[----:B------:R-:W-:Y:S01]  /*5890*/  FMUL.FTZ R20, R20, UR10 ;  /* 0x0000000a14147c20 */ /* 0x000fe20008410000 */
[----:B------:R-:W-:Y:S01]  /*58a0*/  IMAD.WIDE.U32 R14, R3, UR8, R14 ;  /* 0x00000008030e7c25 */ /* 0x000fe2000f8e000e */
[----:B------:R-:W-:-:S02]  /*58b0*/  ULDC.64 UR8, c[0x0][0x210] ;  /* 0x0000840000087ab9 */ /* 0x000fc40000000a00 */
[----:B------:R-:W-:Y:S02]  /*58c0*/  LEA R16, P0, R14, UR8, 0x1 ;  /* 0x000000080e107c11 */ /* 0x000fe4000f8008ff */
[----:B------:R-:W-:Y:S02]  /*58d0*/  IADD3 R17, R15, R17, RZ ;  /* 0x000000110f117210 */ /* 0x000fe40007ffe0ff */
[----:B------:R-:W-:Y:S02]  /*58e0*/  F2FP.BF16.F32.PACK_AB R15, R20, R21 ;  /* 0x00000015140f723e */ /* 0x000fe400000010ff */
[----:B------:R-:W-:-:S05]  /*58f0*/  LEA.HI.X R17, R14, UR9, R17, 0x1, P0 ;  /* 0x000000090e117c11 */ /* 0x000fca00080f0c11 */
[----:B------:R0:W-:Y:S02]  /*5900*/  STG.E desc[UR12][R16.64], R15 ;  /* 0x0000000f10007986 */ /* 0x0001e4000c10190c */
.L_x_139:
[----:B------:R-:W-:Y:S05]  /*5910*/  BSYNC B0 ;  /* 0x0000000000007941 */ /* 0x000fea0003800000 */
.L_x_138:
[----:B------:R-:W-:Y:S01]  /*5920*/  FADD.FTZ R48, R48, -UR11 ;  /* 0x8000000b30307e21 */ /* 0x000fe20008010000 */
[----:B------:R-:W-:Y:S01]  /*5930*/  FADD.FTZ R19, R19, -UR11 ;  /* 0x8000000b13137e21 */ /* 0x000fe20008010000 */
[----:B------:R-:W-:Y:S02]  /*5940*/  SHF.L.U32 R14, R18, 0x10, RZ ;  /* 0x00000010120e7819 */ /* 0x000fe400000006ff */
[----:B------:R-:W-:Y:S01]  /*5950*/  SHF.L.U32 R47, R47, 0x10, RZ ;  /* 0x000000102f2f7819 */ /* 0x000fe200000006ff */
[----:B------:R-:W-:Y:S01]  /*5960*/  FMUL.FTZ R29, R48, UR10 ;  /* 0x0000000a301d7c20 */ /* 0x000fe20008410000 */
[----:B------:R-:W-:Y:S01]  /*5970*/  PRMT R18, R49, 0x7632, R18 ;  /* 0x0000763231127816 */ /* 0x000fe20000000012 */
[----:B------:R-:W-:Y:S01]  /*5980*/  FMUL.FTZ R30, R19, UR10 ;  /* 0x0000000a131e7c20 */ /* 0x000fe20008410000 */
[----:B------:R-:W-:Y:S06]  /*5990*/  @!P6 BRA `(.L_x_140) ;  /* 0x000000000048e947 */ /* 0x000fec0003800000 */
[----:B0-----:R-:W-:Y:S01]  /*59a0*/  FFMA.FTZ R15, R29, R10, R12 ;  /* 0x0000000a1d0f7223 */ /* 0x001fe2000001000c */
        /* <DEDUP_REMOVED lines=17> */
.L_x_140:
[----:B------:R-:W-:Y:S04]  /*5ac0*/  BSSY B0, `(.L_x_141) ;  /* 0x0000014000007945 */ /* 0x000fe80003800000 */
[----:B------:R-:W-:Y:S05]  /*5ad0*/  @!P1 BRA `(.L_x_142) ;  /* 0x0000000000489947 */ /* 0x000fea0003800000 */
[C-C-:B0-----:R-:W-:Y:S01]  /*5ae0*/  FFMA.FTZ R15, R23.reuse, R30, R26.reuse ;  /* 0x0000001e170f7223 */ /* 0x141fe2000001001a */
[----:B------:R-:W-:Y:S01]  /*5af0*/  ULDC.64 UR8, c[0x0][0x288] ;  /* 0x0000a20000087ab9 */ /* 0x000fe20000000a00 */
[----:B------:R-:W-:Y:S01]  /*5b00*/  FFMA.FTZ R16, R23, R29, R26 ;  /* 0x0000001d17107223 */ /* 0x000fe2000001001a */
[----:B------:R-:W-:Y:S02]  /*5b10*/  IMAD R17, R9, UR8, RZ ;  /* 0x0000000809117c24 */ /* 0x000fe4000f8e02ff */
[----:B------:R-:W-:Y:S01]  /*5b20*/  FFMA.FTZ R19, R14, R11, -R15 ;  /* 0x0000000b0e137223 */ /* 0x000fe2000001080f */
[----:B------:R-:W-:Y:S01]  /*5b30*/  MOV R14, R62 ;  /* 0x0000003e000e7202 */ /* 0x000fe20000000f00 */
[----:B------:R-:W-:Y:S01]  /*5b40*/  FFMA.FTZ R16, R47, R10, -R16 ;  /* 0x0000000a2f107223 */ /* 0x000fe20000010810 */
[----:B------:R-:W-:Y:S01]  /*5b50*/  MOV R15, R65 ;  /* 0x00000041000f7202 */ /* 0x000fe20000000f00 */
[----:B------:R-:W-:Y:S02]  /*5b60*/  IMAD R17, R4, UR9, R17 ;  /* 0x0000000904117c24 */ /* 0x000fe4000f8e0211 */
[----:B------:R-:W-:Y:S01]  /*5b70*/  FMUL.FTZ R19, R19, UR10 ;  /* 0x0000000a13137c20 */ /* 0x000fe20008410000 */
[----:B------:R-:W-:Y:S01]  /*5b80*/  FMUL.FTZ R20, R16, UR10 ;  /* 0x0000000a10147c20 */ /* 0x000fe20008410000 */
[----:B------:R-:W-:Y:S01]  /*5b90*/  IMAD.WIDE.U32 R14, R4, UR8, R14 ;  /* 0x00000008040e7c25 */ /* 0x000fe2000f8e000e */
[----:B------:R-:W-:-:S03]  /*5ba0*/  ULDC.64 UR8, c[0x0][0x210] ;  /* 0x0000840000087ab9 */ /* 0x000fc60000000a00 */
[----:B------:R-:W-:Y:S02]  /*5bb0*/  F2FP.BF16.F32.PACK_AB R19, R19, R20 ;  /* 0x000000141313723e */ /* 0x000fe400000010ff */
[----:B------:R-:W-:Y:S02]  /*5bc0*/  LEA R16, P0, R14, UR8, 0x1 ;  /* 0x000000080e107c11 */ /* 0x000fe4000f8008ff */
[----:B------:R-:W-:-:S04]  /*5bd0*/  IADD3 R17, R15, R17, RZ ;  /* 0x000000110f117210 */ /* 0x000fc80007ffe0ff */
[----:B------:R-:W-:-:S05]  /*5be0*/  LEA.HI.X R17, R14, UR9, R17, 0x1, P0 ;  /* 0x000000090e117c11 */ /* 0x000fca00080f0c11 */
[----:B------:R1:W-:Y:S02]  /*5bf0*/  STG.E desc[UR12][R16.64], R19 ;  /* 0x0000001310007986 */ /* 0x0003e4000c10190c */
.L_x_142:
[----:B------:R-:W-:Y:S05]  /*5c00*/  BSYNC B0 ;  /* 0x0000000000007941 */ /* 0x000fea0003800000 */
.L_x_141:
[----:B------:R-:W-:Y:S02]  /*5c10*/  SHF.L.U32 R49, R49, 0x10, RZ ;  /* 0x0000001031317819 */ /* 0x000fe400000006ff */
[----:B------:R-:W-:Y:S02]  /*5c20*/  SHF.L.U32 R14, R18, 0x10, RZ ;  /* 0x00000010120e7819 */ /* 0x000fe400000006ff */
[C---:B01----:R-:W-:Y:S01]  /*5c30*/  PRMT R16, R46.reuse, 0x7632, R16 ;  /* 0x000076322e107816 */ /* 0x043fe20000000010 */
[----:B------:R-:W-:Y:S01]  /*5c40*/  FADD.FTZ R49, R49, -UR11 ;  /* 0x8000000b31317e21 */ /* 0x000fe20008010000 */
[----:B------:R-:W-:Y:S01]  /*5c50*/  SHF.L.U32 R15, R46, 0x10, RZ ;  /* 0x000000102e0f7819 */ /* 0x000fe200000006ff */
[----:B------:R-:W-:Y:S01]  /*5c60*/  FADD.FTZ R14, R14, -UR11 ;  /* 0x8000000b0e0e7e21 */ /* 0x000fe20008010000 */
[----:B------:R-:W-:Y:S01]  /*5c70*/  PRMT R18, R44, 0x7632, R18 ;  /* 0x000076322c127816 */ /* 0x000fe20000000012 */
[----:B------:R-:W-:Y:S01]  /*5c80*/  FMUL.FTZ R49, R49, UR10 ;  /* 0x0000000a31317c20 */ /* 0x000fe20008410000 */
[----:B------:R-:W-:Y:S01]  /*5c90*/  SHF.R.U32.HI R19, RZ, 0x1, R58 ;  /* 0x00000001ff137819 */ /* 0x000fe2000001163a */
        /* <DEDUP_REMOVED lines=21> */
.L_x_143:
        /* <DEDUP_REMOVED lines=9> */
[----:B------:R-:W-:Y:S01]  /*5e80*/  FFMA.FTZ R20, R16, R11, -R21 ;  /* 0x0000000b10147223 */ /* 0x000fe20000010815 */
[----:B------:R-:W-:Y:S01]  /*5e90*/  MOV R15, R65 ;  /* 0x00000041000f7202 */ /* 0x000fe20000000f00 */
[----:B------:R-:W-:Y:S02]  /*5ea0*/  IMAD R22, R22, UR8, RZ ;  /* 0x0000000816167c24 */ /* 0x000fe4000f8e02ff */
[----:B------:R-:W-:Y:S01]  /*5eb0*/  FMUL.FTZ R21, R17, UR10 ;  /* 0x0000000a11157c20 */ /* 0x000fe20008410000 */
[----:B------:R-:W-:Y:S01]  /*5ec0*/  FMUL.FTZ R20, R20, UR10 ;  /* 0x0000000a14147c20 */ /* 0x000fe20008410000 */
[----:B------:R-:W-:-:S04]  /*5ed0*/  IMAD.WIDE.U32 R14, R25, UR8, R14 ;  /* 0x00000008190e7c25 */ /* 0x000fc8000f8e000e */
[----:B------:R-:W-:Y:S01]  /*5ee0*/  IMAD R25, R25, UR9, R22 ;  /* 0x0000000919197c24 */ /* 0x000fe2000f8e0216 */
[----:B------:R-:W-:Y:S02]  /*5ef0*/  ULDC.64 UR8, c[0x0][0x210] ;  /* 0x0000840000087ab9 */ /* 0x000fe40000000a00 */
[----:B------:R-:W-:Y:S02]  /*5f00*/  LEA R16, P0, R14, UR8, 0x1 ;  /* 0x000000080e107c11 */ /* 0x000fe4000f8008ff */
[----:B------:R-:W-:Y:S02]  /*5f10*/  IADD3 R25, R15, R25, RZ ;  /* 0x000000190f197210 */ /* 0x000fe40007ffe0ff */
[----:B------:R-:W-:Y:S02]  /*5f20*/  F2FP.BF16.F32.PACK_AB R15, R20, R21 ;  /* 0x00000015140f723e */ /* 0x000fe400000010ff */
[----:B------:R-:W-:-:S05]  /*5f30*/  LEA.HI.X R17, R14, UR9, R25, 0x1, P0 ;  /* 0x000000090e117c11 */ /* 0x000fca00080f0c19 */
[----:B------:R0:W-:Y:S02]  /*5f40*/  STG.E desc[UR12][R16.64], R15 ;  /* 0x0000000f10007986 */ /* 0x0001e4000c10190c */
.L_x_145:
[----:B------:R-:W-:Y:S05]  /*5f50*/  BSYNC B0 ;  /* 0x0000000000007941 */ /* 0x000fea0003800000 */
.L_x_144:
[----:B------:R-:W-:Y:S01]  /*5f60*/  SHF.L.U32 R44, R44, 0x10, RZ ;  /* 0x000000102c2c7819 */ /* 0x000fe200000006ff */
[----:B------:R-:W-:Y:S01]  /*5f70*/  IMAD R24, R24, UR14, R19 ;  /* 0x0000000e18187c24 */ /* 0x000fe2000f8e0213 */
[----:B------:R-:W-:Y:S01]  /*5f80*/  SHF.L.U32 R18, R18, 0x10, RZ ;  /* 0x0000001012127819 */ /* 0x000fe200000006ff */
[----:B------:R-:W-:Y:S01]  /*5f90*/  ULDC.64 UR16, c[0x0][0x290] ;  /* 0x0000a40000107ab9 */ /* 0x000fe20000000a00 */
[C---:B0-----:R-:W-:Y:S01]  /*5fa0*/  PRMT R16, R43.reuse, 0x7632, R16 ;  /* 0x000076322b107816 */ /* 0x041fe20000000010 */
[----:B------:R-:W-:Y:S01]  /*5fb0*/  FADD.FTZ R44, R44, -UR11 ;  /* 0x8000000b2c2c7e21 */ /* 0x000fe20008010000 */
[----:B------:R-:W-:Y:S01]  /*5fc0*/  SHF.L.U32 R43, R43, 0x10, RZ ;  /* 0x000000102b2b7819 */ /* 0x000fe200000006ff */
[----:B------:R-:W-:Y:S01]  /*5fd0*/  FADD.FTZ R14, R18, -UR11 ;  /* 0x8000000b120e7e21 */ /* 0x000fe20008010000 */
[----:B------:R-:W-:Y:S01]  /*5fe0*/  SHF.L.U32 R16, R16, 0x10, RZ ;  /* 0x0000001010107819 */ /* 0x000fe200000006ff */
[----:B------:R-:W-:Y:S01]  /*5ff0*/  FMUL.FTZ R29, R44, UR10 ;  /* 0x0000000a2c1d7c20 */ /* 0x000fe20008410000 */
        /* <DEDUP_REMOVED lines=21> */
.L_x_146:
[----:B------:R-:W-:Y:S04]  /*6150*/  BSSY B0, `(.L_x_147) ;  /* 0x0000016000007945 */ /* 0x000fe80003800000 */
[----:B------:R-:W-:Y:S05]  /*6160*/  @!P4 BRA `(.L_x_148) ;  /* 0x000000000050c947 */ /* 0x000fea0003800000 */
[----:B------:R-:W-:Y:S01]  /*6170*/  IADD3 R20, R0, 0x100, RZ ;  /* 0x0000010000147810 */ /* 0x000fe20007ffe0ff */
[C-C-:B------:R-:W-:Y:S01]  /*6180*/  FFMA.FTZ R14, R23.reuse, R29, R26.reuse ;  /* 0x0000001d170e7223 */ /* 0x140fe2000001001a */
[----:B------:R-:W-:Y:S01]  /*6190*/  FFMA.FTZ R15, R23, R30, R26 ;  /* 0x0000001e170f7223 */ /* 0x000fe2000001001a */
[----:B------:R-:W-:Y:S01]  /*61a0*/  ULDC.64 UR8, c[0x0][0x288] ;  /* 0x0000a20000087ab9 */ /* 0x000fe20000000a00 */
[----:B------:R-:W-:Y:S01]  /*61b0*/  SHF.R.S32.HI R17, RZ, 0x1f, R20 ;  /* 0x0000001fff117819 */ /* 0x000fe20000011414 */
[----:B------:R-:W-:Y:S01]  /*61c0*/  FFMA.FTZ R43, R43, R10, -R14 ;  /* 0x0000000a2b2b7223 */ /* 0x000fe2000001080e */
[----:B------:R-:W-:Y:S01]  /*61d0*/  FFMA.FTZ R19, R16, R11, -R15 ;  /* 0x0000000b10137223 */ /* 0x000fe2000001080f */
[----:B------:R-:W-:Y:S02]  /*61e0*/  MOV R14, R62 ;  /* 0x0000003e000e7202 */ /* 0x000fe40000000f00 */
[----:B------:R-:W-:Y:S01]  /*61f0*/  MOV R15, R65 ;  /* 0x00000041000f7202 */ /* 0x000fe20000000f00 */
[----:B------:R-:W-:-:S02]  /*6200*/  IMAD R17, R17, UR8, RZ ;  /* 0x0000000811117c24 */ /* 0x000fc4000f8e02ff */
        /* <DEDUP_REMOVED lines=10> */
.L_x_148:
[----:B------:R-:W-:Y:S05]  /*62b0*/  BSYNC B0 ;  /* 0x0000000000007941 */ /* 0x000fea0003800000 */
.L_x_147:
[C---:B------:R-:W-:Y:S02]  /*62c0*/  PRMT R14, R45.reuse, 0x7632, R14 ;  /* 0x000076322d0e7816 */ /* 0x040fe4000000000e */
[----:B------:R-:W-:Y:S02]  /*62d0*/  ISETP.GE.U32.AND P0, PT, R18, UR16, PT ;  /* 0x0000001012007c0c */ /* 0x000fe4000bf06070 */
[----:B------:R-:W-:Y:S02]  /*62e0*/  SHF.L.U32 R45, R45, 0x10, RZ ;  /* 0x000000102d2d7819 */ /* 0x000fe400000006ff */
[----:B------:R-:W-:Y:S02]  /*62f0*/  SHF.L.U32 R14, R14, 0x10, RZ ;  /* 0x000000100e0e7819 */ /* 0x000fe400000006ff */
[----:B------:R-:W-:Y:S01]  /*6300*/  SHF.R.S32.HI R18, RZ, 0x1f, R18 ;  /* 0x0000001fff127819 */ /* 0x000fe20000011412 */
[----:B------:R-:W-:Y:S01]  /*6310*/  FADD.FTZ R45, R45, -UR11 ;  /* 0x8000000b2d2d7e21 */ /* 0x000fe20008010000 */
[----:B0-----:R-:W-:Y:S01]  /*6320*/  PRMT R16, R42, 0x7632, R16 ;  /* 0x000076322a107816 */ /* 0x001fe20000000010 */
[----:B------:R-:W-:Y:S01]  /*6330*/  FADD.FTZ R14, R14, -UR11 ;  /* 0x8000000b0e0e7e21 */ /* 0x000fe20008010000 */
[----:B------:R-:W-:Y:S01]  /*6340*/  ISETP.GE.AND.EX P0, PT, R18, UR17, PT, P0 ;  /* 0x0000001112007c0c */ /* 0x000fe2000bf06300 */
[----:B------:R-:W-:Y:S01]  /*6350*/  FMUL.FTZ R45, R45, UR10 ;  /* 0x0000000a2d2d7c20 */ /* 0x000fe20008410000 */
[----:B------:R-:W-:Y:S01]  /*6360*/  SHF.L.U32 R15, R42, 0x10, RZ ;  /* 0x000000102a0f7819 */ /* 0x000fe200000006ff */
[----:B------:R-:W-:Y:S01]  /*6370*/  FMUL.FTZ R30, R14, UR10 ;  /* 0x0000000a0e1e7c20 */ /* 0x000fe20008410000 */
[----:B------:R-:W-:-:S02]  /*6380*/  ISETP.LT.U32.AND P0, PT, R58, 0x80, !P0 ;  /* 0x000000803a00780c */ /* 0x000fc40004701070 */
[----:B------:R-:W-:Y:S02]  /*6390*/  SHF.L.U32 R16, R16, 0x10, RZ ;  /* 0x0000001010107819 */ /* 0x000fe400000006ff */
[----:B------:R-:W-:Y:S01]  /*63a0*/  IADD3 R18, R24, 0x180, RZ ;  /* 0x0000018018127810 */ /* 0x000fe20007ffe0ff */
[----:B------:R-:W-:Y:S08]  /*63b0*/  @!P6 BRA `(.L_x_149) ;  /* 0x000000000048e947 */ /* 0x000ff00003800000 */
        /* <DEDUP_REMOVED lines=18> */
.L_x_149:
        /* <DEDUP_REMOVED lines=22> */
.L_x_151:
[----:B------:R-:W-:Y:S05]  /*6640*/  BSYNC B0 ;  /* 0x0000000000007941 */ /* 0x000fea0003800000 */
.L_x_150:
[----:B------:R-:W-:Y:S02]  /*6650*/  PRMT R14, R40, 0x7632, R14 ;  /* 0x00007632280e7816 */ /* 0x000fe4000000000e */
        /* <DEDUP_REMOVED lines=9> */
[----:B------:R-:W-:Y:S01]  /*66f0*/  IADD3 R28, R24, 0x1c0, RZ ;  /* 0x000001c0181c7810 */ /* 0x000fe20007ffe0ff */
[----:B------:R-:W-:Y:S01]  /*6700*/  FMUL.FTZ R24, R14, UR10 ;  /* 0x0000000a0e187c20 */ /* 0x000fe20008410000 */
[----:B------:R-:W-:-:S02]  /*6710*/  ISETP.LT.U32.AND P0, PT, R58, 0x80, !P0 ;  /* 0x000000803a00780c */ /* 0x000fc40004701070 */
[----:B------:R-:W-:Y:S02]  /*6720*/  SHF.L.U32 R39, R39, 0x10, RZ ;  /* 0x0000001027277819 */ /* 0x000fe400000006ff */
[----:B------:R-:W-:Y:S01]  /*6730*/  SHF.L.U32 R16, R16, 0x10, RZ ;  /* 0x0000001010107819 */ /* 0x000fe200000006ff */
        /* <DEDUP_REMOVED lines=19> */
.L_x_152:
        /* <DEDUP_REMOVED lines=22> */
.L_x_154:
[----:B------:R-:W-:Y:S05]  /*69d0*/  BSYNC B0 ;  /* 0x0000000000007941 */ /* 0x000fea0003800000 */
.L_x_153:
        /* <DEDUP_REMOVED lines=13> */
[----:B------:R-:W-:Y:S01]  /*6ab0*/  SHF.L.U32 R16, R16, 0x10, RZ ;  /* 0x0000001010107819 */ /* 0x000fe200000006ff */
[----:B------:R-:W-:Y:S10]  /*6ac0*/  @!P6 BRA `(.L_x_155) ;  /* 0x000000000048e947 */ /* 0x000ff40003800000 */
        /* <DEDUP_REMOVED lines=18> */
.L_x_155:
        /* <DEDUP_REMOVED lines=21> */
.L_x_157:
[----:B------:R-:W-:Y:S05]  /*6d40*/  BSYNC B0 ;  /* 0x0000000000007941 */ /* 0x000fea0003800000 */
.L_x_156:
[----:B------:R-:W-:Y:S01]  /*6d50*/  ULDC UR8, c[0x0][0x2a0] ;  /* 0x0000a80000087ab9 */ /* 0x000fe20000000800 */
[----:B------:R-:W-:Y:S01]  /*6d60*/  ULDC UR9, c[0x0][0x270] ;  /* 0x00009c0000097ab9 */ /* 0x000fe20000000800 */
[----:B------:R-:W-:Y:S01]  /*6d70*/  IADD3 R55, R36, R55, RZ ;  /* 0x0000003724377210 */ /* 0x000fe20007ffe0ff */
[----:B------:R-:W-:Y:S01]  /*6d80*/  UIMAD UR8, UR8, UR9, URZ ;  /* 0x00000009080872a4 */ /* 0x000fe2000f8e023f */
[----:B------:R-:W-:-:S05]  /*6d90*/  IADD3 R54, R54, 0x1, RZ ;  /* 0x0000000136367810 */ /* 0x000fca0007ffe0ff */
[----:B------:R-:W-:-:S13]  /*6da0*/  ISETP.GE.AND P0, PT, R55, UR8, PT ;  /* 0x0000000837007c0c */ /* 0x000fda000bf06270 */
[----:B------:R-:W-:Y:S05]  /*6db0*/  @!P0 BRA `(.L_x_158) ;  /* 0xffffff9400888947 */ /* 0x000fea000383ffff */
.L_x_107:
[----:B------:R-:W1:Y:S01]  /*6dc0*/  LDC R6, c[0x0][0xc] ;  /* 0x00000300ff067b82 */ /* 0x000e620000000800 */
[----:B------:R-:W-:Y:S01]  /*6dd0*/  ISETP.NE.AND P2, PT, R58, RZ, PT ;  /* 0x000000ff3a00720c */ /* 0x000fe20003f45270 */
[----:B------:R-:W-:Y:S06]  /*6de0*/  BSSY B0, `(.L_x_159) ;  /* 0x0000015000007945 */ /* 0x000fec0003800000 */
[----:B------:R-:W2:Y:S08]  /*6df0*/  LDC R7, c[0x0][0x10] ;  /* 0x00000400ff077b82 */ /* 0x000eb00000000800 */
[----:B------:R-:W3:Y:S01]  /*6e00*/  LDC.64 R2, c[0x0][0x258] ;  /* 0x00009600ff027b82 */ /* 0x000ee20000000a00 */
[----:B-1----:R-:W-:-:S02]  /*6e10*/  IADD3 R0, R6, -0x1, RZ ;  /* 0xffffffff06007810 */ /* 0x002fc40007ffe0ff */
[----:B------:R-:W-:Y:S02]  /*6e20*/  ISETP.NE.AND P1, PT, R6, 0x1, PT ;  /* 0x000000010600780c */ /* 0x000fe40003f25270 */
[----:B------:R-:W-:Y:S02]  /*6e30*/  ISETP.NE.AND P0, PT, R0, UR14, PT ;  /* 0x0000000e00007c0c */ /* 0x000fe4000bf05270 */
[C---:B--2---:R-:W-:Y:S02]  /*6e40*/  SHF.L.U32 R0, R7.reuse, 0x1, RZ ;  /* 0x0000000107007819 */ /* 0x044fe400000006ff */
[----:B------:R-:W-:Y:S02]  /*6e50*/  IADD3 R4, R7, -0x1, RZ ;  /* 0xffffffff07047810 */ /* 0x000fe40007ffe0ff */
[----:B------:R-:W-:Y:S02]  /*6e60*/  SEL R5, R0, RZ, P1 ;  /* 0x000000ff00057207 */ /* 0x000fe40000800000 */
[----:B------:R-:W-:-:S03]  /*6e70*/  ISETP.NE.OR P0, PT, R37, R4, P0 ;  /* 0x000000042500720c */ /* 0x000fc60000705670 */
[----:B---3--:R-:W-:Y:S01]  /*6e80*/  IMAD.WIDE.U32 R2, R5, 0x4, R2 ;  /* 0x0000000405027825 */ /* 0x008fe200078e0002 */
[----:B------:R-:W-:Y:S09]  /*6e90*/  @P2 BRA `(.L_x_160) ;  /* 0x0000000000242947 */ /* 0x000ff20003800000 */
        /* <DEDUP_REMOVED lines=9> */
.L_x_160:
[----:B------:R-:W-:Y:S05]  /*6f30*/  BSYNC B0 ;  /* 0x0000000000007941 */ /* 0x000fea0003800000 */
.L_x_159:
[----:B------:R-:W-:Y:S05]  /*6f40*/  @P0 EXIT ;  /* 0x000000000000094d */ /* 0x000fea0003800000 */
[----:B------:R-:W-:Y:S05]  /*6f50*/  @P2 BRA `(.L_x_161) ;  /* 0x0000000000202947 */ /* 0x000fea0003800000 */
[----:B------:R-:W-:-:S05]  /*6f60*/  IMAD R0, R6, R7, RZ ;  /* 0x0000000706007224 */ /* 0x000fca00078e02ff */
[----:B------:R-:W-:-:S13]  /*6f70*/  ISETP.NE.AND P0, PT, R0, -0x1, PT ;  /* 0xffffffff0000780c */ /* 0x000fda0003f05270 */
[----:B------:R-:W-:Y:S05]  /*6f80*/  @!P0 BRA `(.L_x_161) ;  /* 0x0000000000148947 */ /* 0x000fea0003800000 */
.L_x_162:
[----:B-1----:R-:W2:Y:S04]  /*6f90*/  LDG.E.STRONG.GPU R5, desc[UR12][R2.64] ;  /* 0x0000000c02057981 */ /* 0x002ea8000c1ef900 */
[----:B--2---:R-:W-:Y:S01]  /*6fa0*/  CCTL.IVALL ;  /* 0x00000000ff00798f */ /* 0x004fe20002000000 */
[----:B------:R-:W-:Y:S05]  /*6fb0*/  YIELD ;  /* 0x0000000000007946 */ /* 0x000fea0003800000 */
[----:B------:R-:W-:-:S13]  /*6fc0*/  ISETP.NE.AND P0, PT, R5, R0, PT ;  /* 0x000000000500720c */ /* 0x000fda0003f05270 */
[----:B------:R-:W-:Y:S05]  /*6fd0*/  @P0 BRA `(.L_x_162) ;  /* 0xfffffffc00ec0947 */ /* 0x000fea000383ffff */
.L_x_161:
[----:B------:R-:W-:Y:S05]  /*6fe0*/  WARPSYNC.ALL ;  /* 0x0000000000007948 */ /* 0x000fea0003800000 */
[----:B------:R-:W2:Y:S08]  /*6ff0*/  LDC.64 R22, c[0x0][0x288] ;  /* 0x0000a200ff167b82 */ /* 0x000eb00000000a00 */
[----:B------:R-:W-:Y:S01]  /*7000*/  BAR.SYNC.DEFER_BLOCKING 0x0 ;  /* 0x0000000000007b1d */ /* 0x000fe20000010000 */
[----:B--2---:R-:W-:-:S04]  /*7010*/  LEA.HI R0, P0, R23, R22, RZ, 0x1 ;  /* 0x0000001617007211 */ /* 0x004fc800078108ff */
[----:B-1----:R-:W-:-:S04]  /*7020*/  IADD3.X R3, RZ, R23, RZ, P0, !PT ;  /* 0x00000017ff037210 */ /* 0x002fc800007fe4ff */
        /* <DEDUP_REMOVED lines=19> */
.L_x_163:
[----:B------:R-:W-:-:S04]  /*7160*/  LEA R6, P0, R58, UR4, 0x2 ;  /* 0x000000043a067c11 */ /* 0x000fc8000f8010ff */
[----:B------:R-:W-:Y:S02]  /*7170*/  LEA.HI.X R7, R58, UR5, R0, 0x2, P0 ;  /* 0x000000053a077c11 */ /* 0x000fe400080f1400 */
[-C--:B------:R-:W-:Y:S02]  /*7180*/  LEA R8, P0, R25, R6.reuse, 0x2 ;  /* 0x0000000619087211 */ /* 0x080fe400078010ff */
[-C--:B------:R-:W-:Y:S01]  /*7190*/  LEA R12, P1, R22, R6.reuse, 0x2 ;  /* 0x00000006160c7211 */ /* 0x080fe200078210ff */
[----:B---3--:R-:W3:Y:S01]  /*71a0*/  LDG.E R18, desc[UR12][R6.64] ;  /* 0x0000000c06127981 */ /* 0x008ee2000c1e1900 */
[----:B0-----:R-:W-:Y:S02]  /*71b0*/  LEA R10, P2, R29, R6, 0x2 ;  /* 0x000000061d0a7211 */ /* 0x001fe400078410ff */
        /* <DEDUP_REMOVED lines=17> */
.L_x_164:
        /* <DEDUP_REMOVED lines=11> */
.L_x_2390:


//--------------------- .text._Z35group_norm_nhwc_bwd_one_pass_kernelI11Bf16IOBf16WLi64ELi4ELi128EEv26Group_norm_nhwc_bwd_params --------------------------
	.section	.text._Z35group_norm_nhwc_bwd_one_pass_kernelI11Bf16IOBf16WLi64ELi4ELi128EEv26Group_norm_nhwc_bwd_params,"ax",@progbits
	.align	128
        .global         _Z35group_norm_nhwc_bwd_one_pass_kernelI11Bf16IOBf16WLi64ELi4ELi128EEv26Group_norm_nhwc_bwd_params
        .type           _Z35group_norm_nhwc_bwd_one_pass_kernelI11Bf16IOBf16WLi64ELi4ELi128EEv26Group_norm_nhwc_bwd_params,@function
        .size           _Z35group_norm_nhwc_bwd_one_pass_kernelI11Bf16IOBf16WLi64ELi4ELi128EEv26Group_norm_nhwc_bwd_params,(.L_x_2391 - _Z35group_norm_nhwc_bwd_one_pass_kernelI11Bf16IOBf16WLi64ELi4ELi128EEv26Group_norm_nhwc_bwd_params)
        .other          _Z35group_norm_nhwc_bwd_one_pass_kernelI11Bf16IOBf16WLi64ELi4ELi128EEv26Group_norm_nhwc_bwd_params,@"STO_CUDA_ENTRY STV_DEFAULT"
_Z35group_norm_nhwc_bwd_one_pass_kernelI11Bf16IOBf16WLi64ELi4ELi128EEv26Group_norm_nhwc_bwd_params:
.text._Z35group_norm_nhwc_bwd_one_pass_kernelI11Bf16IOBf16WLi64ELi4ELi128EEv26Group_norm_nhwc_bwd_params:
        /* <DEDUP_REMOVED lines=24> */
[----:B------:R-:W-:Y:S01]  /*0180*/  UIADD3.X UR10, URZ, UR11, URZ, UP0, !UPT ;  /* 0x0000000b3f0a7290 */ /* 0x000fe200087fe43f */
[----:B------:R-:W-:Y:S01]  /*0190*/  SHF.R.S32.HI R4, RZ, 0x5, R4 ;  /* 0x00000005ff047819 */ /* 0x000fe20000011404 */
[----:B------:R-:W3:Y:S01]  /*01a0*/  LDC R25, c[0x0][0x10] ;  /* 0x00000400ff197b82 */ /* 0x000ee20000000800 */
[----:B------:R-:W-:Y:S01]  /*01b0*/  ULDC.64 UR16, c[0x0][0x290] ;  /* 0x0000a40000107ab9 */ /* 0x000fe20000000a00 */
[----:B------:R-:W-:-:S02]  /*01c0*/  ULEA.HI UR8, UP0, UR5, UR4, URZ, 0x1 ;  /* 0x0000000405087291 */ /* 0x000fc4000f81083f */
[----:B------:R-:W-:Y:S02]  /*01d0*/  USHF.R.S64 UR9, UR9, 0x1, UR10 ;  /* 0x0000000109097899 */ /* 0x000fe4000800100a */
[----:B------:R-:W-:Y:S02]  /*01e0*/  UIADD3.X UR5, URZ, UR5, URZ, UP0, !UPT ;  /* 0x000000053f057290 */ /* 0x000fe400087fe43f */
[----:B------:R-:W4:Y:S01]  /*01f0*/  LDC R24, c[0x0][0xc] ;  /* 0x00000300ff187b82 */ /* 0x000f220000000800 */
[----:B0-----:R-:W-:Y:S01]  /*0200*/  IMAD R0, R3, UR14, R0 ;  /* 0x0000000e03007c24 */ /* 0x001fe2000f8e0200 */
[----:B------:R-:W-:Y:S02]  /*0210*/  USHF.R.S64 UR8, UR8, 0x1, UR5 ;  /* 0x0000000108087899 */ /* 0x000fe40008001005 */
[----:B------:R-:W-:Y:S02]  /*0220*/  USHF.R.S32.HI UR5, URZ, 0x1, UR5 ;  /* 0x000000013f057899 */ /* 0x000fe40008011405 */
[----:B------:R-:W-:Y:S01]  /*0230*/  ISETP.GE.U32.AND P1, PT, R0, UR16, PT ;  /* 0x0000001000007c0c */ /* 0x000fe2000bf26070 */
[----:B--2---:R-:W-:Y:S01]  /*0240*/  ULEA UR11, UR7, UR6, 0x18 ;  /* 0x00000006070b7291 */ /* 0x004fe2000f8ec03f */
[----:B------:R-:W-:Y:S01]  /*0250*/  SHF.R.S32.HI R3, RZ, 0x1f, R0 ;  /* 0x0000001fff037819 */ /* 0x000fe20000011400 */
[----:B------:R-:W-:-:S02]  /*0260*/  UIADD3 UR6, UR6, 0x40, URZ ;  /* 0x0000004006067890 */ /* 0x000fc4000fffe03f */
[----:B------:R-:W-:Y:S01]  /*0270*/  USHF.L.U64.HI UR5, UR8, 0x2, UR5 ;  /* 0x0000000208057899 */ /* 0x000fe20008010205 */
[----:B------:R-:W-:Y:S01]  /*0280*/  ISETP.GE.AND.EX P1, PT, R3, UR17, PT, P1 ;  /* 0x0000001103007c0c */ /* 0x000fe2000bf26310 */
[----:B------:R-:W-:Y:S01]  /*0290*/  ULEA UR6, UR7, UR6, 0x18 ;  /* 0x0000000607067291 */ /* 0x000fe2000f8ec03f */
[C---:B------:R-:W-:Y:S01]  /*02a0*/  SHF.L.U32 R3, R37.reuse, 0x1, RZ ;  /* 0x0000000125037819 */ /* 0x040fe200000006ff */
[----:B------:R-:W-:Y:S01]  /*02b0*/  USHF.R.S32.HI UR7, URZ, 0x1, UR10 ;  /* 0x000000013f077899 */ /* 0x000fe2000801140a */
[----:B------:R-:W-:Y:S02]  /*02c0*/  ISETP.LT.U32.AND P1, PT, R37, 0x80, !P1 ;  /* 0x000000802500780c */ /* 0x000fe40004f21070 */
[----:B------:R-:W-:Y:S01]  /*02d0*/  LOP3.LUT R3, R3, 0x2, RZ, 0xc0, !PT ;  /* 0x0000000203037812 */ /* 0x000fe200078ec0ff */
[----:B------:R-:W-:Y:S01]  /*02e0*/  USHF.L.U64.HI UR7, UR9, 0x2, UR7 ;  /* 0x0000000209077899 */ /* 0x000fe20008010207 */
[----:B------:R-:W-:Y:S02]  /*02f0*/  LEA R4, R4, UR11, 0x3 ;  /* 0x0000000b04047c11 */ /* 0x000fe4000f8e18ff */
[----:B-1-3--:R-:W-:-:S09]  /*0300*/  LEA R5, R37, UR6, 0x4 ;  /* 0x0000000625057c11 */ /* 0x00afd2000f8e20ff */
.L_x_188:
        /* <DEDUP_REMOVED lines=8> */
[----:B0-----:R-:W-:-:S06]  /*0390*/  IADD3 R6, R10, 0xffffffe, RZ ;  /* 0x0ffffffe0a067810 */ /* 0x001fcc0007ffe0ff */
[----:B-1----:R0:W1:Y:S02]  /*03a0*/  F2I.FTZ.U32.TRUNC.NTZ R7, R6 ;  /* 0x0000000600077305 */ /* 0x002064000021f000 */
[----:B0-----:R-:W-:Y:S02]  /*03b0*/  MOV R6, RZ ;  /* 0x000000ff00067202 */ /* 0x001fe40000000f00 */
[----:B-1----:R-:W-:-:S05]  /*03c0*/  IADD3 R8, RZ, -R7, RZ ;  /* 0x80000007ff087210 */ /* 0x002fca0007ffe0ff */
[----:B------:R-:W-:-:S04]  /*03d0*/  IMAD R9, R8, R11, RZ ;  /* 0x0000000b08097224 */ /* 0x000fc800078e02ff */
        /* <DEDUP_REMOVED lines=11> */
[CC--:B------:R-:W-:Y:S02]  /*0490*/  ISETP.GE.U32.AND P0, PT, R6.reuse, R11.reuse, PT ;  /* 0x0000000b0600720c */ /* 0x0c0fe40003f06070 */
[----:B------:R-:W-:Y:S02]  /*04a0*/  @!P2 IADD3 R7, R7, 0x1, RZ ;  /* 0x000000010707a810 */ /* 0x000fe40007ffe0ff */
[----:B------:R-:W-:Y:S02]  /*04b0*/  ISETP.GT.U32.AND P2, PT, R11, R6, PT ;  /* 0x000000060b00720c */ /* 0x000fe40003f44070 */
[----:B------:R-:W-:-:S02]  /*04c0*/  IADD3 R11, R6, -R11, RZ ;  /* 0x8000000b060b7210 */ /* 0x000fc40007ffe0ff */
[----:B------:R-:W-:Y:S02]  /*04d0*/  SHF.R.S32.HI R17, RZ, 0x1f, R0 ;  /* 0x0000001fff117819 */ /* 0x000fe40000011400 */
[----:B------:R-:W-:Y:S02]  /*04e0*/  SEL R6, R11, R6, !P2 ;  /* 0x000000060b067207 */ /* 0x000fe40005000000 */
[----:B------:R-:W0:Y:S01]  /*04f0*/  @P1 LDC.64 R10, c[0x0][0x288] ;  /* 0x0000a200ff0a1b82 */ /* 0x000e220000000a00 */
[----:B------:R-:W-:Y:S02]  /*0500*/  @P0 IADD3 R7, R7, 0x1, RZ ;  /* 0x0000000107070810 */ /* 0x000fe40007ffe0ff */
[----:B------:R-:W-:Y:S02]  /*0510*/  ISETP.NE.AND P0, PT, R13, RZ, PT ;  /* 0x000000ff0d00720c */ /* 0x000fe40003f05270 */
[----:B------:R-:W-:Y:S02]  /*0520*/  MOV R12, R7 ;  /* 0x00000007000c7202 */ /* 0x000fe40000000f00 */
[----:B------:R-:W-:-:S02]  /*0530*/  LOP3.LUT R7, RZ, R13, RZ, 0x33, !PT ;  /* 0x0000000dff077212 */ /* 0x000fc400078e33ff */
[----:B------:R-:W-:Y:S02]  /*0540*/  @!P4 IADD3 R12, -R12, RZ, RZ ;  /* 0x000000ff0c0cc210 */ /* 0x000fe40007ffe1ff */
[----:B------:R-:W-:Y:S02]  /*0550*/  @!P3 IADD3 R6, -R6, RZ, RZ ;  /* 0x000000ff0606b210 */ /* 0x000fe40007ffe1ff */
[C---:B------:R-:W-:Y:S02]  /*0560*/  SEL R41, R7.reuse, R12, !P0 ;  /* 0x0000000c07297207 */ /* 0x040fe40004000000 */
[----:B------:R-:W-:Y:S02]  /*0570*/  SEL R38, R7, R6, !P0 ;  /* 0x0000000607267207 */ /* 0x000fe40004000000 */
[----:B------:R-:W-:Y:S02]  /*0580*/  SHF.R.S32.HI R12, RZ, 0x1f, R41 ;  /* 0x0000001fff0c7819 */ /* 0x000fe40000011429 */
[----:B------:R-:W-:-:S03]  /*0590*/  LEA R6, R38, R3, 0x2 ;  /* 0x0000000326067211 */ /* 0x000fc600078e10ff */
[----:B------:R-:W-:Y:S01]  /*05a0*/  IMAD R14, R12, UR10, RZ ;  /* 0x0000000a0c0e7c24 */ /* 0x000fe2000f8e02ff */
[----:B------:R-:W-:Y:S01]  /*05b0*/  SHF.R.S32.HI R7, RZ, 0x1f, R6 ;  /* 0x0000001fff077819 */ /* 0x000fe20000011406 */
[----:B------:R-:W1:Y:S01]  /*05c0*/  @P1 LDC.64 R12, c[0x0][0x230] ;  /* 0x00008c00ff0c1b82 */ /* 0x000e620000000a00 */
[----:B0-----:R-:W-:Y:S02]  /*05d0*/  @P1 IMAD R16, R17, R10, RZ ;  /* 0x0000000a11101224 */ /* 0x001fe400078e02ff */
[C---:B------:R-:W-:Y:S02]  /*05e0*/  IMAD R43, R41.reuse, UR11, R14 ;  /* 0x0000000b292b7c24 */ /* 0x040fe4000f8e020e */
[----:B------:R-:W-:-:S03]  /*05f0*/  IMAD.WIDE.U32 R40, R41, UR10, R6 ;  /* 0x0000000a29287c25 */ /* 0x000fc6000f8e0006 */
[----:B------:R-:W0:Y:S01]  /*0600*/  @P1 LDC.64 R14, c[0x0][0x228] ;  /* 0x00008a00ff0e1b82 */ /* 0x000e220000000a00 */
[----:B------:R-:W-:Y:S01]  /*0610*/  @P1 IMAD R17, R0, R11, R16 ;  /* 0x0000000b00111224 */ /* 0x000fe200078e0210 */
[----:B------:R-:W-:Y:S02]  /*0620*/  IADD3 R43, R41, R43, RZ ;  /* 0x0000002b292b7210 */ /* 0x000fe40007ffe0ff */
[----:B------:R-:W-:-:S05]  /*0630*/  @P1 MOV R42, R40 ;  /* 0x00000028002a1202 */ /* 0x000fca0000000f00 */
[----:B------:R-:W-:-:S05]  /*0640*/  @P1 IMAD.WIDE.U32 R10, R0, R10, R42 ;  /* 0x0000000a000a1225 */ /* 0x000fca00078e002a */
[----:B------:R-:W-:Y:S02]  /*0650*/  @P1 IADD3 R17, R11, R17, RZ ;  /* 0x000000110b111210 */ /* 0x000fe40007ffe0ff */
[C---:B------:R-:W-:Y:S02]  /*0660*/  @P1 SHF.L.U32 R11, R10.reuse, 0x1, RZ ;  /* 0x000000010a0b1819 */ /* 0x040fe400000006ff */
[----:B------:R-:W-:Y:S02]  /*0670*/  @P1 SHF.L.U64.HI R10, R10, 0x1, R17 ;  /* 0x000000010a0a1819 */ /* 0x000fe40000010211 */
[C---:B-1----:R-:W-:Y:S02]  /*0680*/  @P1 IADD3 R12, P0, R11.reuse, R12, RZ ;  /* 0x0000000c0b0c1210 */ /* 0x042fe40007f1e0ff */
[----:B0-----:R-:W-:Y:S02]  /*0690*/  @P1 IADD3 R14, P2, R11, R14, RZ ;  /* 0x0000000e0b0e1210 */ /* 0x001fe40007f5e0ff */
        /* <DEDUP_REMOVED lines=11> */
[----:B------:R-:W-:Y:S02]  /*0750*/  MOV R30, RZ ;  /* 0x000000ff001e7202 */ /* 0x000fe40000000f00 */
[----:B------:R-:W-:Y:S02]  /*0760*/  MOV R27, RZ ;  /* 0x000000ff001b7202 */ /* 0x000fe40000000f00 */
        /* <DEDUP_REMOVED lines=10> */
[----:B------:R-:W-:Y:S02]  /*0810*/  ISETP.GT.U32.AND P0, PT, R37, 0x7f, PT ;  /* 0x0000007f2500780c */ /* 0x000fe40003f04070 */
[C---:B---3--:R-:W-:Y:S02]  /*0820*/  @P1 PRMT R32, R12.reuse, 0x7610, R32 ;  /* 0x000076100c201816 */ /* 0x048fe40000000020 */
[----:B------:R-:W-:-:S07]  /*0830*/  @P1 PRMT R31, R12, 0x7632, R31 ;  /* 0x000076320c1f1816 */ /* 0x000fce000000001f */
[----:B------:R-:W-:Y:S01]  /*0840*/  @UP0 UMOV UR10, UR4 ;  /* 0x00000004000a0c82 */ /* 0x000fe20008000000 */
[C---:B-----5:R-:W-:Y:S02]  /*0850*/  @P1 PRMT R34, R14.reuse, 0x7610, R34 ;  /* 0x000076100e221816 */ /* 0x060fe40000000022 */
[----:B------:R-:W-:Y:S01]  /*0860*/  @P1 PRMT R33, R14, 0x7632, R33 ;  /* 0x000076320e211816 */ /* 0x000fe20000000021 */
[----:B------:R-:W-:Y:S06]  /*0870*/  @P0 BRA `(.L_x_167) ;  /* 0x0000000000440947 */ /* 0x000fec0003800000 */
[----:B------:R-:W-:Y:S01]  /*0880*/  ISETP.NE.AND P0, PT, RZ, UR6, PT ;  /* 0x00000006ff007c0c */ /* 0x000fe2000bf05270 */
[----:B------:R-:W-:Y:S01]  /*0890*/  ULDC.64 UR16, c[0x0][0x238] ;  /* 0x00008e0000107ab9 */ /* 0x000fe20000000a00 */
[C---:B------:R-:W-:Y:S02]  /*08a0*/  SHF.L.U32 R11, R6.reuse, 0x1, RZ ;  /* 0x00000001060b7819 */ /* 0x040fe400000006ff */
[----:B------:R-:W-:Y:S02]  /*08b0*/  SHF.L.U64.HI R10, R6, 0x1, R7 ;  /* 0x00000001060a7819 */ /* 0x000fe40000010207 */
[----:B------:R-:W-:-:S04]  /*08c0*/  IADD3 R6, P2, R11, UR16, RZ ;  /* 0x000000100b067c10 */ /* 0x000fc8000ff5e0ff */
[----:B------:R-:W-:-:S03]  /*08d0*/  IADD3.X R7, R10, UR17, RZ, P2, !PT ;  /* 0x000000110a077c10 */ /* 0x000fc600097fe4ff */
[----:B------:R-:W0:Y:S02]  /*08e0*/  @P0 LDC.64 R8, c[0x0][0x240] ;  /* 0x00009000ff080b82 */ /* 0x000e240000000a00 */
[----:B------:R-:W2:Y:S04]  /*08f0*/  LDG.E.U16 R30, desc[UR12][R6.64] ;  /* 0x0000000c061e7981 */ /* 0x000ea8000c1e1500 */
[----:B------:R-:W3:Y:S01]  /*0900*/  LDG.E.U16 R27, desc[UR12][R6.64+0x2] ;  /* 0x0000020c061b7981 */ /* 0x000ee2000c1e1500 */
[----:B0-----:R-:W-:-:S04]  /*0910*/  @P0 IADD3 R8, P3, R11, R8, RZ ;  /* 0x000000080b080210 */ /* 0x001fc80007f7e0ff */
[----:B------:R-:W-:-:S05]  /*0920*/  @P0 IADD3.X R9, R10, R9, RZ, P3, !PT ;  /* 0x000000090a090210 */ /* 0x000fca0001ffe4ff */
[----:B------:R-:W5:Y:S04]  /*0930*/  @P0 LDG.E.U16 R11, desc[UR12][R8.64] ;  /* 0x0000000c080b0981 */ /* 0x000f68000c1e1500 */
[----:B------:R-:W4:Y:S01]  /*0940*/  @P0 LDG.E.U16 R10, desc[UR12][R8.64+0x2] ;  /* 0x0000020c080a0981 */ /* 0x000f22000c1e1500 */
[----:B--2---:R-:W-:Y:S02]  /*0950*/  SHF.L.U32 R30, R30, 0x10, RZ ;  /* 0x000000101e1e7819 */ /* 0x004fe400000006ff */
[----:B---3--:R-:W-:Y:S02]  /*0960*/  SHF.L.U32 R27, R27, 0x10, RZ ;  /* 0x000000101b1b7819 */ /* 0x008fe400000006ff */
[----:B-----5:R-:W-:Y:S02]  /*0970*/  @P0 SHF.L.U32 R29, R11, 0x10, RZ ;  /* 0x000000100b1d0819 */ /* 0x020fe400000006ff */
[----:B----4-:R-:W-:-:S07]  /*0980*/  @P0 SHF.L.U32 R28, R10, 0x10, RZ ;  /* 0x000000100a1c0819 */ /* 0x010fce00000006ff */
.L_x_167:
[----:B------:R-:W-:Y:S05]  /*0990*/  BSYNC B0 ;  /* 0x0000000000007941 */ /* 0x000fea0003800000 */
.L_x_166:
[----:B------:R-:W-:Y:S02]  /*09a0*/  ISETP.NE.AND P0, PT, RZ, UR6, PT ;  /* 0x00000006ff007c0c */ /* 0x000fe4000bf05270 */
[C---:B------:R-:W-:Y:S02]  /*09b0*/  SHF.L.U32 R6, R32.reuse, 0x10, RZ ;  /* 0x0000001020067819 */ /* 0x040fe400000006ff */
        /* <DEDUP_REMOVED lines=29> */
.L_x_168:
[----:B------:R-:W-:Y:S01]  /*0b90*/  FMUL.FTZ R11, R7, R30 ;  /* 0x0000001e070b7220 */ /* 0x000fe20000410000 */
[----:B------:R-:W-:Y:S01]  /*0ba0*/  FMUL.FTZ R10, R6, R27 ;  /* 0x0000001b060a7220 */ /* 0x000fe20000410000 */
[----:B------:R-:W-:Y:S01]  /*0bb0*/  ISETP.GT.AND P0, PT, R2, 0x1e, PT ;  /* 0x0000001e0200780c */ /* 0x000fe20003f04270 */
[----:B------:R-:W-:Y:S01]  /*0bc0*/  BSSY B0, `(.L_x_169) ;  /* 0x0000035000007945 */ /* 0x000fe20003800000 */
[----:B------:R-:W-:Y:S01]  /*0bd0*/  FFMA.FTZ R12, R8, R11, RZ ;  /* 0x0000000b080c7223 */ /* 0x000fe200000100ff */
[----:B------:R-:W-:Y:S01]  /*0be0*/  FADD.FTZ R11, RZ, R11 ;  /* 0x0000000bff0b7221 */ /* 0x000fe20000010000 */
[----:B------:R-:W-:Y:S01]  /*0bf0*/  ISETP.NE.AND P3, PT, R2, RZ, PT ;  /* 0x000000ff0200720c */ /* 0x000fe20003f65270 */
[----:B------:R-:W-:Y:S01]  /*0c00*/  FFMA.FTZ R8, R8, R7, RZ ;  /* 0x0000000708087223 */ /* 0x000fe200000100ff */
[----:B------:R-:W-:Y:S01]  /*0c10*/  FFMA.FTZ R12, R9, R10, R12 ;  /* 0x0000000a090c7223 */ /* 0x000fe2000001000c */
[----:B------:R-:W-:Y:S01]  /*0c20*/  FADD.FTZ R13, R10, R11 ;  /* 0x0000000b0a0d7221 */ /* 0x000fe20000010000 */
[----:B------:R-:W-:Y:S01]  /*0c30*/  ISETP.NE.AND P2, PT, R37, RZ, PT ;  /* 0x000000ff2500720c */ /* 0x000fe20003f45270 */
[----:B------:R-:W-:Y:S01]  /*0c40*/  FFMA.FTZ R9, R9, R6, RZ ;  /* 0x0000000609097223 */ /* 0x000fe200000100ff */
        /* <DEDUP_REMOVED lines=24> */
[----:B------:R-:W-:Y:S01]  /*0dd0*/  FADD.FTZ R11, RZ, R6 ;  /* 0x00000006ff0b7221 */ /* 0x000fe20000010000 */
[----:B-1----:R-:W-:Y:S01]  /*0de0*/  @!P0 FADD.FTZ R13, R13, R10 ;  /* 0x0000000a0d0d8221 */ /* 0x002fe20000010000 */
[----:B------:R-:W-:-:S02]  /*0df0*/  FADD.FTZ R10, RZ, R7 ;  /* 0x00000007ff0a7221 */ /* 0x000fc40000010000 */
[----:B------:R-:W-:Y:S02]  /*0e00*/  MOV R6, R12 ;  /* 0x0000000c00067202 */ /* 0x000fe40000000f00 */
        /* <DEDUP_REMOVED lines=16> */
.L_x_170:
[----:B------:R-:W-:Y:S05]  /*0f10*/  BSYNC B0 ;  /* 0x0000000000007941 */ /* 0x000fea0003800000 */
.L_x_169:
        /* <DEDUP_REMOVED lines=318> */
.L_x_172:
[----:B------:R-:W-:Y:S05]  /*2300*/  BSYNC B0 ;  /* 0x0000000000007941 */ /* 0x000fea0003800000 */
.L_x_171:
        /* <DEDUP_REMOVED lines=19> */
.L_x_174:
[----:B------:R-:W-:Y:S05]  /*2440*/  BSYNC B0 ;  /* 0x0000000000007941 */ /* 0x000fea0003800000 */
.L_x_173:
        /* <DEDUP_REMOVED lines=31> */
.L_x_177:
[----:B-1----:R-:W2:Y:S04]  /*2640*/  LDG.E.STRONG.GPU R10, desc[UR12][R8.64] ;  /* 0x0000000c080a7981 */ /* 0x002ea8000c1ef900 */
[----:B--2---:R-:W-:Y:S01]  /*2650*/  CCTL.IVALL ;  /* 0x00000000ff00798f */ /* 0x004fe20002000000 */
[----:B------:R-:W-:Y:S05]  /*2660*/  YIELD ;  /* 0x0000000000007946 */ /* 0x000fea0003800000 */
[----:B------:R-:W-:-:S13]  /*2670*/  ISETP.NE.AND P0, PT, R10, R15, PT ;  /* 0x0000000f0a00720c */ /* 0x000fda0003f05270 */
[----:B------:R-:W-:Y:S05]  /*2680*/  @P0 BRA `(.L_x_177) ;  /* 0xfffffffc00ec0947 */ /* 0x000fea000383ffff */
.L_x_176:
        /* <DEDUP_REMOVED lines=17> */
.L_x_181:
        /* <DEDUP_REMOVED lines=115> */
.L_x_180:
        /* <DEDUP_REMOVED lines=61> */
.L_x_182:
[----:B------:R-:W-:-:S13]  /*32a0*/  ISETP.NE.OR P0, PT, R18, RZ, P0 ;  /* 0x000000ff1200720c */ /* 0x000fda0000705670 */
[----:B------:R-:W-:Y:S05]  /*32b0*/  @!P0 BRA `(.L_x_178) ;  /* 0x00000000007c8947 */ /* 0x000fea0003800000 */
.L_x_179:
        /* <DEDUP_REMOVED lines=31> */
.L_x_178:
        /* <DEDUP_REMOVED lines=12> */
.L_x_184:
[----:B------:R-:W-:Y:S05]  /*3570*/  BSYNC B0 ;  /* 0x0000000000007941 */ /* 0x000fea0003800000 */
.L_x_183:
        /* <DEDUP_REMOVED lines=16> */
.L_x_175:
[----:B------:R-:W3:Y:S01]  /*3680*/  S2UR UR6, SR_CgaCtaId ;  /* 0x00000000000679c3 */ /* 0x000ee20000008800 */
[----:B------:R-:W-:Y:S01]  /*3690*/  UMOV UR4, 0x400 ;  /* 0x0000040000047882 */ /* 0x000fe20000000000 */
[----:B------:R-:W-:Y:S02]  /*36a0*/  SHF.L.U32 R32, R32, 0x10, RZ ;  /* 0x0000001020207819 */ /* 0x000fe400000006ff */
[----:B------:R-:W-:Y:S02]  /*36b0*/  SHF.L.U32 R31, R31, 0x10, RZ ;  /* 0x000000101f1f7819 */ /* 0x000fe400000006ff */
[----:B012---:R-:W-:Y:S01]  /*36c0*/  SHF.L.U32 R11, R34, 0x10, RZ ;  /* 0x00000010220b7819 */ /* 0x007fe200000006ff */
        /* <DEDUP_REMOVED lines=8> */
[----:B------:R-:W1:Y:S01]  /*3750*/  LDS.64 R8, [UR4+0x30] ;  /* 0x00003004ff087984 */ /* 0x000e620008000a00 */
[----:B------:R-:W-:Y:S02]  /*3760*/  ULDC.U8 UR4, c[0x0][0x2a4] ;  /* 0x0000a90000047ab9 */ /* 0x000fe40000000000 */
[----:B------:R-:W-:-:S13]  /*3770*/  ISETP.NE.AND P0, PT, RZ, UR4, PT ;  /* 0x00000004ff007c0c */ /* 0x000fda000bf05270 */
[----:B0-----:R-:W-:Y:S05]  /*3780*/  @!P0 BRA `(.L_x_185) ;  /* 0x0000000000488947 */ /* 0x001fea0003800000 */
[----:B------:R-:W-:Y:S01]  /*3790*/  FFMA.FTZ R29, R32, R30, R29 ;  /* 0x0000001e201d7223 */ /* 0x000fe2000001001d */
[----:B------:R-:W-:-:S03]  /*37a0*/  FFMA.FTZ R28, R31, R27, R28 ;  /* 0x0000001b1f1c7223 */ /* 0x000fc6000001001c */
[----:B------:R-:W-:Y:S01]  /*37b0*/  FMUL.FTZ R6, R29, -1.4426950216293334961 ;  /* 0xbfb8aa3b1d067820 */ /* 0x000fe20000410000 */
[----:B------:R-:W-:-:S05]  /*37c0*/  FMUL.FTZ R13, R28, -1.4426950216293334961 ;  /* 0xbfb8aa3b1c0d7820 */ /* 0x000fca0000410000 */
[----:B------:R-:W0:Y:S08]  /*37d0*/  MUFU.EX2 R6, R6 ;  /* 0x0000000600067308 */ /* 0x000e300000000800 */
[----:B------:R-:W2:Y:S01]  /*37e0*/  MUFU.EX2 R13, R13 ;  /* 0x0000000d000d7308 */ /* 0x000ea20000000800 */
[----:B0-----:R-:W-:-:S07]  /*37f0*/  FADD.FTZ R7, R6, 1 ;  /* 0x3f80000006077421 */ /* 0x001fce0000010000 */
[----:B------:R-:W0:Y:S01]  /*3800*/  MUFU.RCP R12, R7 ;  /* 0x00000007000c7308 */ /* 0x000e220000001000 */
[----:B--2---:R-:W-:-:S07]  /*3810*/  FADD.FTZ R14, R13, 1 ;  /* 0x3f8000000d0e7421 */ /* 0x004fce0000010000 */
[----:B------:R-:W2:Y:S01]  /*3820*/  MUFU.RCP R15, R14 ;  /* 0x0000000e000f7308 */ /* 0x000ea20000001000 */
[----:B0-----:R-:W-:Y:S01]  /*3830*/  FADD.FTZ R16, -R12, 1 ;  /* 0x3f8000000c107421 */ /* 0x001fe20000010100 */
[----:B------:R-:W-:-:S03]  /*3840*/  FMUL.FTZ R11, R11, R12 ;  /* 0x0000000c0b0b7220 */ /* 0x000fc60000410000 */
[----:B------:R-:W-:Y:S01]  /*3850*/  FFMA.FTZ R16, R29, R16, 1 ;  /* 0x3f8000001d107423 */ /* 0x000fe20000010010 */
[----:B--2---:R-:W-:Y:S01]  /*3860*/  FADD.FTZ R17, -R15, 1 ;  /* 0x3f8000000f117421 */ /* 0x004fe20000010100 */
[----:B------:R-:W-:Y:S02]  /*3870*/  FMUL.FTZ R10, R10, R15 ;  /* 0x0000000f0a0a7220 */ /* 0x000fe40000410000 */
[----:B------:R-:W-:Y:S01]  /*3880*/  FMUL.FTZ R11, R11, R16 ;  /* 0x000000100b0b7220 */ /* 0x000fe20000410000 */
[----:B------:R-:W-:-:S04]  /*3890*/  FFMA.FTZ R17, R28, R17, 1 ;  /* 0x3f8000001c117423 */ /* 0x000fc80000010011 */
[----:B------:R-:W-:-:S07]  /*38a0*/  FMUL.FTZ R10, R10, R17 ;  /* 0x000000110a0a7220 */ /* 0x000fce0000410000 */
.L_x_185:
[----:B------:R-:W-:Y:S04]  /*38b0*/  BSSY B0, `(.L_x_186) ;  /* 0x0000019000007945 */ /* 0x000fe80003800000 */
[----:B------:R-:W-:Y:S05]  /*38c0*/  @!P1 BRA `(.L_x_187) ;  /* 0x00000000005c9947 */ /* 0x000fea0003800000 */
[----:B------:R-:W-:Y:S01]  /*38d0*/  ULDC UR4, c[0x0][0x2bc] ;  /* 0x0000af0000047ab9 */ /* 0x000fe20000000800 */
[----:B------:R-:W-:Y:S01]  /*38e0*/  SHF.R.S32.HI R13, RZ, 0x1f, R0 ;  /* 0x0000001fff0d7819 */ /* 0x000fe20000011400 */
[----:B-1----:R-:W-:Y:S01]  /*38f0*/  FMUL.FTZ R8, R8, UR4 ;  /* 0x0000000408087c20 */ /* 0x002fe20008410000 */
        /* <DEDUP_REMOVED lines=13> */
[----:B------:R-:W-:Y:S01]  /*39d0*/  FMUL.FTZ R10, R9, UR10 ;  /* 0x0000000a090a7c20 */ /* 0x000fe20008410000 */
[----:B------:R-:W-:Y:S02]  /*39e0*/  LEA R8, P0, R6, UR16, 0x1 ;  /* 0x0000001006087c11 */ /* 0x000fe4000f8008ff */
[----:B------:R-:W-:Y:S01]  /*39f0*/  IADD3 R13, R7, R13, RZ ;  /* 0x0000000d070d7210 */ /* 0x000fe20007ffe0ff */
[----:B------:R-:W-:-:S03]  /*3a00*/  FMUL.FTZ R7, R12, UR10 ;  /* 0x0000000a0c077c20 */ /* 0x000fc60008410000 */
[----:B------:R-:W-:Y:S02]  /*3a10*/  LEA.HI.X R9, R6, UR17, R13, 0x1, P0 ;  /* 0x0000001106097c11 */ /* 0x000fe400080f0c0d */
[----:B------:R-:W-:-:S05]  /*3a20*/  F2FP.BF16.F32.PACK_AB R7, R10, R7 ;  /* 0x000000070a07723e */ /* 0x000fca00000010ff */
[----:B------:R0:W-:Y:S02]  /*3a30*/  STG.E desc[UR12][R8.64], R7 ;  /* 0x0000000708007986 */ /* 0x0001e4000c10190c */
.L_x_187:
[----:B------:R-:W-:Y:S05]  /*3a40*/  BSYNC B0 ;  /* 0x0000000000007941 */ /* 0x000fea0003800000 */
.L_x_186:
[----:B------:R-:W-:Y:S01]  /*3a50*/  ULDC UR4, c[0x0][0x2a0] ;  /* 0x0000a80000047ab9 */ /* 0x000fe20000000800 */
[----:B------:R-:W-:Y:S01]  /*3a60*/  ULDC UR6, c[0x0][0x270] ;  /* 0x00009c0000067ab9 */ /* 0x000fe20000000800 */
[----:B------:R-:W-:Y:S01]  /*3a70*/  IADD3 R36, R25, R36, RZ ;  /* 0x0000002419247210 */ /* 0x000fe20007ffe0ff */
[----:B------:R-:W-:Y:S01]  /*3a80*/  UIMAD UR4, UR4, UR6, URZ ;  /* 0x00000006040472a4 */ /* 0x000fe2000f8e023f */
[----:B------:R-:W-:-:S05]  /*3a90*/  IADD3 R35, R35, 0x1, RZ ;  /* 0x0000000123237810 */ /* 0x000fca0007ffe0ff */
[----:B------:R-:W-:-:S13]  /*3aa0*/  ISETP.GE.AND P0, PT, R36, UR4, PT ;  /* 0x0000000424007c0c */ /* 0x000fda000bf06270 */
[----:B------:R-:W-:Y:S05]  /*3ab0*/  @!P0 BRA `(.L_x_188) ;  /* 0xffffffc800148947 */ /* 0x000fea000383ffff */
.L_x_165:
[----:B------:R-:W2:Y:S01]  /*3ac0*/  LDC R4, c[0x0][0xc] ;  /* 0x00000300ff047b82 */ /* 0x000ea20000000800 */
[----:B------:R-:W-:Y:S01]  /*3ad0*/  ISETP.NE.AND P2, PT, R37, RZ, PT ;  /* 0x000000ff2500720c */ /* 0x000fe20003f45270 */
[----:B------:R-:W-:Y:S06]  /*3ae0*/  BSSY B0, `(.L_x_189) ;  /* 0x0000015000007945 */ /* 0x000fec0003800000 */
[----:B0-----:R-:W0:Y:S08]  /*3af0*/  LDC R7, c[0x0][0x10] ;  /* 0x00000400ff077b82 */ /* 0x001e300000000800 */
[----:B------:R-:W3:Y:S01]  /*3b00*/  LDC.64 R2, c[0x0][0x258] ;  /* 0x00009600ff027b82 */ /* 0x000ee20000000a00 */
[----:B--2---:R-:W-:-:S02]  /*3b10*/  IADD3 R0, R4, -0x1, RZ ;  /* 0xffffffff04007810 */ /* 0x004fc40007ffe0ff */
[----:B------:R-:W-:Y:S02]  /*3b20*/  ISETP.NE.AND P1, PT, R4, 0x1, PT ;  /* 0x000000010400780c */ /* 0x000fe40003f25270 */
[----:B------:R-:W-:Y:S02]  /*3b30*/  ISETP.NE.AND P0, PT, R0, UR14, PT ;  /* 0x0000000e00007c0c */ /* 0x000fe4000bf05270 */
[C---:B0-----:R-:W-:Y:S02]  /*3b40*/  IADD3 R5, R7.reuse, -0x1, RZ ;  /* 0xffffffff07057810 */ /* 0x041fe40007ffe0ff */
[----:B------:R-:W-:Y:S02]  /*3b50*/  SHF.L.U32 R0, R7, 0x1, RZ ;  /* 0x0000000107007819 */ /* 0x000fe400000006ff */
[----:B------:R-:W-:Y:S02]  /*3b60*/  ISETP.NE.OR P0, PT, R26, R5, P0 ;  /* 0x000000051a00720c */ /* 0x000fe40000705670 */
[----:B------:R-:W-:-:S05]  /*3b70*/  SEL R5, R0, RZ, P1 ;  /* 0x000000ff00057207 */ /* 0x000fca0000800000 */
[----:B---3--:R-:W-:Y:S01]  /*3b80*/  IMAD.WIDE.U32 R2, R5, 0x4, R2 ;  /* 0x0000000405027825 */ /* 0x008fe200078e0002 */
[----:B------:R-:W-:Y:S06]  /*3b90*/  @P2 BRA `(.L_x_190) ;  /* 0x0000000000242947 */ /* 0x000fec0003800000 */
[----:B------:R-:W0:Y:S01]  /*3ba0*/  S2R R0, SR_LANEID ;  /* 0x0000000000007919 */ /* 0x000e220000000000 */
[----:B------:R-:W-:Y:S02]  /*3bb0*/  VOTEU.ANY UR4, UPT, PT ;  /* 0x0000000000047886 */ /* 0x000fe400038e0100 */
[----:B------:R-:W-:Y:S02]  /*3bc0*/  UFLO.U32 UR5, UR4 ;  /* 0x00000004000572bd */ /* 0x000fe400080e0000 */
[----:B------:R-:W2:Y:S04]  /*3bd0*/  POPC R5, UR4 ;  /* 0x0000000400057d09 */ /* 0x000ea80008000000 */
[----:B0-----:R-:W-:-:S13]  /*3be0*/  ISETP.EQ.U32.AND P1, PT, R0, UR5, PT ;  /* 0x0000000500007c0c */ /* 0x001fda000bf22070 */
[----:B------:R-:W-:Y:S06]  /*3bf0*/  @P1 MEMBAR.ALL.GPU ;  /* 0x0000000000001992 */ /* 0x000fec000000a000 */
[----:B------:R-:W-:-:S00]  /*3c00*/  @P1 ERRBAR ;  /* 0x00000000000019ab */ /* 0x000fc00000000000 */
[----:B------:R-:W-:Y:S06]  /*3c10*/  @P1 CGAERRBAR ;  /* 0x00000000000015ab */ /* 0x000fec0000000000 */
[----:B--2---:R0:W-:Y:S02]  /*3c20*/  @P1 REDG.E.ADD.S32.STRONG.GPU desc[UR12][R2.64], R5 ;  /* 0x000000050200198e */ /* 0x0041e4000c10e38c */
.L_x_190:
[----:B------:R-:W-:Y:S05]  /*3c30*/  BSYNC B0 ;  /* 0x0000000000007941 */ /* 0x000fea0003800000 */
.L_x_189:
[----:B------:R-:W-:Y:S05]  /*3c40*/  @P0 EXIT ;  /* 0x000000000000094d */ /* 0x000fea0003800000 */
[----:B------:R-:W-:Y:S05]  /*3c50*/  @P2 BRA `(.L_x_191) ;  /* 0x0000000000202947 */ /* 0x000fea0003800000 */
[----:B------:R-:W-:-:S05]  /*3c60*/  IMAD R0, R4, R7, RZ ;  /* 0x0000000704007224 */ /* 0x000fca00078e02ff */
[----:B------:R-:W-:-:S13]  /*3c70*/  ISETP.NE.AND P0, PT, R0, -0x1, PT ;  /* 0xffffffff0000780c */ /* 0x000fda0003f05270 */
[----:B------:R-:W-:Y:S05]  /*3c80*/  @!P0 BRA `(.L_x_191) ;  /* 0x0000000000148947 */ /* 0x000fea0003800000 */
.L_x_192:
[----:B0-----:R-:W2:Y:S04]  /*3c90*/  LDG.E.STRONG.GPU R5, desc[UR12][R2.64] ;  /* 0x0000000c02057981 */ /* 0x001ea8000c1ef900 */
[----:B--2---:R-:W-:Y:S01]  /*3ca0*/  CCTL.IVALL ;  /* 0x00000000ff00798f */ /* 0x004fe20002000000 */
[----:B------:R-:W-:Y:S05]  /*3cb0*/  YIELD ;  /* 0x0000000000007946 */ /* 0x000fea0003800000 */
[----:B------:R-:W-:-:S13]  /*3cc0*/  ISETP.NE.AND P0, PT, R5, R0, PT ;  /* 0x000000000500720c */ /* 0x000fda0003f05270 */
[----:B------:R-:W-:Y:S05]  /*3cd0*/  @P0 BRA `(.L_x_192) ;  /* 0xfffffffc00ec0947 */ /* 0x000fea000383ffff */
.L_x_191:
[----:B------:R-:W-:Y:S05]  /*3ce0*/  WARPSYNC.ALL ;  /* 0x0000000000007948 */ /* 0x000fea0003800000 */
[----:B0-----:R-:W0:Y:S08]  /*3cf0*/  LDC.64 R2, c[0x0][0x288] ;  /* 0x0000a200ff027b82 */ /* 0x001e300000000a00 */
[----:B------:R-:W-:Y:S01]  /*3d00*/  BAR.SYNC.DEFER_BLOCKING 0x0 ;  /* 0x0000000000007b1d */ /* 0x000fe20000010000 */
[----:B0-----:R-:W-:-:S04]  /*3d10*/  LEA.HI R0, P0, R3, R2, RZ, 0x1 ;  /* 0x0000000203007211 */ /* 0x001fc800078108ff */
[----:B------:R-:W-:-:S04]  /*3d20*/  IADD3.X R5, RZ, R3, RZ, P0, !PT ;  /* 0x00000003ff057210 */ /* 0x000fc800007fe4ff */
[----:B------:R-:W-:Y:S02]  /*3d30*/  SHF.R.S64 R20, R0, 0x1, R5 ;  /* 0x0000000100147819 */ /* 0x000fe40000001005 */
[----:B------:R-:W-:Y:S02]  /*3d40*/  SHF.R.S32.HI R0, RZ, 0x1f, R37 ;  /* 0x0000001fff007819 */ /* 0x000fe40000011425 */
[----:B------:R-:W-:Y:S02]  /*3d50*/  SHF.R.S32.HI R25, RZ, 0x1, R5 ;  /* 0x00000001ff197819 */ /* 0x000fe40000011405 */
[----:B------:R-:W-:-:S04]  /*3d60*/  ISETP.GT.U32.AND P0, PT, R20, R37, PT ;  /* 0x000000251400720c */ /* 0x000fc80003f04070 */
[----:B------:R-:W-:-:S13]  /*3d70*/  ISETP.GT.AND.EX P0, PT, R25, R0, PT, P0 ;  /* 0x000000001900720c */ /* 0x000fda0003f04300 */
[----:B------:R-:W-:Y:S05]  /*3d80*/  @!P0 EXIT ;  /* 0x000000000000894d */ /* 0x000fea0003800000 */
[C---:B-1----:R-:W-:Y:S01]  /*3d90*/  IMAD.WIDE.U32 R8, R2.reuse, 0x3, RZ ;  /* 0x0000000302087825 */ /* 0x042fe200078e00ff */
        /* <DEDUP_REMOVED lines=12> */
.L_x_193:
[----:B------:R-:W-:-:S04]  /*3e60*/  LEA R12, P0, R37, UR4, 0x2 ;  /* 0x00000004250c7c11 */ /* 0x000fc8000f8010ff */
[----:B------:R-:W-:Y:S02]  /*3e70*/  LEA.HI.X R13, R37, UR5, R0, 0x2, P0 ;  /* 0x00000005250d7c11 */ /* 0x000fe400080f1400 */
[-C--:B------:R-:W-:Y:S02]  /*3e80*/  LEA R14, P0, R20, R12.reuse, 0x2 ;  /* 0x0000000c140e7211 */ /* 0x080fe400078010ff */
[-C--:B------:R-:W-:Y:S01]  /*3e90*/  LEA R18, P2, R27, R12.reuse, 0x2 ;  /* 0x0000000c1b127211 */ /* 0x080fe200078410ff */
[----:B------:R-:W2:Y:S01]  /*3ea0*/  LDG.E R0, desc[UR12][R12.64] ;  /* 0x0000000c0c007981 */ /* 0x000ea2000c1e1900 */
[----:B------:R-:W-:Y:S02]  /*3eb0*/  LEA R16, P1, R2, R12, 0x2 ;  /* 0x0000000c02107211 */ /* 0x000fe400078210ff */
[C---:B------:R-:W-:Y:S02]  /*3ec0*/  IADD3.X R15, R13.reuse, R31, RZ, P0, !PT ;  /* 0x0000001f0d0f7210 */ /* 0x040fe400007fe4ff */
[----:B------:R-:W-:-:S02]  /*3ed0*/  IADD3.X R19, R13, R29, RZ, P2, !PT ;  /* 0x0000001d0d137210 */ /* 0x000fc400017fe4ff */
[----:B------:R-:W-:Y:S02]  /*3ee0*/  IADD3.X R17, R23, R13, RZ, P1, !PT ;  /* 0x0000000d17117210 */ /* 0x000fe40000ffe4ff */
        /* <DEDUP_REMOVED lines=8> */
[----:B--2---:R-:W-:Y:S02]  /*3f70*/  F2FP.BF16.F32.PACK_AB R3, R15, R0 ;  /* 0x000000000f03723e */ /* 0x004fe400000010ff */
[----:B------:R-:W-:Y:S02]  /*3f80*/  SHF.R.S32.HI R0, RZ, 0x1f, R37 ;  /* 0x0000001fff007819 */ /* 0x000fe40000011425 */
[----:B---3--:R-:W-:Y:S01]  /*3f90*/  F2FP.BF16.F32.PACK_AB R21, R19, R16 ;  /* 0x000000101315723e */ /* 0x008fe200000010ff */
[----:B------:R2:W-:Y:S04]  /*3fa0*/  STG.E desc[UR12][R8.64], R3 ;  /* 0x0000000308007986 */ /* 0x0005e8000c10190c */
[----:B------:R2:W-:Y:S01]  /*3fb0*/  STG.E desc[UR12][R10.64], R21 ;  /* 0x000000150a007986 */ /* 0x0005e2000c10190c */
[----:B------:R-:W-:-:S13]  /*3fc0*/  ISETP.GT.AND.EX P0, PT, R25, R0, PT, P0 ;  /* 0x000000001900720c */ /* 0x000fda0003f04300 */
[----:B--2---:R-:W-:Y:S05]  /*3fd0*/  @P0 BRA `(.L_x_193) ;  /* 0xfffffffc00a00947 */ /* 0x004fea000383ffff */
[----:B------:R-:W-:Y:S05]  /*3fe0*/  EXIT ;  /* 0x000000000000794d */ /* 0x000fea0003800000 */
.L_x_194:
        /* <DEDUP_REMOVED lines=9> */
.L_x_2391:


//--------------------- .text._Z35group_norm_nhwc_bwd_one_pass_kernelI11Bf16IOBf16WLi128ELi4ELi128EEv26Group_norm_nhwc_bwd_params --------------------------
	.section	.text._Z35group_norm_nhwc_bwd_one_pass_kernelI11Bf16IOBf16WLi128ELi4ELi128EEv26Group_norm_nhwc_bwd_params,"ax",@progbits
	.align	128
        .global         _Z35group_norm_nhwc_bwd_one_pass_kernelI11Bf16IOBf16WLi128ELi4ELi128EEv26Group_norm_nhwc_bwd_params
        .type           _Z35group_norm_nhwc_bwd_one_pass_kernelI11Bf16IOBf16WLi128ELi4ELi128EEv26Group_norm_nhwc_bwd_params,@function
        .size           _Z35group_norm_nhwc_bwd_one_pass_kernelI11Bf16IOBf16WLi128ELi4ELi128EEv26Group_norm_nhwc_bwd_params,(.L_x_2392 - _Z35group_norm_nhwc_bwd_one_pass_kernelI11Bf16IOBf16WLi128ELi4ELi128EEv26Group_norm_nhwc_bwd_params)
        .other          _Z35group_norm_nhwc_bwd_one_pass_kernelI11Bf16IOBf16WLi128ELi4ELi128EEv26Group_norm_nhwc_bwd_params,@"STO_CUDA_ENTRY STV_DEFAULT"
_Z35group_norm_nhwc_bwd_one_pass_kernelI11Bf16IOBf16WLi128ELi4ELi128EEv26Group_norm_nhwc_bwd_params:
.text._Z35group_norm_nhwc_bwd_one_pass_kernelI11Bf16IOBf16WLi128ELi4ELi128EEv26Group_norm_nhwc_bwd_params:
        /* <DEDUP_REMOVED lines=13> */
[----:B------:R-:W1:Y:S01]  /*00d0*/  S2R R2, SR_LANEID ;  /* 0x0000000000027919 */ /* 0x000e620000000000 */
        /* <DEDUP_REMOVED lines=9> */
[----:B------:R-:W-:Y:S01]  /*0170*/  UIADD3.X UR10, URZ, UR11, URZ, UP0, !UPT ;  /* 0x0000000b3f0a7290 */ /* 0x000fe200087fe43f */
[----:B------:R-:W-:Y:S01]  /*0180*/  SHF.R.S32.HI R5, RZ, 0x5, R5 ;  /* 0x00000005ff057819 */ /* 0x000fe20000011405 */
[----:B------:R-:W-:Y:S01]  /*0190*/  ULDC.64 UR16, c[0x0][0x290] ;  /* 0x0000a40000107ab9 */ /* 0x000fe20000000a00 */
[----:B------:R-:W3:Y:S01]  /*01a0*/  LDC R6, c[0x0][0x10] ;  /* 0x00000400ff067b82 */ /* 0x000ee20000000800 */
[----:B------:R-:W-:Y:S01]  /*01b0*/  ULEA.HI UR8, UP0, UR5, UR4, URZ, 0x1 ;  /* 0x0000000405087291 */ /* 0x000fe2000f81083f */
[----:B------:R-:W-:Y:S01]  /*01c0*/  UMOV UR6, 0x400 ;  /* 0x0000040000067882 */ /* 0x000fe20000000000 */
[----:B------:R-:W-:-:S02]  /*01d0*/  USHF.R.S64 UR9, UR9, 0x1, UR10 ;  /* 0x0000000109097899 */ /* 0x000fc4000800100a */
[----:B------:R-:W-:Y:S01]  /*01e0*/  UIADD3.X UR5, URZ, UR5, URZ, UP0, !UPT ;  /* 0x000000053f057290 */ /* 0x000fe200087fe43f */
[----:B0-----:R-:W-:Y:S02]  /*01f0*/  IMAD R0, R3, UR14, R0 ;  /* 0x0000000e03007c24 */ /* 0x001fe4000f8e0200 */
[----:B------:R-:W0:Y:S01]  /*0200*/  LDC R3, c[0x0][0xc] ;  /* 0x00000300ff037b82 */ /* 0x000e220000000800 */
[----:B------:R-:W-:Y:S02]  /*0210*/  USHF.R.S64 UR8, UR8, 0x1, UR5 ;  /* 0x0000000108087899 */ /* 0x000fe40008001005 */
[----:B------:R-:W-:Y:S01]  /*0220*/  ISETP.GE.U32.AND P1, PT, R0, UR16, PT ;  /* 0x0000001000007c0c */ /* 0x000fe2000bf26070 */
[----:B------:R-:W-:Y:S01]  /*0230*/  USHF.R.S32.HI UR5, URZ, 0x1, UR5 ;  /* 0x000000013f057899 */ /* 0x000fe20008011405 */
[----:B------:R-:W-:Y:S01]  /*0240*/  SHF.R.S32.HI R4, RZ, 0x1f, R0 ;  /* 0x0000001fff047819 */ /* 0x000fe20000011400 */
[----:B--2---:R-:W-:Y:S02]  /*0250*/  ULEA UR6, UR7, UR6, 0x18 ;  /* 0x0000000607067291 */ /* 0x004fe4000f8ec03f */
[----:B------:R-:W-:Y:S01]  /*0260*/  USHF.R.S32.HI UR7, URZ, 0x1, UR10 ;  /* 0x000000013f077899 */ /* 0x000fe2000801140a */
[----:B------:R-:W-:Y:S01]  /*0270*/  ISETP.GE.AND.EX P1, PT, R4, UR17, PT, P1 ;  /* 0x0000001104007c0c */ /* 0x000fe2000bf26310 */
[----:B------:R-:W-:Y:S01]  /*0280*/  USHF.L.U64.HI UR5, UR8, 0x2, UR5 ;  /* 0x0000000208057899 */ /* 0x000fe20008010205 */
[C---:B------:R-:W-:Y:S01]  /*0290*/  SHF.L.U32 R4, R48.reuse, 0x1, RZ ;  /* 0x0000000130047819 */ /* 0x040fe200000006ff */
[----:B------:R-:W-:Y:S01]  /*02a0*/  USHF.L.U64.HI UR7, UR9, 0x2, UR7 ;  /* 0x0000000209077899 */ /* 0x000fe20008010207 */
[----:B------:R-:W-:-:S02]  /*02b0*/  ISETP.LT.U32.AND P1, PT, R48, 0x80, !P1 ;  /* 0x000000803000780c */ /* 0x000fc40004f21070 */
[----:B------:R-:W-:Y:S02]  /*02c0*/  LOP3.LUT R4, R4, 0x2, RZ, 0xc0, !PT ;  /* 0x0000000204047812 */ /* 0x000fe400078ec0ff */
[----:B------:R-:W-:Y:S02]  /*02d0*/  LEA R5, R5, UR6, 0x3 ;  /* 0x0000000605057c11 */ /* 0x000fe4000f8e18ff */
[----:B01-3--:R-:W-:-:S07]  /*02e0*/  LOP3.LUT R46, R3, 0x3, RZ, 0xc0, !PT ;  /* 0x00000003032e7812 */ /* 0x00bfce00078ec0ff */
.L_x_222:
[----:B0-----:R-:W0:Y:S01]  /*02f0*/  LDC R18, c[0x0][0x2a0] ;  /* 0x0000a800ff127b82 */ /* 0x001e220000000800 */
[----:B------:R-:W-:Y:S01]  /*0300*/  IABS R12, R43 ;  /* 0x0000002b000c7213 */ /* 0x000fe20000000000 */
[----:B------:R-:W-:-:S06]  /*0310*/  ULDC.64 UR10, c[0x0][0x290] ;  /* 0x0000a400000a7ab9 */ /* 0x000fcc0000000a00 */
[----:B-1----:R-:W1:Y:S01]  /*0320*/  LDC R13, c[0x0][0x2ac] ;  /* 0x0000ab00ff0d7b82 */ /* 0x002e620000000800 */
[----:B------:R-:W-:-:S07]  /*0330*/  ISETP.GE.AND P3, PT, R43, RZ, PT ;  /* 0x000000ff2b00720c */ /* 0x000fce0003f66270 */
[----:B--2---:R-:W2:Y:S01]  /*0340*/  @P1 LDC.64 R16, c[0x0][0x288] ;  /* 0x0000a200ff101b82 */ /* 0x004ea20000000a00 */
[----:B------:R-:W-:Y:S02]  /*0350*/  CS2R R40, SRZ ;  /* 0x0000000000287805 */ /* 0x000fe4000001ff00 */
[----:B------:R-:W-:Y:S02]  /*0360*/  IADD3 R29, R0, 0x40, RZ ;  /* 0x00000040001d7810 */ /* 0x000fe40007ffe0ff */
[----:B------:R-:W-:Y:S02]  /*0370*/  CS2R R38, SRZ ;  /* 0x0000000000267805 */ /* 0x000fe4000001ff00 */
[----:B------:R-:W-:Y:S01]  /*0380*/  MOV R42, RZ ;  /* 0x000000ff002a7202 */ /* 0x000fe20000000f00 */
[----:B------:R-:W-:Y:S01]  /*0390*/  ULDC.U8 UR6, c[0x0][0x2a4] ;  /* 0x0000a90000067ab9 */ /* 0x000fe20000000000 */
[----:B0-----:R-:W-:-:S04]  /*03a0*/  IABS R14, R18 ;  /* 0x00000012000e7213 */ /* 0x001fc80000000000 */
[----:B------:R-:W0:Y:S08]  /*03b0*/  I2F.RP R7, R14 ;  /* 0x0000000e00077306 */ /* 0x000e300000209400 */
[----:B0-----:R-:W0:Y:S02]  /*03c0*/  MUFU.RCP R7, R7 ;  /* 0x0000000700077308 */ /* 0x001e240000001000 */
[----:B0-----:R-:W-:-:S06]  /*03d0*/  IADD3 R8, R7, 0xffffffe, RZ ;  /* 0x0ffffffe07087810 */ /* 0x001fcc0007ffe0ff */
[----:B------:R0:W3:Y:S02]  /*03e0*/  F2I.FTZ.U32.TRUNC.NTZ R9, R8 ;  /* 0x0000000800097305 */ /* 0x0000e4000021f000 */
[----:B0-----:R-:W-:Y:S02]  /*03f0*/  MOV R8, RZ ;  /* 0x000000ff00087202 */ /* 0x001fe40000000f00 */
[----:B---3--:R-:W-:-:S05]  /*0400*/  IADD3 R11, RZ, -R9, RZ ;  /* 0x80000009ff0b7210 */ /* 0x008fca0007ffe0ff */
[----:B------:R-:W-:-:S04]  /*0410*/  IMAD R11, R11, R14, RZ ;  /* 0x0000000e0b0b7224 */ /* 0x000fc800078e02ff */
[----:B------:R-:W-:Y:S01]  /*0420*/  IMAD.HI.U32 R9, R9, R11, R8 ;  /* 0x0000000b09097227 */ /* 0x000fe200078e0008 */
[----:B------:R-:W-:Y:S01]  /*0430*/  SHF.R.U32.HI R8, RZ, 0x1, R48 ;  /* 0x00000001ff087819 */ /* 0x000fe20000011630 */
[----:B------:R-:W0:Y:S04]  /*0440*/  LDC.64 R10, c[0x0][0x248] ;  /* 0x00009200ff0a7b82 */ /* 0x000e280000000a00 */
[----:B------:R-:W-:-:S04]  /*0450*/  IMAD.HI.U32 R9, R9, R12, RZ ;  /* 0x0000000c09097227 */ /* 0x000fc800078e00ff */
[----:B-1----:R-:W-:Y:S01]  /*0460*/  IMAD R8, R13, UR14, R8 ;  /* 0x0000000e0d087c24 */ /* 0x002fe2000f8e0208 */
[----:B------:R-:W-:Y:S02]  /*0470*/  IADD3 R7, -R9, RZ, RZ ;  /* 0x000000ff09077210 */ /* 0x000fe40007ffe1ff */
[----:B------:R-:W-:-:S03]  /*0480*/  LOP3.LUT R13, R43, R18, RZ, 0x3c, !PT ;  /* 0x000000122b0d7212 */ /* 0x000fc600078e3cff */
[----:B------:R-:W-:-:S05]  /*0490*/  IMAD R7, R14, R7, R12 ;  /* 0x000000070e077224 */ /* 0x000fca00078e020c */
[----:B------:R-:W-:Y:S01]  /*04a0*/  ISETP.GT.U32.AND P5, PT, R14, R7, PT ;  /* 0x000000070e00720c */ /* 0x000fe20003fa4070 */
[----:B0-----:R-:W-:-:S06]  /*04b0*/  IMAD.WIDE R10, R43, 0x8, R10 ;  /* 0x000000082b0a7825 */ /* 0x001fcc00078e020a */
[----:B------:R-:W3:Y:S06]  /*04c0*/  LDG.E.64 R10, desc[UR12][R10.64] ;  /* 0x0000000c0a0a7981 */ /* 0x000eec000c1e1b00 */
[----:B------:R-:W-:-:S04]  /*04d0*/  @!P5 IADD3 R7, R7, -R14, RZ ;  /* 0x8000000e0707d210 */ /* 0x000fc80007ffe0ff */
[-C--:B------:R-:W-:Y:S02]  /*04e0*/  ISETP.GE.U32.AND P4, PT, R7, R14.reuse, PT ;  /* 0x0000000e0700720c */ /* 0x080fe40003f86070 */
[----:B------:R-:W-:Y:S02]  /*04f0*/  ISETP.GE.AND P2, PT, R13, RZ, PT ;  /* 0x000000ff0d00720c */ /* 0x000fe40003f46270 */
[----:B------:R-:W-:Y:S02]  /*0500*/  IADD3 R12, R8, 0x40, RZ ;  /* 0x00000040080c7810 */ /* 0x000fe40007ffe0ff */
[----:B------:R-:W-:Y:S02]  /*0510*/  @!P5 IADD3 R9, R9, 0x1, RZ ;  /* 0x000000010909d810 */ /* 0x000fe40007ffe0ff */
[----:B------:R-:W-:Y:S02]  /*0520*/  ISETP.GT.U32.AND P6, PT, R14, R7, PT ;  /* 0x000000070e00720c */ /* 0x000fe40003fc4070 */
[----:B------:R-:W-:-:S02]  /*0530*/  IADD3 R8, R7, -R14, RZ ;  /* 0x8000000e07087210 */ /* 0x000fc40007ffe0ff */
[----:B------:R-:W-:Y:S01]  /*0540*/  ISETP.GE.U32.AND P0, PT, R12, UR10, PT ;  /* 0x0000000a0c007c0c */ /* 0x000fe2000bf06070 */
[----:B------:R-:W0:Y:S01]  /*0550*/  @P1 LDC.64 R14, c[0x0][0x228] ;  /* 0x00008a00ff0e1b82 */ /* 0x000e220000000a00 */
[----:B------:R-:W-:Y:S02]  /*0560*/  @P4 IADD3 R9, R9, 0x1, RZ ;  /* 0x0000000109094810 */ /* 0x000fe40007ffe0ff */
[----:B------:R-:W-:Y:S02]  /*0570*/  SEL R7, R8, R7, !P6 ;  /* 0x0000000708077207 */ /* 0x000fe40007000000 */
[----:B------:R-:W-:Y:S02]  /*0580*/  ISETP.NE.AND P4, PT, R18, RZ, PT ;  /* 0x000000ff1200720c */ /* 0x000fe40003f85270 */
[----:B------:R-:W-:Y:S02]  /*0590*/  LOP3.LUT R8, RZ, R18, RZ, 0x33, !PT ;  /* 0x00000012ff087212 */ /* 0x000fe400078e33ff */
[----:B------:R-:W-:Y:S01]  /*05a0*/  @!P2 IADD3 R9, -R9, RZ, RZ ;  /* 0x000000ff0909a210 */ /* 0x000fe20007ffe1ff */
[----:B------:R-:W1:Y:S01]  /*05b0*/  @P1 LDC.64 R18, c[0x0][0x230] ;  /* 0x00008c00ff121b82 */ /* 0x000e620000000a00 */
[----:B------:R-:W-:-:S02]  /*05c0*/  @!P3 IADD3 R7, -R7, RZ, RZ ;  /* 0x000000ff0707b210 */ /* 0x000fc40007ffe1ff */
[----:B------:R-:W-:Y:S02]  /*05d0*/  SHF.R.S32.HI R12, RZ, 0x1f, R12 ;  /* 0x0000001fff0c7819 */ /* 0x000fe4000001140c */
[C---:B------:R-:W-:Y:S02]  /*05e0*/  SEL R51, R8.reuse, R9, !P4 ;  /* 0x0000000908337207 */ /* 0x040fe40006000000 */
[----:B------:R-:W-:Y:S02]  /*05f0*/  SEL R7, R8, R7, !P4 ;  /* 0x0000000708077207 */ /* 0x000fe40006000000 */
[----:B------:R-:W-:Y:S01]  /*0600*/  ISETP.GE.AND.EX P0, PT, R12, UR11, PT, P0 ;  /* 0x0000000b0c007c0c */ /* 0x000fe2000bf06300 */
[----:B------:R-:W-:Y:S01]  /*0610*/  ULDC.64 UR10, c[0x0][0x298] ;  /* 0x0000a600000a7ab9 */ /* 0x000fe20000000a00 */
[----:B------:R-:W-:Y:S02]  /*0620*/  SHF.R.S32.HI R12, RZ, 0x1f, R51 ;  /* 0x0000001fff0c7819 */ /* 0x000fe40000011433 */
[----:B------:R-:W-:-:S03]  /*0630*/  LEA R8, R7, R4, 0x2 ;  /* 0x0000000407087211 */ /* 0x000fc600078e10ff */
[----:B------:R-:W-:Y:S01]  /*0640*/  IMAD R12, R12, UR10, RZ ;  /* 0x0000000a0c0c7c24 */ /* 0x000fe2000f8e02ff */
[----:B------:R-:W-:-:S03]  /*0650*/  SHF.R.S32.HI R9, RZ, 0x1f, R8 ;  /* 0x0000001fff097819 */ /* 0x000fc60000011408 */
[C---:B------:R-:W-:Y:S01]  /*0660*/  IMAD R53, R51.reuse, UR11, R12 ;  /* 0x0000000b33357c24 */ /* 0x040fe2000f8e020c */
[----:B------:R-:W-:Y:S01]  /*0670*/  SHF.R.S32.HI R13, RZ, 0x1f, R0 ;  /* 0x0000001fff0d7819 */ /* 0x000fe20000011400 */
[----:B------:R-:W-:-:S04]  /*0680*/  IMAD.WIDE.U32 R50, R51, UR10, R8 ;  /* 0x0000000a33327c25 */ /* 0x000fc8000f8e0008 */
[----:B--2---:R-:W-:Y:S01]  /*0690*/  @P1 IMAD R12, R13, R16, RZ ;  /* 0x000000100d0c1224 */ /* 0x004fe200078e02ff */
[----:B------:R-:W-:Y:S02]  /*06a0*/  IADD3 R53, R51, R53, RZ ;  /* 0x0000003533357210 */ /* 0x000fe40007ffe0ff */
[----:B------:R-:W-:Y:S01]  /*06b0*/  @P1 MOV R52, R50 ;  /* 0x0000003200341202 */ /* 0x000fe20000000f00 */
[----:B------:R-:W-:-:S04]  /*06c0*/  @P1 IMAD R25, R0, R17, R12 ;  /* 0x0000001100191224 */ /* 0x000fc800078e020c */
[----:B------:R-:W-:-:S05]  /*06d0*/  @P1 IMAD.WIDE.U32 R22, R0, R16, R52 ;  /* 0x0000001000161225 */ /* 0x000fca00078e0034 */
[----:B------:R-:W-:Y:S02]  /*06e0*/  @P1 IADD3 R23, R23, R25, RZ ;  /* 0x0000001917171210 */ /* 0x000fe40007ffe0ff */
[C---:B------:R-:W-:Y:S02]  /*06f0*/  @P1 SHF.L.U32 R25, R22.reuse, 0x1, RZ ;  /* 0x0000000116191819 */ /* 0x040fe400000006ff */
[----:B------:R-:W-:Y:S02]  /*0700*/  @P1 SHF.L.U64.HI R24, R22, 0x1, R23 ;  /* 0x0000000116181819 */ /* 0x000fe40000010217 */
[----:B-1----:R-:W-:-:S04]  /*0710*/  @P1 IADD3 R18, P2, R25, R18, RZ ;  /* 0x0000001219121210 */ /* 0x002fc80007f5e0ff */
[----:B------:R-:W-:-:S05]  /*0720*/  @P1 IADD3.X R19, R24, R19, RZ, P2, !PT ;  /* 0x0000001318131210 */ /* 0x000fca00017fe4ff */
[----:B------:R-:W2:Y:S01]  /*0730*/  @P1 LDG.E R41, desc[UR12][R18.64] ;  /* 0x0000000c12291981 */ /* 0x000ea2000c1e1900 */
[----:B------:R-:W-:-:S13]  /*0740*/  ISETP.LT.U32.AND P0, PT, R48, 0x80, !P0 ;  /* 0x000000803000780c */ /* 0x000fda0004701070 */
[----:B------:R-:W1:Y:S01]  /*0750*/  @P0 LDC.64 R20, c[0x0][0x288] ;  /* 0x0000a200ff140b82 */ /* 0x000e620000000a00 */
[----:B------:R-:W-:-:S07]  /*0760*/  SHF.R.S32.HI R27, RZ, 0x1f, R29 ;  /* 0x0000001fff1b7819 */ /* 0x000fce000001141d */
[----:B------:R-:W4:Y:S08]  /*0770*/  @P0 LDC.64 R12, c[0x0][0x230] ;  /* 0x00008c00ff0c0b82 */ /* 0x000f300000000a00 */
[----:B------:R-:W0:Y:S01]  /*0780*/  @P0 LDC.64 R16, c[0x0][0x228] ;  /* 0x00008a00ff100b82 */ /* 0x000e220000000a00 */
[----:B------:R-:W-:Y:S02]  /*0790*/  @P0 MOV R22, R50 ;  /* 0x0000003200160202 */ /* 0x000fe40000000f00 */
[----:B------:R-:W-:Y:S01]  /*07a0*/  @P0 MOV R23, R53 ;  /* 0x0000003500170202 */ /* 0x000fe20000000f00 */
[----:B-1----:R-:W-:-:S04]  /*07b0*/  @P0 IMAD R26, R27, R20, RZ ;  /* 0x000000141b1a0224 */ /* 0x002fc800078e02ff */
[C---:B------:R-:W-:Y:S02]  /*07c0*/  @P0 IMAD R27, R29.reuse, R21, R26 ;  /* 0x000000151d1b0224 */ /* 0x040fe400078e021a */
[----:B------:R-:W-:-:S05]  /*07d0*/  @P0 IMAD.WIDE.U32 R20, R29, R20, R22 ;  /* 0x000000141d140225 */ /* 0x000fca00078e0016 */
[----:B------:R-:W-:Y:S02]  /*07e0*/  @P0 IADD3 R23, R21, R27, RZ ;  /* 0x0000001b15170210 */ /* 0x000fe40007ffe0ff */
[C---:B------:R-:W-:Y:S02]  /*07f0*/  @P0 SHF.L.U32 R21, R20.reuse, 0x1, RZ ;  /* 0x0000000114150819 */ /* 0x040fe400000006ff */
[----:B------:R-:W-:Y:S02]  /*0800*/  @P0 SHF.L.U64.HI R20, R20, 0x1, R23 ;  /* 0x0000000114140819 */ /* 0x000fe40000010217 */
[C---:B----4-:R-:W-:Y:S02]  /*0810*/  @P0 IADD3 R12, P3, R21.reuse, R12, RZ ;  /* 0x0000000c150c0210 */ /* 0x050fe40007f7e0ff */
[----:B0-----:R-:W-:Y:S02]  /*0820*/  @P0 IADD3 R16, P4, R21, R16, RZ ;  /* 0x0000001015100210 */ /* 0x001fe40007f9e0ff */
[----:B------:R-:W-:-:S02]  /*0830*/  @P0 IADD3.X R13, R20, R13, RZ, P3, !PT ;  /* 0x0000000d140d0210 */ /* 0x000fc40001ffe4ff */
[----:B------:R-:W-:-:S03]  /*0840*/  @P0 IADD3.X R17, R20, R17, RZ, P4, !PT ;  /* 0x0000001114110210 */ /* 0x000fc600027fe4ff */
[----:B------:R0:W5:Y:S04]  /*0850*/  @P0 LDG.E R42, desc[UR12][R12.64] ;  /* 0x0000000c0c2a0981 */ /* 0x000168000c1e1900 */
[----:B------:R-:W5:Y:S01]  /*0860*/  @P0 LDG.E R38, desc[UR12][R16.64] ;  /* 0x0000000c10260981 */ /* 0x000f62000c1e1900 */
[----:B------:R-:W-:Y:S01]  /*0870*/  @P1 IADD3 R14, P2, R25, R14, RZ ;  /* 0x0000000e190e1210 */ /* 0x000fe20007f5e0ff */
[----:B------:R-:W-:-:S03]  /*0880*/  UMOV UR10, 0x3f800000 ;  /* 0x3f800000000a7882 */ /* 0x000fc60000000000 */
[----:B------:R-:W-:Y:S01]  /*0890*/  @P1 IADD3.X R15, R24, R15, RZ, P2, !PT ;  /* 0x0000000f180f1210 */ /* 0x000fe200017fe4ff */
[----:B------:R-:W-:Y:S01]  /*08a0*/  BSSY B0, `(.L_x_196) ;  /* 0x0000026000007945 */ /* 0x000fe20003800000 */
[----:B------:R-:W-:Y:S02]  /*08b0*/  ISETP.NE.AND P2, PT, RZ, UR6, PT ;  /* 0x00000006ff007c0c */ /* 0x000fe4000bf45270 */
[----:B------:R-:W-:Y:S02]  /*08c0*/  CS2R R36, SRZ ;  /* 0x0000000000247805 */ /* 0x000fe4000001ff00 */
[----:B------:R-:W-:Y:S01]  /*08d0*/  MOV R34, RZ ;  /* 0x000000ff00227202 */ /* 0x000fe20000000f00 */
[----:B------:R1:W5:Y:S01]  /*08e0*/  @P1 LDG.E R40, desc[UR12][R14.64] ;  /* 0x0000000c0e281981 */ /* 0x000362000c1e1900 */
        /* <DEDUP_REMOVED lines=8> */
[----:B------:R-:W3:Y:S02]  /*0970*/  @P0 MUFU.RSQ R10, R10 ;  /* 0x0000000a000a0308 */ /* 0x000ee40000001400 */
[----:B---3--:R-:W-:Y:S02]  /*0980*/  @P0 R2UR UR4, R10 ;  /* 0x000000000a0402ca */ /* 0x008fe400000e0000 */
[----:B------:R-:W-:Y:S02]  /*0990*/  ISETP.GT.U32.AND P0, PT, R48, 0x7f, PT ;  /* 0x0000007f3000780c */ /* 0x000fe40003f04070 */
[----:B--2---:R-:W-:-:S09]  /*09a0*/  PRMT R11, R41, 0x7632, R11 ;  /* 0x00007632290b7816 */ /* 0x004fd2000000000b */
[----:B------:R-:W-:Y:S01]  /*09b0*/  @UP0 UMOV UR10, UR4 ;  /* 0x00000004000a0c82 */ /* 0x000fe20008000000 */
[----:B0-----:R-:W-:Y:S02]  /*09c0*/  SHF.L.U32 R13, R41, 0x10, RZ ;  /* 0x00000010290d7819 */ /* 0x001fe400000006ff */
[----:B-1----:R-:W-:Y:S01]  /*09d0*/  SHF.L.U32 R14, R11, 0x10, RZ ;  /* 0x000000100b0e7819 */ /* 0x002fe200000006ff */
        /* <DEDUP_REMOVED lines=12> */
[----:B------:R-:W4:Y:S04]  /*0aa0*/  @P0 LDG.E.U16 R15, desc[UR12][R10.64] ;  /* 0x0000000c0a0f0981 */ /* 0x000f28000c1e1500 */
[----:B------:R-:W4:Y:S01]  /*0ab0*/  @P0 LDG.E.U16 R12, desc[UR12][R10.64+0x2] ;  /* 0x0000020c0a0c0981 */ /* 0x000f22000c1e1500 */
[----:B--2---:R-:W-:Y:S02]  /*0ac0*/  SHF.L.U32 R39, R39, 0x10, RZ ;  /* 0x0000001027277819 */ /* 0x004fe400000006ff */
[----:B---3--:R-:W-:Y:S02]  /*0ad0*/  SHF.L.U32 R34, R34, 0x10, RZ ;  /* 0x0000001022227819 */ /* 0x008fe400000006ff */
[----:B----4-:R-:W-:Y:S02]  /*0ae0*/  @P0 SHF.L.U32 R36, R15, 0x10, RZ ;  /* 0x000000100f240819 */ /* 0x010fe400000006ff */
[----:B------:R-:W-:-:S07]  /*0af0*/  @P0 SHF.L.U32 R37, R12, 0x10, RZ ;  /* 0x000000100c250819 */ /* 0x000fce00000006ff */
.L_x_197:
[----:B------:R-:W-:Y:S05]  /*0b00*/  BSYNC B0 ;  /* 0x0000000000007941 */ /* 0x000fea0003800000 */
.L_x_196:
[----:B-----5:R-:W-:Y:S01]  /*0b10*/  PRMT R11, R40, 0x7632, R11 ;  /* 0x00007632280b7816 */ /* 0x020fe2000000000b */
        /* <DEDUP_REMOVED lines=25> */
.L_x_198:
[----:B------:R-:W-:Y:S01]  /*0cb0*/  SHF.L.U32 R13, R41, 0x10, RZ ;  /* 0x00000010290d7819 */ /* 0x000fe200000006ff */
[----:B------:R-:W-:Y:S01]  /*0cc0*/  FMUL.FTZ R14, R10, R39 ;  /* 0x000000270a0e7220 */ /* 0x000fe20000410000 */
[C---:B------:R-:W-:Y:S02]  /*0cd0*/  SHF.L.U32 R12, R42.reuse, 0x10, RZ ;  /* 0x000000102a0c7819 */ /* 0x040fe400000006ff */
[----:B------:R-:W-:Y:S01]  /*0ce0*/  PRMT R9, R42, 0x7632, R9 ;  /* 0x000076322a097816 */ /* 0x000fe20000000009 */
[----:B------:R-:W-:Y:S01]  /*0cf0*/  FADD.FTZ R13, R13, -UR11 ;  /* 0x8000000b0d0d7e21 */ /* 0x000fe20008010000 */
[----:B------:R-:W-:Y:S01]  /*0d00*/  PRMT R31, R38, 0x7632, R31 ;  /* 0x00007632261f7816 */ /* 0x000fe2000000001f */
[----:B------:R-:W-:Y:S01]  /*0d10*/  FADD.FTZ R12, R12, -UR11 ;  /* 0x8000000b0c0c7e21 */ /* 0x000fe20008010000 */
[----:B------:R-:W-:Y:S01]  /*0d20*/  SHF.L.U32 R15, R9, 0x10, RZ ;  /* 0x00000010090f7819 */ /* 0x000fe200000006ff */
[----:B------:R-:W-:Y:S01]  /*0d30*/  FMUL.FTZ R9, R13, UR10 ;  /* 0x0000000a0d097c20 */ /* 0x000fe20008410000 */
[----:B------:R-:W-:Y:S01]  /*0d40*/  SHF.L.U32 R30, R38, 0x10, RZ ;  /* 0x00000010261e7819 */ /* 0x000fe200000006ff */
[----:B------:R-:W-:Y:S01]  /*0d50*/  FMUL.FTZ R13, R12, UR10 ;  /* 0x0000000a0c0d7c20 */ /* 0x000fe20008410000 */
[----:B------:R-:W-:Y:S01]  /*0d60*/  SHF.L.U32 R31, R31, 0x10, RZ ;  /* 0x000000101f1f7819 */ /* 0x000fe200000006ff */
[----:B------:R-:W-:Y:S01]  /*0d70*/  FADD.FTZ R12, R15, -UR11 ;  /* 0x8000000b0f0c7e21 */ /* 0x000fe20008010000 */
[----:B------:R-:W-:Y:S01]  /*0d80*/  FFMA.FTZ R17, R9, R14, RZ ;  /* 0x0000000e09117223 */ /* 0x000fe200000100ff */
        /* <DEDUP_REMOVED lines=22> */
.L_x_199:
        /* <DEDUP_REMOVED lines=52> */
[----:B------:R-:W-:Y:S06]  /*1230*/  BAR.SYNC.DEFER_BLOCKING 0x0 ;  /* 0x0000000000007b1d */ /* 0x000fec0000010000 */
[----:B------:R-:W-:Y:S05]  /*1240*/  @P3 BRA `(.L_x_201) ;  /* 0x0000000000243947 */ /* 0x000fea0003800000 */
[----:B------:R-:W-:-:S09]  /*1250*/  ULEA UR4, UR15, UR6, 0x18 ;  /* 0x000000060f047291 */ /* 0x000fd2000f8ec03f */
[----:B------:R-:W1:Y:S04]  /*1260*/  LDS.128 R8, [UR4+0x10] ;  /* 0x00001004ff087984 */ /* 0x000e680008000c00 */
[----:B------:R-:W0:Y:S01]  /*1270*/  LDS.64 R12, [UR4+0x20] ;  /* 0x00002004ff0c7984 */ /* 0x000e220008000a00 */
[----:B-1----:R-:W-:Y:S01]  /*1280*/  FADD.FTZ R15, R32, R8 ;  /* 0x00000008200f7221 */ /* 0x002fe20000010000 */
[----:B------:R-:W-:-:S03]  /*1290*/  FADD.FTZ R8, R33, R9 ;  /* 0x0000000921087221 */ /* 0x000fc60000010000 */
[----:B------:R-:W-:Y:S01]  /*12a0*/  FADD.FTZ R15, R15, R10 ;  /* 0x0000000a0f0f7221 */ /* 0x000fe20000010000 */
[----:B------:R-:W-:-:S03]  /*12b0*/  FADD.FTZ R8, R8, R11 ;  /* 0x0000000b08087221 */ /* 0x000fc60000010000 */
[----:B0-----:R-:W-:Y:S01]  /*12c0*/  FADD.FTZ R32, R15, R12 ;  /* 0x0000000c0f207221 */ /* 0x001fe20000010000 */
[----:B------:R-:W-:-:S07]  /*12d0*/  FADD.FTZ R33, R8, R13 ;  /* 0x0000000d08217221 */ /* 0x000fce0000010000 */
.L_x_201:
[----:B------:R-:W-:Y:S05]  /*12e0*/  BSYNC B0 ;  /* 0x0000000000007941 */ /* 0x000fea0003800000 */
.L_x_200:
        /* <DEDUP_REMOVED lines=318> */
.L_x_203:
[----:B------:R-:W-:Y:S05]  /*26d0*/  BSYNC B0 ;  /* 0x0000000000007941 */ /* 0x000fea0003800000 */
.L_x_202:
        /* <DEDUP_REMOVED lines=19> */
.L_x_205:
[----:B------:R-:W-:Y:S05]  /*2810*/  BSYNC B0 ;  /* 0x0000000000007941 */ /* 0x000fea0003800000 */
.L_x_204:
[----:B--2---:R-:W-:Y:S02]  /*2820*/  PRMT R17, R42, 0x7632, R17 ;  /* 0x000076322a117816 */ /* 0x004fe40000000011 */
[----:B------:R-:W-:Y:S01]  /*2830*/  PRMT R16, R38, 0x7632, R16 ;  /* 0x0000763226107816 */ /* 0x000fe20000000010 */
        /* <DEDUP_REMOVED lines=31> */
.L_x_208:
[----:B--2---:R-:W2:Y:S04]  /*2a30*/  LDG.E.STRONG.GPU R7, desc[UR12][R8.64] ;  /* 0x0000000c08077981 */ /* 0x004ea8000c1ef900 */
[----:B--2---:R-:W-:Y:S01]  /*2a40*/  CCTL.IVALL ;  /* 0x00000000ff00798f */ /* 0x004fe20002000000 */
[----:B------:R-:W-:Y:S05]  /*2a50*/  YIELD ;  /* 0x0000000000007946 */ /* 0x000fea0003800000 */
[----:B------:R-:W-:-:S13]  /*2a60*/  ISETP.NE.AND P0, PT, R7, R12, PT ;  /* 0x0000000c0700720c */ /* 0x000fda0003f05270 */
[----:B------:R-:W-:Y:S05]  /*2a70*/  @P0 BRA `(.L_x_208) ;  /* 0xfffffffc00ec0947 */ /* 0x000fea000383ffff */
.L_x_207:
        /* <DEDUP_REMOVED lines=16> */
.L_x_212:
        /* <DEDUP_REMOVED lines=115> */
.L_x_211:
        /* <DEDUP_REMOVED lines=61> */
.L_x_213:
[----:B------:R-:W-:-:S13]  /*3680*/  ISETP.NE.OR P0, PT, R7, RZ, P0 ;  /* 0x000000ff0700720c */ /* 0x000fda0000705670 */
[----:B------:R-:W-:Y:S05]  /*3690*/  @!P0 BRA `(.L_x_209) ;  /* 0x00000000007c8947 */ /* 0x000fea0003800000 */
.L_x_210:
        /* <DEDUP_REMOVED lines=31> */
.L_x_209:
        /* <DEDUP_REMOVED lines=11> */
.L_x_215:
[----:B------:R-:W-:Y:S05]  /*3940*/  BSYNC B0 ;  /* 0x0000000000007941 */ /* 0x000fea0003800000 */
.L_x_214:
        /* <DEDUP_REMOVED lines=16> */
.L_x_206:
        /* <DEDUP_REMOVED lines=14> */
[----:B------:R-:W-:Y:S02]  /*3b30*/  SHF.R.U32.HI R14, RZ, 0x1, R48 ;  /* 0x00000001ff0e7819 */ /* 0x000fe40000011630 */
[----:B------:R-:W-:Y:S01]  /*3b40*/  SHF.L.U32 R9, R9, 0x10, RZ ;  /* 0x0000001009097819 */ /* 0x000fe200000006ff */
[----:B-1----:R-:W-:-:S09]  /*3b50*/  ULEA UR4, UR6, UR4, 0x18 ;  /* 0x0000000406047291 */ /* 0x002fd2000f8ec03f */
[----:B------:R-:W-:Y:S01]  /*3b60*/  @!P3 STS.64 [UR4+0x30], R32 ;  /* 0x00003020ff00b988 */ /* 0x000fe20008000a04 */
[----:B------:R-:W-:Y:S06]  /*3b70*/  BAR.SYNC.DEFER_BLOCKING 0x0 ;  /* 0x0000000000007b1d */ /* 0x000fec0000010000 */
[----:B------:R-:W1:Y:S01]  /*3b80*/  LDS.64 R12, [UR4+0x30] ;  /* 0x00003004ff0c7984 */ /* 0x000e620008000a00 */
[----:B------:R-:W-:Y:S02]  /*3b90*/  ULDC UR4, c[0x0][0x2bc] ;  /* 0x0000af0000047ab9 */ /* 0x000fe40000000800 */
[----:B-1----:R-:W-:Y:S01]  /*3ba0*/  FMUL.FTZ R12, R12, UR4 ;  /* 0x000000040c0c7c20 */ /* 0x002fe20008410000 */
[----:B------:R-:W-:Y:S01]  /*3bb0*/  FMUL.FTZ R13, R13, UR4 ;  /* 0x000000040d0d7c20 */ /* 0x000fe20008410000 */
[----:B--2---:R-:W-:Y:S06]  /*3bc0*/  @!P2 BRA `(.L_x_216) ;  /* 0x000000000048a947 */ /* 0x004fec0003800000 */
        /* <DEDUP_REMOVED lines=18> */
.L_x_216:
        /* <DEDUP_REMOVED lines=16> */
[C---:B------:R-:W-:Y:S02]  /*3df0*/  LEA R10, P0, R8.reuse, UR16, 0x1 ;  /* 0x00000010080a7c11 */ /* 0x040fe4000f8008ff */
[----:B------:R-:W-:Y:S02]  /*3e00*/  IADD3 R19, R9, R19, RZ ;  /* 0x0000001309137210 */ /* 0x000fe40007ffe0ff */
[----:B------:R-:W-:Y:S02]  /*3e10*/  F2FP.BF16.F32.PACK_AB R15, R15, R18 ;  /* 0x000000120f0f723e */ /* 0x000fe400000010ff */
[----:B------:R-:W-:-:S05]  /*3e20*/  LEA.HI.X R11, R8, UR17, R19, 0x1, P0 ;  /* 0x00000011080b7c11 */ /* 0x000fca00080f0c13 */
[----:B------:R1:W-:Y:S02]  /*3e30*/  STG.E desc[UR12][R10.64], R15 ;  /* 0x0000000f0a007986 */ /* 0x0003e4000c10190c */
.L_x_218:
[----:B------:R-:W-:Y:S05]  /*3e40*/  BSYNC B0 ;  /* 0x0000000000007941 */ /* 0x000fea0003800000 */
.L_x_217:
[----:B------:R-:W-:Y:S02]  /*3e50*/  IMAD R14, R7, UR14, R14 ;  /* 0x0000000e070e7c24 */ /* 0x000fe4000f8e020e */
[----:B------:R-:W-:Y:S01]  /*3e60*/  FADD.FTZ R42, R42, -UR11 ;  /* 0x8000000b2a2a7e21 */ /* 0x000fe20008010000 */
[----:B------:R-:W-:Y:S01]  /*3e70*/  FADD.FTZ R17, R17, -UR11 ;  /* 0x8000000b11117e21 */ /* 0x000fe20008010000 */
[----:B------:R-:W-:Y:S02]  /*3e80*/  SHF.L.U32 R38, R38, 0x10, RZ ;  /* 0x0000001026267819 */ /* 0x000fe400000006ff */
        /* <DEDUP_REMOVED lines=8> */
[----:B-1----:R-:W-:-:S05]  /*3f10*/  FMUL.FTZ R10, R37, -1.4426950216293334961 ;  /* 0xbfb8aa3b250a7820 */ /* 0x002fca0000410000 */
        /* <DEDUP_REMOVED lines=14> */
.L_x_219:
[----:B------:R-:W-:Y:S01]  /*4000*/  ULDC.64 UR16, c[0x0][0x290] ;  /* 0x0000a40000107ab9 */ /* 0x000fe20000000a00 */
[----:B------:R-:W-:Y:S01]  /*4010*/  SHF.R.S32.HI R8, RZ, 0x1f, R20 ;  /* 0x0000001fff087819 */ /* 0x000fe20000011414 */
[----:B------:R-:W-:Y:S01]  /*4020*/  BSSY B0, `(.L_x_220) ;  /* 0x0000018000007945 */ /* 0x000fe20003800000 */
[----:B------:R-:W-:-:S04]  /*4030*/  ISETP.GE.U32.AND P0, PT, R20, UR16, PT ;  /* 0x0000001014007c0c */ /* 0x000fc8000bf06070 */
[----:B------:R-:W-:-:S04]  /*4040*/  ISETP.GE.AND.EX P0, PT, R8, UR17, PT, P0 ;  /* 0x0000001108007c0c */ /* 0x000fc8000bf06300 */
[----:B------:R-:W-:-:S13]  /*4050*/  ISETP.LT.U32.AND P0, PT, R48, 0x80, !P0 ;  /* 0x000000803000780c */ /* 0x000fda0004701070 */
[----:B------:R-:W-:Y:S05]  /*4060*/  @!P0 BRA `(.L_x_221) ;  /* 0x00000000004c8947 */ /* 0x000fea0003800000 */
[----:B-1----:R-:W-:Y:S01]  /*4070*/  IADD3 R11, R0, 0x40, RZ ;  /* 0x00000040000b7810 */ /* 0x002fe20007ffe0ff */
[----:B------:R-:W-:Y:S01]  /*4080*/  ULDC.64 UR16, c[0x0][0x288] ;  /* 0x0000a20000107ab9 */ /* 0x000fe20000000a00 */
[----:B------:R-:W-:Y:S01]  /*4090*/  MOV R51, R53 ;  /* 0x0000003500337202 */ /* 0x000fe20000000f00 */
[C---:B------:R-:W-:Y:S01]  /*40a0*/  FFMA.FTZ R9, R12.reuse, R19, R13 ;  /* 0x000000130c097223 */ /* 0x040fe2000001000d */
[----:B------:R-:W-:Y:S01]  /*40b0*/  SHF.R.S32.HI R8, RZ, 0x1f, R11 ;  /* 0x0000001fff087819 */ /* 0x000fe2000001140b */
[----:B------:R-:W-:Y:S01]  /*40c0*/  FFMA.FTZ R12, R12, R18, R13 ;  /* 0x000000120c0c7223 */ /* 0x000fe2000001000d */
[----:B------:R-:W-:-:S04]  /*40d0*/  IMAD.WIDE.U32 R50, R11, UR16, R50 ;  /* 0x000000100b327c25 */ /* 0x000fc8000f8e0032 */
[----:B------:R-:W-:Y:S01]  /*40e0*/  FFMA.FTZ R9, R38, R39, -R9 ;  /* 0x0000002726097223 */ /* 0x000fe20000010809 */
[----:B------:R-:W-:Y:S01]  /*40f0*/  FFMA.FTZ R12, R7, R34, -R12 ;  /* 0x00000022070c7223 */ /* 0x000fe2000001080c */
[----:B------:R-:W-:Y:S02]  /*4100*/  IMAD R8, R8, UR16, RZ ;  /* 0x0000001008087c24 */ /* 0x000fe4000f8e02ff */
[----:B------:R-:W-:Y:S01]  /*4110*/  FMUL.FTZ R7, R9, UR10 ;  /* 0x0000000a09077c20 */ /* 0x000fe20008410000 */
[----:B------:R-:W-:Y:S01]  /*4120*/  FMUL.FTZ R12, R12, UR10 ;  /* 0x0000000a0c0c7c20 */ /* 0x000fe20008410000 */
[----:B------:R-:W-:Y:S01]  /*4130*/  IMAD R11, R11, UR17, R8 ;  /* 0x000000110b0b7c24 */ /* 0x000fe2000f8e0208 */
[----:B------:R-:W-:Y:S02]  /*4140*/  ULDC.64 UR16, c[0x0][0x210] ;  /* 0x0000840000107ab9 */ /* 0x000fe40000000a00 */
[----:B------:R-:W-:Y:S02]  /*4150*/  LEA R8, P0, R50, UR16, 0x1 ;  /* 0x0000001032087c11 */ /* 0x000fe4000f8008ff */
[----:B------:R-:W-:-:S02]  /*4160*/  IADD3 R11, R51, R11, RZ ;  /* 0x0000000b330b7210 */ /* 0x000fc40007ffe0ff */
[----:B------:R-:W-:Y:S02]  /*4170*/  F2FP.BF16.F32.PACK_AB R7, R12, R7 ;  /* 0x000000070c07723e */ /* 0x000fe400000010ff */
[----:B------:R-:W-:-:S05]  /*4180*/  LEA.HI.X R9, R50, UR17, R11, 0x1, P0 ;  /* 0x0000001132097c11 */ /* 0x000fca00080f0c0b */
[----:B------:R2:W-:Y:S02]  /*4190*/  STG.E desc[UR12][R8.64], R7 ;  /* 0x0000000708007986 */ /* 0x0005e4000c10190c */
.L_x_221:
[----:B------:R-:W-:Y:S05]  /*41a0*/  BSYNC B0 ;  /* 0x0000000000007941 */ /* 0x000fea0003800000 */
.L_x_220:
[----:B------:R-:W-:Y:S01]  /*41b0*/  ULDC UR4, c[0x0][0x2a0] ;  /* 0x0000a80000047ab9 */ /* 0x000fe20000000800 */
[----:B------:R-:W-:Y:S01]  /*41c0*/  ULDC UR6, c[0x0][0x270] ;  /* 0x00009c0000067ab9 */ /* 0x000fe20000000800 */
[----:B------:R-:W-:Y:S01]  /*41d0*/  IADD3 R43, R6, R43, RZ ;  /* 0x0000002b062b7210 */ /* 0x000fe20007ffe0ff */
[----:B------:R-:W-:Y:S01]  /*41e0*/  UIMAD UR4, UR4, UR6, URZ ;  /* 0x00000006040472a4 */ /* 0x000fe2000f8e023f */
[----:B------:R-:W-:-:S05]  /*41f0*/  IADD3 R44, R44, 0x1, RZ ;  /* 0x000000012c2c7810 */ /* 0x000fca0007ffe0ff */
[----:B------:R-:W-:-:S13]  /*4200*/  ISETP.GE.AND P0, PT, R43, UR4, PT ;  /* 0x000000042b007c0c */ /* 0x000fda000bf06270 */
[----:B------:R-:W-:Y:S05]  /*4210*/  @!P0 BRA `(.L_x_222) ;  /* 0xffffffc000348947 */ /* 0x000fea000383ffff */
.L_x_195:
[----:B------:R-:W3:Y:S01]  /*4220*/  LDC R6, c[0x0][0xc] ;  /* 0x00000300ff067b82 */ /* 0x000ee20000000800 */
[----:B------:R-:W-:Y:S01]  /*4230*/  ISETP.NE.AND P2, PT, R48, RZ, PT ;  /* 0x000000ff3000720c */ /* 0x000fe20003f45270 */
[----:B------:R-:W-:Y:S06]  /*4240*/  BSSY B0, `(.L_x_223) ;  /* 0x0000015000007945 */ /* 0x000fec0003800000 */
[----:B--2---:R-:W2:Y:S08]  /*4250*/  LDC R7, c[0x0][0x10] ;  /* 0x00000400ff077b82 */ /* 0x004eb00000000800 */
[----:B------:R-:W4:Y:S01]  /*4260*/  LDC.64 R2, c[0x0][0x258] ;  /* 0x00009600ff027b82 */ /* 0x000f220000000a00 */
[----:B---3--:R-:W-:-:S02]  /*4270*/  IADD3 R0, R6, -0x1, RZ ;  /* 0xffffffff06007810 */ /* 0x008fc40007ffe0ff */
[----:B------:R-:W-:Y:S02]  /*4280*/  ISETP.NE.AND P1, PT, R6, 0x1, PT ;  /* 0x000000010600780c */ /* 0x000fe40003f25270 */
[----:B------:R-:W-:Y:S02]  /*4290*/  ISETP.NE.AND P0, PT, R0, UR14, PT ;  /* 0x0000000e00007c0c */ /* 0x000fe4000bf05270 */
[C---:B--2---:R-:W-:Y:S02]  /*42a0*/  SHF.L.U32 R0, R7.reuse, 0x1, RZ ;  /* 0x0000000107007819 */ /* 0x044fe400000006ff */
[----:B------:R-:W-:Y:S02]  /*42b0*/  IADD3 R4, R7, -0x1, RZ ;  /* 0xffffffff07047810 */ /* 0x000fe40007ffe0ff */
[----:B0-----:R-:W-:Y:S02]  /*42c0*/  SEL R5, R0, RZ, P1 ;  /* 0x000000ff00057207 */ /* 0x001fe40000800000 */
[----:B------:R-:W-:-:S03]  /*42d0*/  ISETP.NE.OR P0, PT, R35, R4, P0 ;  /* 0x000000042300720c */ /* 0x000fc60000705670 */
[----:B----4-:R-:W-:Y:S01]  /*42e0*/  IMAD.WIDE.U32 R2, R5, 0x4, R2 ;  /* 0x0000000405027825 */ /* 0x010fe200078e0002 */
[----:B------:R-:W-:Y:S09]  /*42f0*/  @P2 BRA `(.L_x_224) ;  /* 0x0000000000242947 */ /* 0x000ff20003800000 */
        /* <DEDUP_REMOVED lines=9> */
.L_x_224:
[----:B------:R-:W-:Y:S05]  /*4390*/  BSYNC B0 ;  /* 0x0000000000007941 */ /* 0x000fea0003800000 */
.L_x_223:
[----:B------:R-:W-:Y:S05]  /*43a0*/  @P0 EXIT ;  /* 0x000000000000094d */ /* 0x000fea0003800000 */
[----:B------:R-:W-:Y:S05]  /*43b0*/  @P2 BRA `(.L_x_225) ;  /* 0x0000000000202947 */ /* 0x000fea0003800000 */
[----:B------:R-:W-:-:S05]  /*43c0*/  IMAD R0, R6, R7, RZ ;  /* 0x0000000706007224 */ /* 0x000fca00078e02ff */
[----:B------:R-:W-:-:S13]  /*43d0*/  ISETP.NE.AND P0, PT, R0, -0x1, PT ;  /* 0xffffffff0000780c */ /* 0x000fda0003f05270 */
[----:B------:R-:W-:Y:S05]  /*43e0*/  @!P0 BRA `(.L_x_225) ;  /* 0x0000000000148947 */ /* 0x000fea0003800000 */
.L_x_226:
[----:B0-----:R-:W2:Y:S04]  /*43f0*/  LDG.E.STRONG.GPU R5, desc[UR12][R2.64] ;  /* 0x0000000c02057981 */ /* 0x001ea8000c1ef900 */
[----:B--2---:R-:W-:Y:S01]  /*4400*/  CCTL.IVALL ;  /* 0x00000000ff00798f */ /* 0x004fe20002000000 */
[----:B------:R-:W-:Y:S05]  /*4410*/  YIELD ;  /* 0x0000000000007946 */ /* 0x000fea0003800000 */
[----:B------:R-:W-:-:S13]  /*4420*/  ISETP.NE.AND P0, PT, R5, R0, PT ;  /* 0x000000000500720c */ /* 0x000fda0003f05270 */
[----:B------:R-:W-:Y:S05]  /*4430*/  @P0 BRA `(.L_x_226) ;  /* 0xfffffffc00ec0947 */ /* 0x000fea000383ffff */
.L_x_225:
        /* <DEDUP_REMOVED lines=12> */
[----:B-1----:R-:W-:Y:S01]  /*4500*/  LEA R11, R3, R3, 0x1 ;  /* 0x00000003030b7211 */ /* 0x002fe200078e08ff */
        /* <DEDUP_REMOVED lines=11> */
.L_x_227:
        /* <DEDUP_REMOVED lines=25> */
.L_x_228:
        /* <DEDUP_REMOVED lines=11> */
.L_x_2392:


//--------------------- .text._Z35group_norm_nhwc_bwd_one_pass_kernelI11Bf16IOBf16WLi256ELi4ELi128EEv26Group_norm_nhwc_bwd_params --------------------------
	.section	.text._Z35group_norm_nhwc_bwd_one_pass_kernelI11Bf16IOBf16WLi256ELi4ELi128EEv26Group_norm_nhwc_bwd_params,"ax",@progbits
	.align	128
        .global         _Z35group_norm_nhwc_bwd_one_pass_kernelI11Bf16IOBf16WLi256ELi4ELi128EEv26Group_norm_nhwc_bwd_params
        .type           _Z35group_norm_nhwc_bwd_one_pass_kernelI11Bf16IOBf16WLi256ELi4ELi128EEv26Group_norm_nhwc_bwd_params,@function
        .size           _Z35group_norm_nhwc_bwd_one_pass_kernelI11Bf16IOBf16WLi256ELi4ELi128EEv26Group_norm_nhwc_bwd_params,(.L_x_2393 - _Z35group_norm_nhwc_bwd_one_pass_kernelI11Bf16IOBf16WLi256ELi4ELi128EEv26Group_norm_nhwc_bwd_params)
        .other          _Z35group_norm_nhwc_bwd_one_pass_kernelI11Bf16IOBf16WLi256ELi4ELi128EEv26Group_norm_nhwc_bwd_params,@"STO_CUDA_ENTRY STV_DEFAULT"
_Z35group_norm_nhwc_bwd_one_pass_kernelI11Bf16IOBf16WLi256ELi4ELi128EEv26Group_norm_nhwc_bwd_params:
.text._Z35group_norm_nhwc_bwd_one_pass_kernelI11Bf16IOBf16WLi256ELi4ELi128EEv26Group_norm_nhwc_bwd_params:
        /* <DEDUP_REMOVED lines=16> */
[----:B------:R-:W-:Y:S01]  /*0100*/  ISETP.GE.U32.AND P2, PT, R47, 0x80, PT ;  /* 0x000000802f00780c */ /* 0x000fe20003f46070 */
[----:B------:R-:W-:Y:S01]  /*0110*/  UIMAD.WIDE.U32 UR4, UR10, 0x3, URZ ;  /* 0x000000030a0478a5 */ /* 0x000fe2000f8e003f */
[----:B------:R-:W-:Y:S01]  /*0120*/  SHF.R.S32.HI R6, RZ, 0x1f, R47 ;  /* 0x0000001fff067819 */ /* 0x000fe2000001142f */
[----:B------:R-:W1:Y:S01]  /*0130*/  S2UR UR9, SR_CgaCtaId ;  /* 0x00000000000979c3 */ /* 0x000e620000008800 */
[----:B------:R-:W-:Y:S01]  /*0140*/  UIMAD UR8, UR11, 0x3, URZ ;  /* 0x000000030b0878a4 */ /* 0x000fe2000f8e023f */
[----:B------:R-:W-:Y:S01]  /*0150*/  R2UR UR16, R0 ;  /* 0x00000000001072ca */ /* 0x000fe200000e0000 */
[----:B------:R-:W-:Y:S01]  /*0160*/  ULEA.HI UR7, UP0, UR11, UR10, URZ, 0x1 ;  /* 0x0000000a0b077291 */ /* 0x000fe2000f81083f */
[----:B------:R-:W-:Y:S01]  /*0170*/  LEA.HI R6, R6, R47, RZ, 0x5 ;  /* 0x0000002f06067211 */ /* 0x000fe200078f28ff */
[----:B------:R-:W-:Y:S01]  /*0180*/  UIADD3 UR8, UR5, UR8, URZ ;  /* 0x0000000805087290 */ /* 0x000fe2000fffe03f */
[----:B------:R-:W-:-:S02]  /*0190*/  UMOV UR6, 0x400 ;  /* 0x0000040000067882 */ /* 0x000fc40000000000 */
[----:B------:R-:W2:Y:S01]  /*01a0*/  LDC R4, c[0x0][0xc] ;  /* 0x00000300ff047b82 */ /* 0x000ea20000000800 */
[----:B------:R-:W-:-:S04]  /*01b0*/  UIADD3.X UR10, URZ, UR11, URZ, UP0, !UPT ;  /* 0x0000000b3f0a7290 */ /* 0x000fc800087fe43f */
[----:B------:R-:W-:Y:S02]  /*01c0*/  USHF.R.S64 UR5, UR7, 0x1, UR10 ;  /* 0x0000000107057899 */ /* 0x000fe4000800100a */
[----:B------:R-:W-:Y:S01]  /*01d0*/  USHF.R.S32.HI UR7, URZ, 0x1, UR10 ;  /* 0x000000013f077899 */ /* 0x000fe2000801140a */
[----:B0-----:R-:W-:Y:S02]  /*01e0*/  IMAD R2, R3, UR14, R2 ;  /* 0x0000000e03027c24 */ /* 0x001fe4000f8e0202 */
[----:B------:R-:W0:Y:S01]  /*01f0*/  S2R R3, SR_LANEID ;  /* 0x0000000000037919 */ /* 0x000e220000000000 */
[----:B------:R-:W-:Y:S02]  /*0200*/  USHF.L.U64.HI UR7, UR5, 0x2, UR7 ;  /* 0x0000000205077899 */ /* 0x000fe40008010207 */
[----:B------:R-:W-:Y:S02]  /*0210*/  ISETP.LT.U32.AND P1, PT, R2, UR18, PT ;  /* 0x0000001202007c0c */ /* 0x000fe4000bf21070 */
[----:B------:R-:W-:Y:S01]  /*0220*/  SHF.R.S32.HI R5, RZ, 0x1f, R2 ;  /* 0x0000001fff057819 */ /* 0x000fe20000011402 */
[----:B-1----:R-:W-:-:S02]  /*0230*/  ULEA UR9, UR9, UR6, 0x18 ;  /* 0x0000000609097291 */ /* 0x002fc4000f8ec03f */
[----:B------:R-:W-:Y:S01]  /*0240*/  ULEA.HI UR6, UP0, UR8, UR4, URZ, 0x1 ;  /* 0x0000000408067291 */ /* 0x000fe2000f81083f */
[----:B------:R-:W-:Y:S02]  /*0250*/  ISETP.LT.AND.EX P1, PT, R5, UR19, !P2, P1 ;  /* 0x0000001305007c0c */ /* 0x000fe4000d721310 */
[----:B------:R-:W-:Y:S01]  /*0260*/  IADD3 R5, R2, 0x40, RZ ;  /* 0x0000004002057810 */ /* 0x000fe20007ffe0ff */
[----:B------:R-:W-:Y:S01]  /*0270*/  UIADD3.X UR8, URZ, UR8, URZ, UP0, !UPT ;  /* 0x000000083f087290 */ /* 0x000fe200087fe43f */
[----:B--2---:R-:W-:Y:S01]  /*0280*/  LOP3.LUT R45, R4, 0x3, RZ, 0xc0, !PT ;  /* 0x00000003042d7812 */ /* 0x004fe200078ec0ff */
        /* <DEDUP_REMOVED lines=8> */
[----:B------:R-:W-:-:S07]  /*0310*/  LEA R5, R5, UR9, 0x3 ;  /* 0x0000000905057c11 */ /* 0x000fce000f8e18ff */
.L_x_264:
[----:B-1----:R-:W1:Y:S01]  /*0320*/  LDC R14, c[0x0][0x2a0] ;  /* 0x0000a800ff0e7b82 */ /* 0x002e620000000800 */
[----:B------:R-:W-:Y:S01]  /*0330*/  ISETP.LE.AND P0, PT, RZ, UR16, PT ;  /* 0x00000010ff007c0c */ /* 0x000fe2000bf03270 */
[----:B------:R-:W-:Y:S01]  /*0340*/  ULDC.64 UR10, c[0x0][0x248] ;  /* 0x00009200000a7ab9 */ /* 0x000fe20000000a00 */
[----:B------:R-:W-:Y:S01]  /*0350*/  ULDC.64 UR18, c[0x0][0x298] ;  /* 0x0000a60000127ab9 */ /* 0x000fe20000000a00 */
[----:B------:R-:W-:-:S04]  /*0360*/  UIMAD.WIDE UR10, UR16, 0x8, UR10 ;  /* 0x00000008100a78a5 */ /* 0x000fc8000f8e020a */
[----:B--2---:R-:W2:Y:S08]  /*0370*/  @P1 LDC.64 R12, c[0x0][0x288] ;  /* 0x0000a200ff0c1b82 */ /* 0x004eb00000000a00 */
[----:B---3--:R-:W3:Y:S01]  /*0380*/  @P1 LDC.64 R20, c[0x0][0x228] ;  /* 0x00008a00ff141b82 */ /* 0x008ee20000000a00 */
[----:B-1----:R-:W-:-:S07]  /*0390*/  IABS R9, R14 ;  /* 0x0000000e00097213 */ /* 0x002fce0000000000 */
[----:B------:R-:W1:Y:S01]  /*03a0*/  @P1 LDC.64 R16, c[0x0][0x230] ;  /* 0x00008c00ff101b82 */ /* 0x000e620000000a00 */
[----:B------:R-:W4:Y:S01]  /*03b0*/  I2F.RP R8, R9 ;  /* 0x0000000900087306 */ /* 0x000f220000209400 */
[----:B------:R-:W-:-:S06]  /*03c0*/  IADD3 R25, R2, 0x40, RZ ;  /* 0x0000004002197810 */ /* 0x000fcc0007ffe0ff */
[----:B0-----:R-:W0:Y:S01]  /*03d0*/  @P2 LDC.64 R22, c[0x0][0x228] ;  /* 0x00008a00ff162b82 */ /* 0x001e220000000a00 */
[----:B----4-:R-:W4:Y:S02]  /*03e0*/  MUFU.RCP R8, R8 ;  /* 0x0000000800087308 */ /* 0x010f240000001000 */
[----:B----4-:R-:W-:-:S06]  /*03f0*/  IADD3 R6, R8, 0xffffffe, RZ ;  /* 0x0ffffffe08067810 */ /* 0x010fcc0007ffe0ff */
[----:B------:R4:W2:Y:S02]  /*0400*/  F2I.FTZ.U32.TRUNC.NTZ R7, R6 ;  /* 0x0000000600077305 */ /* 0x0008a4000021f000 */
[----:B----4-:R-:W-:Y:S01]  /*0410*/  HFMA2.MMA R6, -RZ, RZ, 0, 0 ;  /* 0x00000000ff067435 */ /* 0x010fe200000001ff */
[----:B--2---:R-:W-:-:S05]  /*0420*/  IADD3 R10, RZ, -R7, RZ ;  /* 0x80000007ff0a7210 */ /* 0x004fca0007ffe0ff */
[----:B------:R-:W-:Y:S01]  /*0430*/  IMAD R11, R10, R9, RZ ;  /* 0x000000090a0b7224 */ /* 0x000fe200078e02ff */
[----:B------:R-:W-:-:S03]  /*0440*/  IABS R10, UR16 ;  /* 0x00000010000a7c13 */ /* 0x000fc60008000000 */
[----:B------:R-:W-:Y:S01]  /*0450*/  IMAD.HI.U32 R7, R7, R11, R6 ;  /* 0x0000000b07077227 */ /* 0x000fe200078e0006 */
[----:B------:R-:W-:Y:S01]  /*0460*/  LOP3.LUT R6, R14, UR16, RZ, 0x3c, !PT ;  /* 0x000000100e067c12 */ /* 0x000fe2000f8e3cff */
[----:B------:R-:W2:Y:S03]  /*0470*/  LDC R11, c[0x0][0x2ac] ;  /* 0x0000ab00ff0b7b82 */ /* 0x000ea60000000800 */
[----:B------:R-:W-:Y:S01]  /*0480*/  ISETP.GE.AND P3, PT, R6, RZ, PT ;  /* 0x000000ff0600720c */ /* 0x000fe20003f66270 */
[----:B------:R-:W-:-:S05]  /*0490*/  IMAD.HI.U32 R7, R7, R10, RZ ;  /* 0x0000000a07077227 */ /* 0x000fca00078e00ff */
[----:B------:R-:W-:-:S05]  /*04a0*/  IADD3 R8, -R7, RZ, RZ ;  /* 0x000000ff07087210 */ /* 0x000fca0007ffe1ff */
[----:B------:R-:W-:Y:S01]  /*04b0*/  IMAD R8, R9, R8, R10 ;  /* 0x0000000809087224 */ /* 0x000fe200078e020a */
[----:B------:R-:W-:-:S04]  /*04c0*/  SHF.R.U32.HI R10, RZ, 0x1, R47 ;  /* 0x00000001ff0a7819 */ /* 0x000fc8000001162f */
[----:B------:R-:W-:Y:S01]  /*04d0*/  ISETP.GT.U32.AND P5, PT, R9, R8, PT ;  /* 0x000000080900720c */ /* 0x000fe20003fa4070 */
[----:B--2---:R-:W-:Y:S01]  /*04e0*/  IMAD R18, R11, UR14, R10 ;  /* 0x0000000e0b127c24 */ /* 0x004fe2000f8e020a */
[----:B------:R-:W-:-:S05]  /*04f0*/  SHF.R.S32.HI R11, RZ, 0x1f, R2 ;  /* 0x0000001fff0b7819 */ /* 0x000fca0000011402 */
[----:B------:R-:W-:-:S06]  /*0500*/  @P1 IMAD R11, R11, R12, RZ ;  /* 0x0000000c0b0b1224 */ /* 0x000fcc00078e02ff */
[----:B------:R-:W-:Y:S02]  /*0510*/  @!P5 IADD3 R8, R8, -R9, RZ ;  /* 0x800000090808d210 */ /* 0x000fe40007ffe0ff */
[----:B------:R-:W-:Y:S01]  /*0520*/  @!P5 IADD3 R7, R7, 0x1, RZ ;  /* 0x000000010707d810 */ /* 0x000fe20007ffe0ff */
[----:B------:R-:W-:Y:S01]  /*0530*/  @P1 IMAD R19, R2, R13, R11 ;  /* 0x0000000d02131224 */ /* 0x000fe200078e020b */
[CC--:B------:R-:W-:Y:S02]  /*0540*/  ISETP.GE.U32.AND P4, PT, R8.reuse, R9.reuse, PT ;  /* 0x000000090800720c */ /* 0x0c0fe40003f86070 */
[----:B------:R-:W-:Y:S02]  /*0550*/  ISETP.GT.U32.AND P5, PT, R9, R8, PT ;  /* 0x000000080900720c */ /* 0x000fe40003fa4070 */
[----:B------:R-:W-:Y:S02]  /*0560*/  IADD3 R9, R8, -R9, RZ ;  /* 0x8000000908097210 */ /* 0x000fe40007ffe0ff */
[----:B------:R-:W-:-:S02]  /*0570*/  MOV R11, UR11 ;  /* 0x0000000b000b7c02 */ /* 0x000fc40008000f00 */
[----:B------:R-:W-:Y:S02]  /*0580*/  SEL R6, R9, R8, !P5 ;  /* 0x0000000809067207 */ /* 0x000fe40006800000 */
[----:B------:R-:W-:Y:S02]  /*0590*/  SHF.L.U32 R9, R47, 0x1, RZ ;  /* 0x000000012f097819 */ /* 0x000fe400000006ff */
[----:B------:R-:W-:Y:S02]  /*05a0*/  @!P0 IADD3 R6, -R6, RZ, RZ ;  /* 0x000000ff06068210 */ /* 0x000fe40007ffe1ff */
[----:B------:R-:W-:Y:S02]  /*05b0*/  @P4 IADD3 R7, R7, 0x1, RZ ;  /* 0x0000000107074810 */ /* 0x000fe40007ffe0ff */
[----:B------:R-:W-:Y:S02]  /*05c0*/  ISETP.NE.AND P4, PT, R14, RZ, PT ;  /* 0x000000ff0e00720c */ /* 0x000fe40003f85270 */
[----:B------:R-:W-:-:S02]  /*05d0*/  MOV R8, R7 ;  /* 0x0000000700087202 */ /* 0x000fc40000000f00 */
[----:B------:R-:W-:Y:S02]  /*05e0*/  LOP3.LUT R7, RZ, R14, RZ, 0x33, !PT ;  /* 0x0000000eff077212 */ /* 0x000fe400078e33ff */
[----:B------:R-:W-:Y:S01]  /*05f0*/  @!P3 IADD3 R8, -R8, RZ, RZ ;  /* 0x000000ff0808b210 */ /* 0x000fe20007ffe1ff */
[----:B------:R-:W2:Y:S01]  /*0600*/  @P2 LDC.64 R14, c[0x0][0x288] ;  /* 0x0000a200ff0e2b82 */ /* 0x000ea20000000a00 */
[C---:B------:R-:W-:Y:S02]  /*0610*/  SEL R6, R7.reuse, R6, !P4 ;  /* 0x0000000607067207 */ /* 0x040fe40006000000 */
[----:B------:R-:W-:Y:S02]  /*0620*/  SEL R7, R7, R8, !P4 ;  /* 0x0000000807077207 */ /* 0x000fe40006000000 */
[----:B------:R-:W-:Y:S02]  /*0630*/  LOP3.LUT R9, R9, 0x2, RZ, 0xc0, !PT ;  /* 0x0000000209097812 */ /* 0x000fe400078ec0ff */
[----:B------:R-:W-:-:S02]  /*0640*/  SHF.R.S32.HI R10, RZ, 0x1f, R7 ;  /* 0x0000001fff0a7819 */ /* 0x000fc40000011407 */
[----:B------:R-:W-:-:S03]  /*0650*/  LEA R8, R6, R9, 0x2 ;  /* 0x0000000906087211 */ /* 0x000fc600078e10ff */
[----:B------:R-:W-:Y:S01]  /*0660*/  IMAD R10, R10, UR18, RZ ;  /* 0x000000120a0a7c24 */ /* 0x000fe2000f8e02ff */
[----:B------:R-:W-:-:S03]  /*0670*/  SHF.R.S32.HI R9, RZ, 0x1f, R8 ;  /* 0x0000001fff097819 */ /* 0x000fc60000011408 */
[C---:B------:R-:W-:Y:S01]  /*0680*/  IMAD R51, R7.reuse, UR19, R10 ;  /* 0x0000001307337c24 */ /* 0x040fe2000f8e020a */
[----:B------:R-:W-:Y:S01]  /*0690*/  MOV R10, UR10 ;  /* 0x0000000a000a7c02 */ /* 0x000fe20008000f00 */
[----:B------:R-:W-:Y:S01]  /*06a0*/  IMAD.WIDE.U32 R48, R7, UR18, R8 ;  /* 0x0000001207307c25 */ /* 0x000fe2000f8e0008 */
[----:B------:R-:W-:Y:S01]  /*06b0*/  IADD3 R7, R18, 0x80, RZ ;  /* 0x0000008012077810 */ /* 0x000fe20007ffe0ff */
[----:B------:R-:W-:Y:S01]  /*06c0*/  ULDC.64 UR18, c[0x0][0x290] ;  /* 0x0000a40000127ab9 */ /* 0x000fe20000000a00 */
[----:B------:R-:W-:Y:S02]  /*06d0*/  IADD3 R29, R2, 0x80, RZ ;  /* 0x00000080021d7810 */ /* 0x000fe40007ffe0ff */
[----:B------:R-:W-:Y:S01]  /*06e0*/  CS2R R42, SRZ ;  /* 0x00000000002a7805 */ /* 0x000fe2000001ff00 */
[----:B------:R-:W4:Y:S01]  /*06f0*/  LDG.E.64 R10, desc[UR12][R10.64] ;  /* 0x0000000c0a0a7981 */ /* 0x000f22000c1e1b00 */
[----:B------:R-:W-:Y:S01]  /*0700*/  ISETP.GE.U32.AND P0, PT, R7, UR18, PT ;  /* 0x0000001207007c0c */ /* 0x000fe2000bf06070 */
[----:B------:R-:W-:Y:S01]  /*0710*/  HFMA2.MMA R44, -RZ, RZ, 0, 0 ;  /* 0x00000000ff2c7435 */ /* 0x000fe200000001ff */
[----:B------:R-:W-:-:S02]  /*0720*/  SHF.R.S32.HI R7, RZ, 0x1f, R7 ;  /* 0x0000001fff077819 */ /* 0x000fc40000011407 */
[----:B------:R-:W-:Y:S02]  /*0730*/  CS2R R40, SRZ ;  /* 0x0000000000287805 */ /* 0x000fe4000001ff00 */
[----:B------:R-:W-:Y:S02]  /*0740*/  IADD3 R51, R49, R51, RZ ;  /* 0x0000003331337210 */ /* 0x000fe40007ffe0ff */
[----:B------:R-:W-:Y:S02]  /*0750*/  CS2R R36, SRZ ;  /* 0x0000000000247805 */ /* 0x000fe4000001ff00 */
[----:B------:R-:W-:Y:S02]  /*0760*/  ISETP.GE.AND.EX P0, PT, R7, UR19, PT, P0 ;  /* 0x0000001307007c0c */ /* 0x000fe4000bf06300 */
[----:B------:R-:W-:Y:S02]  /*0770*/  CS2R R38, SRZ ;  /* 0x0000000000267805 */ /* 0x000fe4000001ff00 */
[----:B------:R-:W-:Y:S01]  /*0780*/  @P1 MOV R50, R48 ;  /* 0x0000003000321202 */ /* 0x000fe20000000f00 */
[----:B------:R-:W-:Y:S01]  /*0790*/  UMOV UR11, 0x3f800000 ;  /* 0x3f800000000b7882 */ /* 0x000fe20000000000 */
[----:B------:R-:W-:Y:S01]  /*07a0*/  IADD3 R7, R18, 0xc0, RZ ;  /* 0x000000c012077810 */ /* 0x000fe20007ffe0ff */
[----:B------:R-:W-:Y:S01]  /*07b0*/  ULDC.U8 UR10, c[0x0][0x2a4] ;  /* 0x0000a900000a7ab9 */ /* 0x000fe20000000000 */
[----:B------:R-:W-:Y:S01]  /*07c0*/  ISETP.LT.U32.AND P0, PT, R47, 0x80, !P0 ;  /* 0x000000802f00780c */ /* 0x000fe20004701070 */
[----:B------:R-:W-:Y:S01]  /*07d0*/  @P1 IMAD.WIDE.U32 R12, R2, R12, R50 ;  /* 0x0000000c020c1225 */ /* 0x000fe200078e0032 */
[----:B------:R-:W-:-:S02]  /*07e0*/  ISETP.GE.U32.AND P3, PT, R7, UR18, PT ;  /* 0x0000001207007c0c */ /* 0x000fc4000bf66070 */
[----:B------:R-:W-:Y:S02]  /*07f0*/  SHF.R.S32.HI R7, RZ, 0x1f, R7 ;  /* 0x0000001fff077819 */ /* 0x000fe40000011407 */
[----:B------:R-:W-:Y:S02]  /*0800*/  @P1 IADD3 R13, R13, R19, RZ ;  /* 0x000000130d0d1210 */ /* 0x000fe40007ffe0ff */
[----:B------:R-:W-:Y:S01]  /*0810*/  ISETP.GE.AND.EX P3, PT, R7, UR19, PT, P3 ;  /* 0x0000001307007c0c */ /* 0x000fe2000bf66330 */
[----:B------:R-:W0:Y:S01]  /*0820*/  @P2 LDC.64 R18, c[0x0][0x230] ;  /* 0x00008c00ff122b82 */ /* 0x000e220000000a00 */
[C---:B------:R-:W-:Y:S02]  /*0830*/  @P1 SHF.L.U32 R27, R12.reuse, 0x1, RZ ;  /* 0x000000010c1b1819 */ /* 0x040fe400000006ff */
[----:B------:R-:W-:Y:S02]  /*0840*/  SHF.R.S32.HI R7, RZ, 0x1f, R25 ;  /* 0x0000001fff077819 */ /* 0x000fe40000011419 */
[----:B------:R-:W-:-:S02]  /*0850*/  @P1 SHF.L.U64.HI R24, R12, 0x1, R13 ;  /* 0x000000010c181819 */ /* 0x000fc4000001020d */
[----:B------:R-:W-:Y:S01]  /*0860*/  ISETP.LT.U32.AND P3, PT, R47, 0x80, !P3 ;  /* 0x000000802f00780c */ /* 0x000fe20005f61070 */
[----:B------:R-:W0:Y:S01]  /*0870*/  @P0 LDC.64 R12, c[0x0][0x288] ;  /* 0x0000a200ff0c0b82 */ /* 0x000e220000000a00 */
[----:B---3--:R-:W-:Y:S01]  /*0880*/  @P1 IADD3 R26, P5, R27, R20, RZ ;  /* 0x000000141b1a1210 */ /* 0x008fe20007fbe0ff */
[----:B--2---:R-:W-:Y:S01]  /*0890*/  @P2 IMAD R20, R7, R14, RZ ;  /* 0x0000000e07142224 */ /* 0x004fe200078e02ff */
[----:B-1----:R-:W-:Y:S02]  /*08a0*/  @P1 IADD3 R16, P4, R27, R16, RZ ;  /* 0x000000101b101210 */ /* 0x002fe40007f9e0ff */
[C---:B------:R-:W-:Y:S01]  /*08b0*/  @P1 IADD3.X R27, R24.reuse, R21, RZ, P5, !PT ;  /* 0x00000015181b1210 */ /* 0x040fe20002ffe4ff */
[C---:B------:R-:W-:Y:S01]  /*08c0*/  @P2 IMAD R7, R25.reuse, R15, R20 ;  /* 0x0000000f19072224 */ /* 0x040fe200078e0214 */
        /* <DEDUP_REMOVED lines=9> */
[----:B------:R-:W-:Y:S02]  /*0960*/  @P2 SHF.L.U32 R7, R14, 0x1, RZ ;  /* 0x000000010e072819 */ /* 0x000fe400000006ff */
[----:B-1----:R-:W-:Y:S01]  /*0970*/  @P0 MOV R26, R48 ;  /* 0x00000030001a0202 */ /* 0x002fe20000000f00 */
[----:B0-----:R-:W-:Y:S01]  /*0980*/  @P0 IMAD R30, R31, R12, RZ ;  /* 0x0000000c1f1e0224 */ /* 0x001fe200078e02ff */
[----:B------:R-:W-:Y:S01]  /*0990*/  @P0 MOV R27, R51 ;  /* 0x00000033001b0202 */ /* 0x000fe20000000f00 */
[----:B------:R-:W0:Y:S01]  /*09a0*/  @P0 LDC.64 R20, c[0x0][0x230] ;  /* 0x00008c00ff140b82 */ /* 0x000e220000000a00 */
[----:B------:R-:W-:-:S02]  /*09b0*/  @P2 IADD3 R18, P4, R7, R18, RZ ;  /* 0x0000001207122210 */ /* 0x000fc40007f9e0ff */
[----:B------:R-:W-:Y:S01]  /*09c0*/  @P2 IADD3 R22, P5, R7, R22, RZ ;  /* 0x0000001607162210 */ /* 0x000fe20007fbe0ff */
[C---:B------:R-:W-:Y:S01]  /*09d0*/  @P0 IMAD R7, R29.reuse, R13, R30 ;  /* 0x0000000d1d070224 */ /* 0x040fe200078e021e */
[----:B------:R-:W-:Y:S01]  /*09e0*/  IADD3 R31, R2, 0xc0, RZ ;  /* 0x000000c0021f7810 */ /* 0x000fe20007ffe0ff */
[----:B------:R-:W-:Y:S02]  /*09f0*/  @P0 IMAD.WIDE.U32 R26, R29, R12, R26 ;  /* 0x0000000c1d1a0225 */ /* 0x000fe400078e001a */
[----:B---3--:R-:W1:Y:S01]  /*0a00*/  @P3 LDC.64 R16, c[0x0][0x230] ;  /* 0x00008c00ff103b82 */ /* 0x008e620000000a00 */
[----:B------:R-:W-:Y:S02]  /*0a10*/  SHF.R.S32.HI R29, RZ, 0x1f, R31 ;  /* 0x0000001fff1d7819 */ /* 0x000fe4000001141f */
[----:B------:R-:W-:-:S05]  /*0a20*/  @P2 SHF.L.U64.HI R28, R14, 0x1, R15 ;  /* 0x000000010e1c2819 */ /* 0x000fca000001020f */
[----:B------:R-:W3:Y:S01]  /*0a30*/  @P3 LDC.64 R12, c[0x0][0x228] ;  /* 0x00008a00ff0c3b82 */ /* 0x000ee20000000a00 */
[C---:B------:R-:W-:Y:S01]  /*0a40*/  @P2 IADD3.X R19, R28.reuse, R19, RZ, P4, !PT ;  /* 0x000000131c132210 */ /* 0x040fe200027fe4ff */
[----:B--2---:R-:W-:Y:S01]  /*0a50*/  @P3 IMAD R30, R29, R24, RZ ;  /* 0x000000181d1e3224 */ /* 0x004fe200078e02ff */
[----:B------:R-:W-:Y:S02]  /*0a60*/  @P0 IADD3 R7, R27, R7, RZ ;  /* 0x000000071b070210 */ /* 0x000fe40007ffe0ff */
[----:B------:R-:W-:Y:S01]  /*0a70*/  @P2 IADD3.X R23, R28, R23, RZ, P5, !PT ;  /* 0x000000171c172210 */ /* 0x000fe20002ffe4ff */
[----:B------:R2:W5:Y:S01]  /*0a80*/  @P2 LDG.E R44, desc[UR12][R18.64] ;  /* 0x0000000c122c2981 */ /* 0x000562000c1e1900 */
[----:B------:R-:W-:Y:S01]  /*0a90*/  @P3 MOV R28, R48 ;  /* 0x00000030001c3202 */ /* 0x000fe20000000f00 */
[----:B------:R-:W2:Y:S01]  /*0aa0*/  @P0 LDC.64 R14, c[0x0][0x228] ;  /* 0x00008a00ff0e0b82 */ /* 0x000ea20000000a00 */
[----:B------:R-:W-:Y:S01]  /*0ab0*/  @P3 MOV R29, R51 ;  /* 0x00000033001d3202 */ /* 0x000fe20000000f00 */
[----:B------:R0:W5:Y:S01]  /*0ac0*/  @P2 LDG.E R41, desc[UR12][R22.64] ;  /* 0x0000000c16292981 */ /* 0x000162000c1e1900 */
[----:B------:R-:W-:-:S02]  /*0ad0*/  @P0 SHF.L.U32 R27, R26, 0x1, RZ ;  /* 0x000000011a1b0819 */ /* 0x000fc400000006ff */
[----:B------:R-:W-:Y:S01]  /*0ae0*/  @P0 SHF.L.U64.HI R26, R26, 0x1, R7 ;  /* 0x000000011a1a0819 */ /* 0x000fe20000010207 */
[C---:B------:R-:W-:Y:S02]  /*0af0*/  @P3 IMAD R7, R31.reuse, R25, R30 ;  /* 0x000000191f073224 */ /* 0x040fe400078e021e */
        /* <DEDUP_REMOVED lines=8> */
[----:B------:R1:W5:Y:S04]  /*0b80*/  @P3 LDG.E R40, desc[UR12][R16.64] ;  /* 0x0000000c10283981 */ /* 0x000368000c1e1900 */
[----:B------:R1:W5:Y:S01]  /*0b90*/  @P3 LDG.E R37, desc[UR12][R12.64] ;  /* 0x0000000c0c253981 */ /* 0x000362000c1e1900 */
[----:B0-----:R-:W-:-:S04]  /*0ba0*/  @P0 IADD3 R20, P4, R27, R20, RZ ;  /* 0x000000141b140210 */ /* 0x001fc80007f9e0ff */
[----:B------:R-:W-:Y:S02]  /*0bb0*/  @P0 IADD3.X R21, R26, R21, RZ, P4, !PT ;  /* 0x000000151a150210 */ /* 0x000fe400027fe4ff */
[----:B--2---:R-:W-:-:S03]  /*0bc0*/  @P0 IADD3 R14, P4, R27, R14, RZ ;  /* 0x0000000e1b0e0210 */ /* 0x004fc60007f9e0ff */
[----:B------:R1:W5:Y:S01]  /*0bd0*/  @P0 LDG.E R39, desc[UR12][R20.64] ;  /* 0x0000000c14270981 */ /* 0x000362000c1e1900 */
[----:B------:R-:W-:-:S05]  /*0be0*/  @P0 IADD3.X R15, R26, R15, RZ, P4, !PT ;  /* 0x0000000f1a0f0210 */ /* 0x000fca00027fe4ff */
[----:B------:R1:W5:Y:S01]  /*0bf0*/  @P0 LDG.E R38, desc[UR12][R14.64] ;  /* 0x0000000c0e260981 */ /* 0x000362000c1e1900 */
[----:B------:R-:W-:Y:S01]  /*0c00*/  BSSY B0, `(.L_x_230) ;  /* 0x0000021000007945 */ /* 0x000fe20003800000 */
[----:B------:R-:W-:Y:S01]  /*0c10*/  HFMA2.MMA R7, -RZ, RZ, 0, 0 ;  /* 0x00000000ff077435 */ /* 0x000fe200000001ff */
[----:B------:R-:W-:Y:S02]  /*0c20*/  CS2R R34, SRZ ;  /* 0x0000000000227805 */ /* 0x000fe4000001ff00 */
[----:B----4-:R-:W-:-:S13]  /*0c30*/  R2UR UR20, R10 ;  /* 0x000000000a1472ca */ /* 0x010fda00000e0000 */
        /* <DEDUP_REMOVED lines=9> */
[----:B------:R-:W-:-:S11]  /*0cd0*/  ISETP.GT.U32.AND P0, PT, R47, 0x7f, PT ;  /* 0x0000007f2f00780c */ /* 0x000fd60003f04070 */
[----:B------:R-:W-:Y:S02]  /*0ce0*/  @UP0 UMOV UR11, UR9 ;  /* 0x00000009000b0c82 */ /* 0x000fe40008000000 */
[----:B-1----:R-:W-:Y:S05]  /*0cf0*/  @P0 BRA `(.L_x_231) ;  /* 0x0000000000440947 */ /* 0x002fea0003800000 */
[----:B------:R-:W-:Y:S01]  /*0d00*/  ISETP.NE.AND P0, PT, RZ, UR10, PT ;  /* 0x0000000aff007c0c */ /* 0x000fe2000bf05270 */
[----:B------:R-:W-:Y:S01]  /*0d10*/  ULDC.64 UR18, c[0x0][0x238] ;  /* 0x00008e0000127ab9 */ /* 0x000fe20000000a00 */
[C---:B------:R-:W-:Y:S02]  /*0d20*/  SHF.L.U32 R7, R8.reuse, 0x1, RZ ;  /* 0x0000000108077819 */ /* 0x040fe400000006ff */
[----:B------:R-:W-:Y:S02]  /*0d30*/  SHF.L.U64.HI R12, R8, 0x1, R9 ;  /* 0x00000001080c7819 */ /* 0x000fe40000010209 */
[----:B------:R-:W-:-:S04]  /*0d40*/  IADD3 R8, P3, R7, UR18, RZ ;  /* 0x0000001207087c10 */ /* 0x000fc8000ff7e0ff */
[----:B------:R-:W-:-:S03]  /*0d50*/  IADD3.X R9, R12, UR19, RZ, P3, !PT ;  /* 0x000000130c097c10 */ /* 0x000fc60009ffe4ff */
[----:B------:R-:W0:Y:S02]  /*0d60*/  @P0 LDC.64 R10, c[0x0][0x240] ;  /* 0x00009000ff0a0b82 */ /* 0x000e240000000a00 */
[----:B------:R-:W2:Y:S01]  /*0d70*/  LDG.E.U16 R36, desc[UR12][R8.64] ;  /* 0x0000000c08247981 */ /* 0x000ea2000c1e1500 */
[----:B0-----:R-:W-:-:S03]  /*0d80*/  @P0 IADD3 R10, P4, R7, R10, RZ ;  /* 0x0000000a070a0210 */ /* 0x001fc60007f9e0ff */
[----:B------:R-:W3:Y:S01]  /*0d90*/  LDG.E.U16 R7, desc[UR12][R8.64+0x2] ;  /* 0x0000020c08077981 */ /* 0x000ee2000c1e1500 */
[----:B------:R-:W-:-:S05]  /*0da0*/  @P0 IADD3.X R11, R12, R11, RZ, P4, !PT ;  /* 0x0000000b0c0b0210 */ /* 0x000fca00027fe4ff */
[----:B------:R-:W4:Y:S04]  /*0db0*/  @P0 LDG.E.U16 R13, desc[UR12][R10.64] ;  /* 0x0000000c0a0d0981 */ /* 0x000f28000c1e1500 */
[----:B------:R-:W4:Y:S01]  /*0dc0*/  @P0 LDG.E.U16 R12, desc[UR12][R10.64+0x2] ;  /* 0x0000020c0a0c0981 */ /* 0x000f22000c1e1500 */
[----:B--2---:R-:W-:Y:S02]  /*0dd0*/  SHF.L.U32 R36, R36, 0x10, RZ ;  /* 0x0000001024247819 */ /* 0x004fe400000006ff */
[----:B---3--:R-:W-:Y:S02]  /*0de0*/  SHF.L.U32 R7, R7, 0x10, RZ ;  /* 0x0000001007077819 */ /* 0x008fe400000006ff */
[----:B----4-:R-:W-:Y:S02]  /*0df0*/  @P0 SHF.L.U32 R35, R13, 0x10, RZ ;  /* 0x000000100d230819 */ /* 0x010fe400000006ff */
[----:B------:R-:W-:-:S07]  /*0e00*/  @P0 SHF.L.U32 R34, R12, 0x10, RZ ;  /* 0x000000100c220819 */ /* 0x000fce00000006ff */
.L_x_231:
[----:B------:R-:W-:Y:S05]  /*0e10*/  BSYNC B0 ;  /* 0x0000000000007941 */ /* 0x000fea0003800000 */
.L_x_230:
[----:B------:R-:W-:Y:S02]  /*0e20*/  ISETP.NE.AND P4, PT, RZ, UR10, PT ;  /* 0x0000000aff007c0c */ /* 0x000fe4000bf85270 */
[C---:B-----5:R-:W-:Y:S02]  /*0e30*/  PRMT R8, R43.reuse, 0x7632, R8 ;  /* 0x000076322b087816 */ /* 0x060fe40000000008 */
[----:B------:R-:W-:Y:S02]  /*0e40*/  SHF.L.U32 R9, R43, 0x10, RZ ;  /* 0x000000102b097819 */ /* 0x000fe400000006ff */
[----:B------:R-:W-:Y:S02]  /*0e50*/  SHF.L.U32 R8, R8, 0x10, RZ ;  /* 0x0000001008087819 */ /* 0x000fe400000006ff */
[----:B------:R-:W-:Y:S01]  /*0e60*/  SHF.L.U32 R16, R44, 0x10, RZ ;  /* 0x000000102c107819 */ /* 0x000fe200000006ff */
[----:B------:R-:W-:Y:S01]  /*0e70*/  FADD.FTZ R9, R9, -UR20 ;  /* 0x8000001409097e21 */ /* 0x000fe20008010000 */
[----:B------:R-:W-:Y:S01]  /*0e80*/  PRMT R14, R42, 0x7632, R14 ;  /* 0x000076322a0e7816 */ /* 0x000fe2000000000e */
[----:B------:R-:W-:Y:S01]  /*0e90*/  FADD.FTZ R10, R8, -UR20 ;  /* 0x80000014080a7e21 */ /* 0x000fe20008010000 */
[----:B------:R-:W-:Y:S01]  /*0ea0*/  PRMT R15, R44, 0x7632, R15 ;  /* 0x000076322c0f7816 */ /* 0x000fe2000000000f */
[----:B------:R-:W-:Y:S01]  /*0eb0*/  FMUL.FTZ R8, R9, UR11 ;  /* 0x0000000b09087c20 */ /* 0x000fe20008410000 */
[C---:B------:R-:W-:Y:S01]  /*0ec0*/  PRMT R12, R41.reuse, 0x7632, R12 ;  /* 0x00007632290c7816 */ /* 0x040fe2000000000c */
[----:B------:R-:W-:Y:S01]  /*0ed0*/  FADD.FTZ R22, R16, -UR20 ;  /* 0x8000001410167e21 */ /* 0x000fe20008010000 */
        /* <DEDUP_REMOVED lines=25> */
.L_x_232:
        /* <DEDUP_REMOVED lines=26> */
.L_x_233:
[----:B------:R-:W-:Y:S01]  /*1210*/  FFMA.FTZ R19, R9, R16, R18 ;  /* 0x0000001009137223 */ /* 0x000fe20000010012 */
[----:B------:R-:W-:Y:S01]  /*1220*/  FADD.FTZ R22, R16, R17 ;  /* 0x0000001110167221 */ /* 0x000fe20000010000 */
[----:B------:R-:W-:Y:S01]  /*1230*/  PRMT R16, R39, 0x7632, R16 ;  /* 0x0000763227107816 */ /* 0x000fe20000000010 */
[----:B------:R-:W-:Y:S01]  /*1240*/  FMUL.FTZ R21, R11, R36 ;  /* 0x000000240b157220 */ /* 0x000fe20000410000 */
[----:B------:R-:W-:Y:S01]  /*1250*/  SHF.L.U32 R18, R39, 0x10, RZ ;  /* 0x0000001027127819 */ /* 0x000fe200000006ff */
[----:B------:R-:W-:Y:S01]  /*1260*/  FMUL.FTZ R24, R12, R7 ;  /* 0x000000070c187220 */ /* 0x000fe20000410000 */
[----:B------:R-:W-:Y:S01]  /*1270*/  SHF.L.U32 R16, R16, 0x10, RZ ;  /* 0x0000001010107819 */ /* 0x000fe200000006ff */
[--C-:B------:R-:W-:Y:S01]  /*1280*/  FFMA.FTZ R20, R10, R21, R19.reuse ;  /* 0x000000150a147223 */ /* 0x100fe20000010013 */
[----:B------:R-:W-:Y:S01]  /*1290*/  PRMT R19, R38, 0x7632, R19 ;  /* 0x0000763226137816 */ /* 0x000fe20000000013 */
[----:B------:R-:W-:Y:S01]  /*12a0*/  FADD.FTZ R18, R18, -UR20 ;  /* 0x8000001412127e21 */ /* 0x000fe20008010000 */
[----:B------:R-:W-:Y:S01]  /*12b0*/  FADD.FTZ R21, R22, R21 ;  /* 0x0000001516157221 */ /* 0x000fe20000010000 */
[----:B------:R-:W-:Y:S01]  /*12c0*/  FADD.FTZ R23, R16, -UR20 ;  /* 0x8000001410177e21 */ /* 0x000fe20008010000 */
[----:B------:R-:W-:Y:S01]  /*12d0*/  SHF.L.U32 R16, R19, 0x10, RZ ;  /* 0x0000001013107819 */ /* 0x000fe200000006ff */
[----:B------:R-:W-:Y:S01]  /*12e0*/  FMUL.FTZ R18, R18, UR11 ;  /* 0x0000000b12127c20 */ /* 0x000fe20008410000 */
[----:B------:R-:W-:Y:S01]  /*12f0*/  SHF.L.U32 R17, R38, 0x10, RZ ;  /* 0x0000001026117819 */ /* 0x000fe200000006ff */
[----:B------:R-:W-:Y:S01]  /*1300*/  FMUL.FTZ R19, R23, UR11 ;  /* 0x0000000b17137c20 */ /* 0x000fe20008410000 */
[----:B------:R-:W-:Y:S01]  /*1310*/  PRMT R22, R40, 0x7632, R22 ;  /* 0x0000763228167816 */ /* 0x000fe20000000016 */
        /* <DEDUP_REMOVED lines=19> */
.L_x_234:
[----:B------:R-:W-:Y:S01]  /*1450*/  FFMA.FTZ R25, R15, R24, R20 ;  /* 0x000000180f197223 */ /* 0x000fe20000010014 */
[----:B------:R-:W-:Y:S01]  /*1460*/  FADD.FTZ R26, R24, R21 ;  /* 0x00000015181a7221 */ /* 0x000fe20000010000 */
[----:B------:R-:W-:Y:S01]  /*1470*/  FMUL.FTZ R23, R17, R36 ;  /* 0x0000002411177220 */ /* 0x000fe20000410000 */
[----:B------:R-:W-:Y:S02]  /*1480*/  SHF.L.U32 R20, R40, 0x10, RZ ;  /* 0x0000001028147819 */ /* 0x000fe400000006ff */
[----:B------:R-:W-:Y:S01]  /*1490*/  SHF.L.U32 R24, R22, 0x10, RZ ;  /* 0x0000001016187819 */ /* 0x000fe200000006ff */
[--C-:B------:R-:W-:Y:S01]  /*14a0*/  FFMA.FTZ R22, R18, R23, R25.reuse ;  /* 0x0000001712167223 */ /* 0x100fe20000010019 */
[C---:B------:R-:W-:Y:S01]  /*14b0*/  PRMT R25, R37.reuse, 0x7632, R25 ;  /* 0x0000763225197816 */ /* 0x040fe20000000019 */
[----:B------:R-:W-:Y:S01]  /*14c0*/  FADD.FTZ R28, R20, -UR20 ;  /* 0x80000014141c7e21 */ /* 0x000fe20008010000 */
[----:B------:R-:W-:Y:S01]  /*14d0*/  FADD.FTZ R23, R26, R23 ;  /* 0x000000171a177221 */ /* 0x000fe20000010000 */
        /* <DEDUP_REMOVED lines=25> */
.L_x_235:
        /* <DEDUP_REMOVED lines=11> */
[----:B------:R-:W-:Y:S01]  /*1720*/  FFMA.FTZ R24, R9, R14, RZ ;  /* 0x0000000e09187223 */ /* 0x000fe200000100ff */
[----:B------:R-:W-:Y:S01]  /*1730*/  FADD.FTZ R8, RZ, R13 ;  /* 0x0000000dff087221 */ /* 0x000fe20000010000 */
        /* <DEDUP_REMOVED lines=58> */
.L_x_237:
[----:B------:R-:W-:Y:S05]  /*1ae0*/  BSYNC B0 ;  /* 0x0000000000007941 */ /* 0x000fea0003800000 */
.L_x_236:
        /* <DEDUP_REMOVED lines=318> */
.L_x_239:
[----:B------:R-:W-:Y:S05]  /*2ed0*/  BSYNC B0 ;  /* 0x0000000000007941 */ /* 0x000fea0003800000 */
.L_x_238:
        /* <DEDUP_REMOVED lines=20> */
.L_x_241:
[----:B------:R-:W-:Y:S05]  /*3020*/  BSYNC B0 ;  /* 0x0000000000007941 */ /* 0x000fea0003800000 */
.L_x_240:
        /* <DEDUP_REMOVED lines=40> */
.L_x_244:
[----:B------:R-:W2:Y:S04]  /*32b0*/  LDG.E.STRONG.GPU R10, desc[UR12][R8.64] ;  /* 0x0000000c080a7981 */ /* 0x000ea8000c1ef900 */
[----:B--2---:R-:W-:Y:S01]  /*32c0*/  CCTL.IVALL ;  /* 0x00000000ff00798f */ /* 0x004fe20002000000 */
[----:B------:R-:W-:Y:S05]  /*32d0*/  YIELD ;  /* 0x0000000000007946 */ /* 0x000fea0003800000 */
[----:B------:R-:W-:-:S13]  /*32e0*/  ISETP.NE.AND P0, PT, R10, R13, PT ;  /* 0x0000000d0a00720c */ /* 0x000fda0003f05270 */
[----:B------:R-:W-:Y:S05]  /*32f0*/  @P0 BRA `(.L_x_244) ;  /* 0xfffffffc00ec0947 */ /* 0x000fea000383ffff */
.L_x_243:
        /* <DEDUP_REMOVED lines=16> */
.L_x_248:
        /* <DEDUP_REMOVED lines=115> */
.L_x_247:
        /* <DEDUP_REMOVED lines=61> */
.L_x_249:
[----:B------:R-:W-:-:S13]  /*3f00*/  ISETP.NE.OR P0, PT, R19, RZ, P0 ;  /* 0x000000ff1300720c */ /* 0x000fda0000705670 */
[----:B------:R-:W-:Y:S05]  /*3f10*/  @!P0 BRA `(.L_x_245) ;  /* 0x00000000007c8947 */ /* 0x000fea0003800000 */
.L_x_246:
        /* <DEDUP_REMOVED lines=31> */
.L_x_245:
        /* <DEDUP_REMOVED lines=11> */
.L_x_251:
[----:B------:R-:W-:Y:S05]  /*41c0*/  BSYNC B0 ;  /* 0x0000000000007941 */ /* 0x000fea0003800000 */
.L_x_250:
        /* <DEDUP_REMOVED lines=16> */
.L_x_242:
        /* <DEDUP_REMOVED lines=9> */
[----:B------:R-:W-:Y:S01]  /*4360*/  @!P3 STS.64 [UR9+0x30], R32 ;  /* 0x00003020ff00b988 */ /* 0x000fe20008000a09 */
[----:B------:R-:W-:Y:S01]  /*4370*/  BAR.SYNC.DEFER_BLOCKING 0x0 ;  /* 0x0000000000007b1d */ /* 0x000fe20000010000 */
[C---:B------:R-:W-:Y:S02]  /*4380*/  IADD3 R11, R10.reuse, 0x80, RZ ;  /* 0x000000800a0b7810 */ /* 0x040fe40007ffe0ff */
[----:B------:R-:W-:Y:S02]  /*4390*/  IADD3 R10, R10, 0xc0, RZ ;  /* 0x000000c00a0a7810 */ /* 0x000fe40007ffe0ff */
[----:B------:R-:W-:Y:S02]  /*43a0*/  ISETP.GE.U32.AND P0, PT, R11, UR18, PT ;  /* 0x000000120b007c0c */ /* 0x000fe4000bf06070 */
[----:B------:R-:W-:Y:S02]  /*43b0*/  ISETP.GE.U32.AND P3, PT, R10, UR18, PT ;  /* 0x000000120a007c0c */ /* 0x000fe4000bf66070 */
[----:B------:R-:W-:-:S02]  /*43c0*/  SHF.R.S32.HI R10, RZ, 0x1f, R10 ;  /* 0x0000001fff0a7819 */ /* 0x000fc4000001140a */
[----:B------:R-:W-:Y:S02]  /*43d0*/  SHF.R.S32.HI R11, RZ, 0x1f, R11 ;  /* 0x0000001fff0b7819 */ /* 0x000fe4000001140b */
[----:B------:R-:W-:Y:S02]  /*43e0*/  ISETP.GE.AND.EX P3, PT, R10, UR19, PT, P3 ;  /* 0x000000130a007c0c */ /* 0x000fe4000bf66330 */
[C---:B------:R-:W-:Y:S02]  /*43f0*/  PRMT R10, R43.reuse, 0x7632, R10 ;  /* 0x000076322b0a7816 */ /* 0x040fe4000000000a */
[----:B------:R-:W-:Y:S02]  /*4400*/  SHF.L.U32 R43, R43, 0x10, RZ ;  /* 0x000000102b2b7819 */ /* 0x000fe400000006ff */
[----:B------:R-:W-:-:S03]  /*4410*/  ISETP.GE.AND.EX P0, PT, R11, UR19, PT, P0 ;  /* 0x000000130b007c0c */ /* 0x000fc6000bf06300 */
[----:B------:R-:W-:Y:S01]  /*4420*/  FADD.FTZ R43, R43, -UR20 ;  /* 0x800000142b2b7e21 */ /* 0x000fe20008010000 */
[----:B------:R-:W1:Y:S01]  /*4430*/  LDS.64 R8, [UR9+0x30] ;  /* 0x00003009ff087984 */ /* 0x000e620008000a00 */
[----:B------:R-:W-:Y:S02]  /*4440*/  ULDC UR9, c[0x0][0x2bc] ;  /* 0x0000af0000097ab9 */ /* 0x000fe40000000800 */
[----:B------:R-:W-:Y:S01]  /*4450*/  FMUL.FTZ R28, R43, UR11 ;  /* 0x0000000b2b1c7c20 */ /* 0x000fe20008410000 */
[----:B-1----:R-:W-:Y:S01]  /*4460*/  FMUL.FTZ R12, R8, UR9 ;  /* 0x00000009080c7c20 */ /* 0x002fe20008410000 */
[----:B------:R-:W-:Y:S01]  /*4470*/  SHF.L.U32 R8, R10, 0x10, RZ ;  /* 0x000000100a087819 */ /* 0x000fe200000006ff */
[----:B------:R-:W-:Y:S01]  /*4480*/  FMUL.FTZ R13, R9, UR9 ;  /* 0x00000009090d7c20 */ /* 0x000fe20008410000 */
[C---:B------:R-:W-:Y:S02]  /*4490*/  PRMT R10, R42.reuse, 0x7632, R10 ;  /* 0x000076322a0a7816 */ /* 0x040fe4000000000a */
[----:B------:R-:W-:Y:S01]  /*44a0*/  SHF.L.U32 R9, R42, 0x10, RZ ;  /* 0x000000102a097819 */ /* 0x000fe200000006ff */
[----:B------:R-:W-:Y:S01]  /*44b0*/  FADD.FTZ R8, R8, -UR20 ;  /* 0x8000001408087e21 */ /* 0x000fe20008010000 */
[----:B------:R-:W-:-:S03]  /*44c0*/  SHF.L.U32 R10, R10, 0x10, RZ ;  /* 0x000000100a0a7819 */ /* 0x000fc600000006ff */
[----:B------:R-:W-:Y:S01]  /*44d0*/  FMUL.FTZ R26, R8, UR11 ;  /* 0x0000000b081a7c20 */ /* 0x000fe20008410000 */
[----:B------:R-:W-:Y:S06]  /*44e0*/  @!P4 BRA `(.L_x_252) ;  /* 0x000000000048c947 */ /* 0x000fec0003800000 */
        /* <DEDUP_REMOVED lines=18> */
.L_x_252:
        /* <DEDUP_REMOVED lines=21> */
.L_x_254:
[----:B------:R-:W-:Y:S05]  /*4760*/  BSYNC B0 ;  /* 0x0000000000007941 */ /* 0x000fea0003800000 */
.L_x_253:
        /* <DEDUP_REMOVED lines=25> */
.L_x_255:
[----:B------:R-:W-:Y:S04]  /*4900*/  BSSY B0, `(.L_x_256) ;  /* 0x0000016000007945 */ /* 0x000fe80003800000 */
[----:B------:R-:W-:Y:S05]  /*4910*/  @!P2 BRA `(.L_x_257) ;  /* 0x000000000050a947 */ /* 0x000fea0003800000 */
[----:B-1----:R-:W-:Y:S01]  /*4920*/  IADD3 R11, R2, 0x40, RZ ;  /* 0x00000040020b7810 */ /* 0x002fe20007ffe0ff */
        /* <DEDUP_REMOVED lines=19> */
.L_x_257:
[----:B------:R-:W-:Y:S05]  /*4a60*/  BSYNC B0 ;  /* 0x0000000000007941 */ /* 0x000fea0003800000 */
.L_x_256:
[----:B------:R-:W-:Y:S02]  /*4a70*/  SHF.L.U32 R39, R39, 0x10, RZ ;  /* 0x0000001027277819 */ /* 0x000fe400000006ff */
[----:B------:R-:W-:Y:S02]  /*4a80*/  SHF.L.U32 R17, R17, 0x10, RZ ;  /* 0x0000001011117819 */ /* 0x000fe400000006ff */
[----:B--2---:R-:W-:Y:S01]  /*4a90*/  SHF.L.U32 R9, R38, 0x10, RZ ;  /* 0x0000001026097819 */ /* 0x004fe200000006ff */
        /* <DEDUP_REMOVED lines=28> */
.L_x_258:
        /* <DEDUP_REMOVED lines=22> */
.L_x_260:
[----:B------:R-:W-:Y:S05]  /*4dc0*/  BSYNC B0 ;  /* 0x0000000000007941 */ /* 0x000fea0003800000 */
.L_x_259:
        /* <DEDUP_REMOVED lines=10> */
[----:B--2---:R-:W-:-:S05]  /*4e70*/  FMUL.FTZ R9, R34, -1.4426950216293334961 ;  /* 0xbfb8aa3b22097820 */ /* 0x004fca0000410000 */
[----:B------:R-:W2:Y:S08]  /*4e80*/  MUFU.EX2 R6, R6 ;  /* 0x0000000600067308 */ /* 0x000eb00000000800 */
[----:B------:R-:W1:Y:S01]  /*4e90*/  MUFU.EX2 R9, R9 ;  /* 0x0000000900097308 */ /* 0x000e620000000800 */
[----:B--2---:R-:W-:-:S07]  /*4ea0*/  FADD.FTZ R8, R6, 1 ;  /* 0x3f80000006087421 */ /* 0x004fce0000010000 */
[----:B------:R-:W2:Y:S01]  /*4eb0*/  MUFU.RCP R8, R8 ;  /* 0x0000000800087308 */ /* 0x000ea20000001000 */
[----:B-1----:R-:W-:-:S07]  /*4ec0*/  FADD.FTZ R10, R9, 1 ;  /* 0x3f800000090a7421 */ /* 0x002fce0000010000 */
[----:B------:R-:W1:Y:S01]  /*4ed0*/  MUFU.RCP R11, R10 ;  /* 0x0000000a000b7308 */ /* 0x000e620000001000 */
[----:B--2---:R-:W-:Y:S01]  /*4ee0*/  FADD.FTZ R16, -R8, 1 ;  /* 0x3f80000008107421 */ /* 0x004fe20000010100 */
[----:B------:R-:W-:-:S03]  /*4ef0*/  FMUL.FTZ R37, R37, R8 ;  /* 0x0000000825257220 */ /* 0x000fc60000410000 */
[----:B------:R-:W-:Y:S01]  /*4f00*/  FFMA.FTZ R16, R35, R16, 1 ;  /* 0x3f80000023107423 */ /* 0x000fe20000010010 */
[----:B-1----:R-:W-:Y:S01]  /*4f10*/  FADD.FTZ R15, -R11, 1 ;  /* 0x3f8000000b0f7421 */ /* 0x002fe20000010100 */
[----:B------:R-:W-:Y:S02]  /*4f20*/  FMUL.FTZ R14, R14, R11 ;  /* 0x0000000b0e0e7220 */ /* 0x000fe40000410000 */
[----:B------:R-:W-:Y:S01]  /*4f30*/  FMUL.FTZ R37, R37, R16 ;  /* 0x0000001025257220 */ /* 0x000fe20000410000 */
[----:B------:R-:W-:-:S04]  /*4f40*/  FFMA.FTZ R15, R34, R15, 1 ;  /* 0x3f800000220f7423 */ /* 0x000fc8000001000f */
[----:B------:R-:W-:-:S07]  /*4f50*/  FMUL.FTZ R14, R14, R15 ;  /* 0x0000000f0e0e7220 */ /* 0x000fce0000410000 */
.L_x_261:
[----:B------:R-:W-:Y:S04]  /*4f60*/  BSSY B0, `(.L_x_262) ;  /* 0x0000015000007945 */ /* 0x000fe80003800000 */
[----:B------:R-:W-:Y:S05]  /*4f70*/  @!P3 BRA `(.L_x_263) ;  /* 0x00000000004cb947 */ /* 0x000fea0003800000 */
[----:B--2---:R-:W-:Y:S01]  /*4f80*/  IADD3 R9, R2, 0xc0, RZ ;  /* 0x000000c002097810 */ /* 0x004fe20007ffe0ff */
        /* <DEDUP_REMOVED lines=18> */
.L_x_263:
[----:B------:R-:W-:Y:S05]  /*50b0*/  BSYNC B0 ;  /* 0x0000000000007941 */ /* 0x000fea0003800000 */
.L_x_262:
        /* <DEDUP_REMOVED lines=8> */
.L_x_229:
[----:B---3--:R-:W3:Y:S01]  /*5140*/  LDC R6, c[0x0][0xc] ;  /* 0x00000300ff067b82 */ /* 0x008ee20000000800 */
[----:B------:R-:W-:Y:S01]  /*5150*/  ISETP.NE.AND P2, PT, R47, RZ, PT ;  /* 0x000000ff2f00720c */ /* 0x000fe20003f45270 */
[----:B------:R-:W-:Y:S06]  /*5160*/  BSSY B0, `(.L_x_265) ;  /* 0x0000015000007945 */ /* 0x000fec0003800000 */
[----:B------:R-:W0:Y:S08]  /*5170*/  LDC R7, c[0x0][0x10] ;  /* 0x00000400ff077b82 */ /* 0x000e300000000800 */
[----:B------:R-:W4:Y:S01]  /*5180*/  LDC.64 R2, c[0x0][0x258] ;  /* 0x00009600ff027b82 */ /* 0x000f220000000a00 */
[----:B---3--:R-:W-:-:S02]  /*5190*/  IADD3 R4, R6, -0x1, RZ ;  /* 0xffffffff06047810 */ /* 0x008fc40007ffe0ff */
[----:B------:R-:W-:Y:S02]  /*51a0*/  ISETP.NE.AND P1, PT, R6, 0x1, PT ;  /* 0x000000010600780c */ /* 0x000fe40003f25270 */
[----:B------:R-:W-:Y:S02]  /*51b0*/  ISETP.NE.AND P0, PT, R4, UR14, PT ;  /* 0x0000000e04007c0c */ /* 0x000fe4000bf05270 */
[C---:B0-----:R-:W-:Y:S02]  /*51c0*/  IADD3 R5, R7.reuse, -0x1, RZ ;  /* 0xffffffff07057810 */ /* 0x041fe40007ffe0ff */
[----:B------:R-:W-:Y:S02]  /*51d0*/  SHF.L.U32 R4, R7, 0x1, RZ ;  /* 0x0000000107047819 */ /* 0x000fe400000006ff */
[----:B------:R-:W-:Y:S02]  /*51e0*/  ISETP.NE.OR P0, PT, R0, R5, P0 ;  /* 0x000000050000720c */ /* 0x000fe40000705670 */
[----:B------:R-:W-:-:S05]  /*51f0*/  SEL R5, R4, RZ, P1 ;  /* 0x000000ff04057207 */ /* 0x000fca0000800000 */
[----:B----4-:R-:W-:Y:S01]  /*5200*/  IMAD.WIDE.U32 R2, R5, 0x4, R2 ;  /* 0x0000000405027825 */ /* 0x010fe200078e0002 */
[----:B------:R-:W-:Y:S06]  /*5210*/  @P2 BRA `(.L_x_266) ;  /* 0x0000000000242947 */ /* 0x000fec0003800000 */
[----:B------:R-:W0:Y:S01]  /*5220*/  S2R R0, SR_LANEID ;  /* 0x0000000000007919 */ /* 0x000e220000000000 */
[----:B------:R-:W-:Y:S02]  /*5230*/  VOTEU.ANY UR4, UPT, PT ;  /* 0x0000000000047886 */ /* 0x000fe400038e0100 */
[----:B------:R-:W-:Y:S02]  /*5240*/  UFLO.U32 UR5, UR4 ;  /* 0x00000004000572bd */ /* 0x000fe400080e0000 */
[----:B------:R-:W3:Y:S04]  /*5250*/  POPC R5, UR4 ;  /* 0x0000000400057d09 */ /* 0x000ee80008000000 */
[----:B0-----:R-:W-:-:S13]  /*5260*/  ISETP.EQ.U32.AND P1, PT, R0, UR5, PT ;  /* 0x0000000500007c0c */ /* 0x001fda000bf22070 */
[----:B------:R-:W-:Y:S06]  /*5270*/  @P1 MEMBAR.ALL.GPU ;  /* 0x0000000000001992 */ /* 0x000fec000000a000 */
[----:B------:R-:W-:-:S00]  /*5280*/  @P1 ERRBAR ;  /* 0x00000000000019ab */ /* 0x000fc00000000000 */
[----:B------:R-:W-:Y:S06]  /*5290*/  @P1 CGAERRBAR ;  /* 0x00000000000015ab */ /* 0x000fec0000000000 */
[----:B---3--:R0:W-:Y:S02]  /*52a0*/  @P1 REDG.E.ADD.S32.STRONG.GPU desc[UR12][R2.64], R5 ;  /* 0x000000050200198e */ /* 0x0081e4000c10e38c */
.L_x_266:
[----:B------:R-:W-:Y:S05]  /*52b0*/  BSYNC B0 ;  /* 0x0000000000007941 */ /* 0x000fea0003800000 */
.L_x_265:
[----:B------:R-:W-:Y:S05]  /*52c0*/  @P0 EXIT ;  /* 0x000000000000094d */ /* 0x000fea0003800000 */
[----:B------:R-:W-:Y:S05]  /*52d0*/  @P2 BRA `(.L_x_267) ;  /* 0x0000000000202947 */ /* 0x000fea0003800000 */
[----:B------:R-:W-:-:S05]  /*52e0*/  IMAD R0, R6, R7, RZ ;  /* 0x0000000706007224 */ /* 0x000fca00078e02ff */
[----:B------:R-:W-:-:S13]  /*52f0*/  ISETP.NE.AND P0, PT, R0, -0x1, PT ;  /* 0xffffffff0000780c */ /* 0x000fda0003f05270 */
[----:B------:R-:W-:Y:S05]  /*5300*/  @!P0 BRA `(.L_x_267) ;  /* 0x0000000000148947 */ /* 0x000fea0003800000 */
.L_x_268:
[----:B0-----:R-:W3:Y:S04]  /*5310*/  LDG.E.STRONG.GPU R5, desc[UR12][R2.64] ;  /* 0x0000000c02057981 */ /* 0x001ee8000c1ef900 */
[----:B---3--:R-:W-:Y:S01]  /*5320*/  CCTL.IVALL ;  /* 0x00000000ff00798f */ /* 0x008fe20002000000 */
[----:B------:R-:W-:Y:S05]  /*5330*/  YIELD ;  /* 0x0000000000007946 */ /* 0x000fea0003800000 */
[----:B------:R-:W-:-:S13]  /*5340*/  ISETP.NE.AND P0, PT, R5, R0, PT ;  /* 0x000000000500720c */ /* 0x000fda0003f05270 */
[----:B------:R-:W-:Y:S05]  /*5350*/  @P0 BRA `(.L_x_268) ;  /* 0xfffffffc00ec0947 */ /* 0x000fea000383ffff */
.L_x_267:
        /* <DEDUP_REMOVED lines=11> */
[C---:B--2---:R-:W-:Y:S01]  /*5410*/  IMAD.WIDE.U32 R8, R2.reuse, 0x3, RZ ;  /* 0x0000000302087825 */ /* 0x044fe200078e00ff */
        /* <DEDUP_REMOVED lines=12> */
.L_x_269:
        /* <DEDUP_REMOVED lines=25> */
.L_x_270:
        /* <DEDUP_REMOVED lines=9> */
.L_x_2393:


//--------------------- .text._Z35group_norm_nhwc_bwd_one_pass_kernelI11Bf16IOBf16WLi512ELi4ELi128EEv26Group_norm_nhwc_bwd_params --------------------------
	.section	.text._Z35group_norm_nhwc_bwd_one_pass_kernelI11Bf16IOBf16WLi512ELi4ELi128EEv26Group_norm_nhwc_bwd_params,"ax",@progbits
	.align	128
        .global         _Z35group_norm_nhwc_bwd_one_pass_kernelI11Bf16IOBf16WLi512ELi4ELi128EEv26Group_norm_nhwc_bwd_params
        .type           _Z35group_norm_nhwc_bwd_one_pass_kernelI11Bf16IOBf16WLi512ELi4ELi128EEv26Group_norm_nhwc_bwd_params,@function
        .size           _Z35group_norm_nhwc_bwd_one_pass_kernelI11Bf16IOBf16WLi512ELi4ELi128EEv26Group_norm_nhwc_bwd_params,(.L_x_2394 - _Z35group_norm_nhwc_bwd_one_pass_kernelI11Bf16IOBf16WLi512ELi4ELi128EEv26Group_norm_nhwc_bwd_params)
        .other          _Z35group_norm_nhwc_bwd_one_pass_kernelI11Bf16IOBf16WLi512ELi4ELi128EEv26Group_norm_nhwc_bwd_params,@"STO_CUDA_ENTRY STV_DEFAULT"
_Z35group_norm_nhwc_bwd_one_pass_kernelI11Bf16IOBf16WLi512ELi4ELi128EEv26Group_norm_nhwc_bwd_params:
.text._Z35group_norm_nhwc_bwd_one_pass_kernelI11Bf16IOBf16WLi512ELi4ELi128EEv26Group_norm_nhwc_bwd_params:
        /* <DEDUP_REMOVED lines=26> */
[----:B------:R-:W-:Y:S01]  /*01a0*/  SHF.R.S32.HI R8, RZ, 0x5, R13 ;  /* 0x00000005ff087819 */ /* 0x000fe2000001140d */
[----:B0-----:R-:W-:-:S05]  /*01b0*/  IMAD R0, R3, UR14, R0 ;  /* 0x0000000e03007c24 */ /* 0x001fca000f8e0200 */
        /* <DEDUP_REMOVED lines=9> */
[----:B------:R-:W-:Y:S01]  /*0250*/  SHF.R.S32.HI R3, RZ, 0x1f, R3 ;  /* 0x0000001fff037819 */ /* 0x000fe20000011403 */
[----:B------:R-:W-:Y:S01]  /*0260*/  UIADD3.X UR7, URZ, UR7, URZ, UP0, !UPT ;  /* 0x000000073f077290 */ /* 0x000fe200087fe43f */
[----:B------:R-:W-:Y:S01]  /*0270*/  ISETP.LT.AND.EX P5, PT, R2, UR17, !P1, P5 ;  /* 0x0000001102007c0c */ /* 0x000fe2000cfa1350 */
[----:B------:R-:W-:Y:S01]  /*0280*/  USHF.L.U64.HI UR6, UR4, 0x2, UR9 ;  /* 0x0000000204067899 */ /* 0x000fe20008010209 */
[----:B------:R-:W0:Y:S01]  /*0290*/  LDC R2, c[0x0][0x10] ;  /* 0x00000400ff027b82 */ /* 0x000e220000000800 */
[----:B------:R-:W-:Y:S01]  /*02a0*/  ISETP.LT.AND.EX P4, PT, R3, UR17, !P1, P4 ;  /* 0x0000001103007c0c */ /* 0x000fe2000cf81340 */
[----:B------:R-:W-:Y:S01]  /*02b0*/  USHF.R.S64 UR5, UR5, 0x1, UR7 ;  /* 0x0000000105057899 */ /* 0x000fe20008001007 */
[----:B------:R-:W1:Y:S01]  /*02c0*/  S2R R3, SR_LANEID ;  /* 0x0000000000037919 */ /* 0x000e620000000000 */
[C---:B------:R-:W-:Y:S01]  /*02d0*/  IADD3 R5, R0.reuse, 0x40, RZ ;  /* 0x0000004000057810 */ /* 0x040fe20007ffe0ff */
[----:B------:R-:W-:Y:S01]  /*02e0*/  USHF.R.S32.HI UR7, URZ, 0x1, UR7 ;  /* 0x000000013f077899 */ /* 0x000fe20008011407 */
[----:B------:R-:W-:-:S02]  /*02f0*/  IADD3 R6, R0, 0x80, RZ ;  /* 0x0000008000067810 */ /* 0x000fc40007ffe0ff */
[----:B------:R-:W2:Y:S01]  /*0300*/  LDC R4, c[0x0][0xc] ;  /* 0x00000300ff047b82 */ /* 0x000ea20000000800 */
[----:B------:R-:W-:Y:S01]  /*0310*/  ISETP.LT.U32.AND P3, PT, R0, UR16, PT ;  /* 0x0000001000007c0c */ /* 0x000fe2000bf61070 */
[----:B------:R-:W-:Y:S01]  /*0320*/  USHF.L.U64.HI UR7, UR5, 0x2, UR7 ;  /* 0x0000000205077899 */ /* 0x000fe20008010207 */
[----:B------:R-:W-:Y:S02]  /*0330*/  SHF.R.S32.HI R7, RZ, 0x1f, R0 ;  /* 0x0000001fff077819 */ /* 0x000fe40000011400 */
[----:B------:R-:W-:Y:S02]  /*0340*/  ISETP.LT.U32.AND P2, PT, R5, UR16, PT ;  /* 0x0000001005007c0c */ /* 0x000fe4000bf41070 */
[----:B------:R-:W-:Y:S02]  /*0350*/  SHF.R.S32.HI R9, RZ, 0x1f, R5 ;  /* 0x0000001fff097819 */ /* 0x000fe40000011405 */
[----:B------:R-:W-:Y:S02]  /*0360*/  ISETP.LT.U32.AND P0, PT, R6, UR16, PT ;  /* 0x0000001006007c0c */ /* 0x000fe4000bf01070 */
[----:B------:R-:W-:-:S02]  /*0370*/  SHF.R.S32.HI R11, RZ, 0x1f, R6 ;  /* 0x0000001fff0b7819 */ /* 0x000fc40000011406 */
[----:B------:R-:W-:Y:S02]  /*0380*/  ISETP.LT.AND.EX P3, PT, R7, UR17, !P1, P3 ;  /* 0x0000001107007c0c */ /* 0x000fe4000cf61330 */
[----:B------:R-:W-:Y:S01]  /*0390*/  ISETP.LT.AND.EX P2, PT, R9, UR17, !P1, P2 ;  /* 0x0000001109007c0c */ /* 0x000fe2000cf41320 */
[----:B0-----:R-:W-:Y:S01]  /*03a0*/  IMAD R54, R2, UR14, R15 ;  /* 0x0000000e02367c24 */ /* 0x001fe2000f8e020f */
[----:B------:R-:W-:Y:S02]  /*03b0*/  ISETP.LT.AND.EX P1, PT, R11, UR17, !P1, P0 ;  /* 0x000000110b007c0c */ /* 0x000fe4000cf21300 */
[----:B------:R-:W-:Y:S02]  /*03c0*/  LEA R8, R8, UR8, 0x3 ;  /* 0x0000000808087c11 */ /* 0x000fe4000f8e18ff */
[----:B-12---:R-:W-:-:S09]  /*03d0*/  LOP3.LUT R55, R4, 0x3, RZ, 0xc0, !PT ;  /* 0x0000000304377812 */ /* 0x006fd200078ec0ff */
.L_x_322:
[----:B0-----:R-:W0:Y:S01]  /*03e0*/  LDC R16, c[0x0][0x2a0] ;  /* 0x0000a800ff107b82 */ /* 0x001e220000000800 */
[----:B------:R-:W-:Y:S01]  /*03f0*/  ULDC.64 UR8, c[0x0][0x298] ;  /* 0x0000a60000087ab9 */ /* 0x000fe20000000a00 */
[C---:B------:R-:W-:Y:S02]  /*0400*/  IADD3 R43, R0.reuse, 0x100, RZ ;  /* 0x00000100002b7810 */ /* 0x040fe40007ffe0ff */
[C---:B------:R-:W-:Y:S02]  /*0410*/  IADD3 R41, R0.reuse, 0x140, RZ ;  /* 0x0000014000297810 */ /* 0x040fe40007ffe0ff */
[----:B------:R-:W-:Y:S02]  /*0420*/  IADD3 R51, R0, 0x180, RZ ;  /* 0x0000018000337810 */ /* 0x000fe40007ffe0ff */
[----:B------:R-:W1:Y:S08]  /*0430*/  @P3 LDC.64 R66, c[0x0][0x230] ;  /* 0x00008c00ff423b82 */ /* 0x000e700000000a00 */
[----:B------:R-:W2:Y:S08]  /*0440*/  @P2 LDC.64 R38, c[0x0][0x230] ;  /* 0x00008c00ff262b82 */ /* 0x000eb00000000a00 */
[----:B------:R-:W3:Y:S01]  /*0450*/  @P2 LDC.64 R36, c[0x0][0x228] ;  /* 0x00008a00ff242b82 */ /* 0x000ee20000000a00 */
[----:B0-----:R-:W-:-:S07]  /*0460*/  IABS R17, R16 ;  /* 0x0000001000117213 */ /* 0x001fce0000000000 */
[----:B------:R-:W0:Y:S01]  /*0470*/  LDC R29, c[0x0][0x2ac] ;  /* 0x0000ab00ff1d7b82 */ /* 0x000e220000000800 */
        /* <DEDUP_REMOVED lines=14> */
[----:B------:R-:W-:Y:S01]  /*0560*/  LOP3.LUT R12, R53, R16, RZ, 0x3c, !PT ;  /* 0x00000010350c7212 */ /* 0x000fe200078e3cff */
[----:B------:R-:W1:Y:S04]  /*0570*/  @P3 LDC.64 R18, c[0x0][0x288] ;  /* 0x0000a200ff123b82 */ /* 0x000e680000000a00 */
[----:B------:R-:W-:-:S05]  /*0580*/  IMAD.HI.U32 R13, R13, R14, RZ ;  /* 0x0000000e0d0d7227 */ /* 0x000fca00078e00ff */
[----:B------:R-:W-:-:S05]  /*0590*/  IADD3 R10, -R13, RZ, RZ ;  /* 0x000000ff0d0a7210 */ /* 0x000fca0007ffe1ff */
[----:B------:R-:W-:Y:S01]  /*05a0*/  IMAD R10, R17, R10, R14 ;  /* 0x0000000a110a7224 */ /* 0x000fe200078e020e */
[----:B------:R-:W-:-:S04]  /*05b0*/  SHF.L.U32 R14, R56, 0x1, RZ ;  /* 0x00000001380e7819 */ /* 0x000fc800000006ff */
[----:B------:R-:W-:Y:S02]  /*05c0*/  ISETP.GT.U32.AND P0, PT, R17, R10, PT ;  /* 0x0000000a1100720c */ /* 0x000fe40003f04070 */
[----:B------:R-:W-:-:S11]  /*05d0*/  LOP3.LUT R14, R14, 0x2, RZ, 0xc0, !PT ;  /* 0x000000020e0e7812 */ /* 0x000fd600078ec0ff */
[-C--:B------:R-:W-:Y:S02]  /*05e0*/  @!P0 IADD3 R10, R10, -R17.reuse, RZ ;  /* 0x800000110a0a8210 */ /* 0x080fe40007ffe0ff */
[----:B------:R-:W-:Y:S02]  /*05f0*/  @!P0 IADD3 R13, R13, 0x1, RZ ;  /* 0x000000010d0d8810 */ /* 0x000fe40007ffe0ff */
[CC--:B------:R-:W-:Y:S02]  /*0600*/  ISETP.GE.U32.AND P6, PT, R10.reuse, R17.reuse, PT ;  /* 0x000000110a00720c */ /* 0x0c0fe40003fc6070 */
[----:B------:R-:W-:Y:S02]  /*0610*/  ISETP.GT.U32.AND P0, PT, R17, R10, PT ;  /* 0x0000000a1100720c */ /* 0x000fe40003f04070 */
[----:B------:R-:W-:-:S04]  /*0620*/  IADD3 R17, R10, -R17, RZ ;  /* 0x800000110a117210 */ /* 0x000fc80007ffe0ff */
[----:B------:R-:W-:Y:S02]  /*0630*/  SEL R10, R17, R10, !P0 ;  /* 0x0000000a110a7207 */ /* 0x000fe40004000000 */
[----:B------:R-:W-:-:S03]  /*0640*/  ISETP.GE.AND P0, PT, R53, RZ, PT ;  /* 0x000000ff3500720c */ /* 0x000fc60003f06270 */
[----:B------:R-:W-:Y:S02]  /*0650*/  @P6 IADD3 R13, R13, 0x1, RZ ;  /* 0x000000010d0d6810 */ /* 0x000fe40007ffe0ff */
[----:B------:R-:W-:Y:S02]  /*0660*/  ISETP.GE.AND P6, PT, R12, RZ, PT ;  /* 0x000000ff0c00720c */ /* 0x000fe40003fc6270 */
[----:B------:R-:W-:Y:S02]  /*0670*/  MOV R12, R13 ;  /* 0x0000000d000c7202 */ /* 0x000fe40000000f00 */
[----:B------:R-:W-:-:S04]  /*0680*/  LOP3.LUT R13, RZ, R16, RZ, 0x33, !PT ;  /* 0x00000010ff0d7212 */ /* 0x000fc800078e33ff */
[----:B------:R-:W-:Y:S02]  /*0690*/  @!P0 IADD3 R10, -R10, RZ, RZ ;  /* 0x000000ff0a0a8210 */ /* 0x000fe40007ffe1ff */
[----:B------:R-:W-:Y:S02]  /*06a0*/  ISETP.NE.AND P0, PT, R16, RZ, PT ;  /* 0x000000ff1000720c */ /* 0x000fe40003f05270 */
[----:B------:R-:W4:Y:S01]  /*06b0*/  @P3 LDC.64 R16, c[0x0][0x228] ;  /* 0x00008a00ff103b82 */ /* 0x000f220000000a00 */
[----:B------:R-:W-:Y:S02]  /*06c0*/  @!P6 IADD3 R12, -R12, RZ, RZ ;  /* 0x000000ff0c0ce210 */ /* 0x000fe40007ffe1ff */
[C---:B------:R-:W-:Y:S02]  /*06d0*/  SEL R61, R13.reuse, R10, !P0 ;  /* 0x0000000a0d3d7207 */ /* 0x040fe40004000000 */
[----:B------:R-:W-:Y:S02]  /*06e0*/  SEL R63, R13, R12, !P0 ;  /* 0x0000000c0d3f7207 */ /* 0x000fe40004000000 */
[----:B------:R-:W-:Y:S01]  /*06f0*/  LEA R20, R61, R14, 0x2 ;  /* 0x0000000e3d147211 */ /* 0x000fe200078e10ff */
[----:B------:R-:W2:Y:S01]  /*0700*/  @P2 LDC.64 R12, c[0x0][0x288] ;  /* 0x0000a200ff0c2b82 */ /* 0x000ea20000000a00 */
[----:B------:R-:W-:-:S02]  /*0710*/  SHF.R.S32.HI R10, RZ, 0x1f, R63 ;  /* 0x0000001fff0a7819 */ /* 0x000fc4000001143f */
[----:B------:R-:W-:-:S03]  /*0720*/  SHF.R.S32.HI R21, RZ, 0x1f, R20 ;  /* 0x0000001fff157819 */ /* 0x000fc60000011414 */
[----:B------:R-:W-:-:S04]  /*0730*/  IMAD R10, R10, UR8, RZ ;  /* 0x000000080a0a7c24 */ /* 0x000fc8000f8e02ff */
[C---:B------:R-:W-:Y:S02]  /*0740*/  IMAD R65, R63.reuse, UR9, R10 ;  /* 0x000000093f417c24 */ /* 0x040fe4000f8e020a */
[----:B------:R-:W-:Y:S01]  /*0750*/  IMAD.WIDE.U32 R62, R63, UR8, R20 ;  /* 0x000000083f3e7c25 */ /* 0x000fe2000f8e0014 */
[----:B------:R-:W-:-:S03]  /*0760*/  ULDC.64 UR8, c[0x0][0x290] ;  /* 0x0000a40000087ab9 */ /* 0x000fc60000000a00 */
[----:B-1----:R-:W-:Y:S01]  /*0770*/  @P3 IMAD R10, R7, R18, RZ ;  /* 0x00000012070a3224 */ /* 0x002fe200078e02ff */
[----:B------:R-:W-:Y:S02]  /*0780*/  IADD3 R65, R63, R65, RZ ;  /* 0x000000413f417210 */ /* 0x000fe40007ffe0ff */
[----:B------:R-:W-:Y:S01]  /*0790*/  @P3 MOV R64, R62 ;  /* 0x0000003e00403202 */ /* 0x000fe20000000f00 */
[----:B------:R-:W-:-:S04]  /*07a0*/  @P3 IMAD R25, R0, R19, R10 ;  /* 0x0000001300193224 */ /* 0x000fc800078e020a */
[----:B------:R-:W-:Y:S02]  /*07b0*/  @P3 IMAD.WIDE.U32 R22, R0, R18, R64 ;  /* 0x0000001200163225 */ /* 0x000fe400078e0040 */
[----:B------:R-:W1:Y:S02]  /*07c0*/  @P1 LDC.64 R18, c[0x0][0x288] ;  /* 0x0000a200ff121b82 */ /* 0x000e640000000a00 */
[----:B--2---:R-:W-:Y:S01]  /*07d0*/  @P2 IMAD R14, R9, R12, RZ ;  /* 0x0000000c090e2224 */ /* 0x004fe200078e02ff */
[----:B------:R-:W-:Y:S02]  /*07e0*/  @P3 IADD3 R23, R23, R25, RZ ;  /* 0x0000001917173210 */ /* 0x000fe40007ffe0ff */
[C---:B------:R-:W-:Y:S01]  /*07f0*/  @P3 SHF.L.U32 R25, R22.reuse, 0x1, RZ ;  /* 0x0000000116193819 */ /* 0x040fe200000006ff */
[----:B------:R-:W-:Y:S01]  /*0800*/  @P2 IMAD R27, R5, R13, R14 ;  /* 0x0000000d051b2224 */ /* 0x000fe200078e020e */
[----:B------:R-:W-:Y:S02]  /*0810*/  @P3 SHF.L.U64.HI R10, R22, 0x1, R23 ;  /* 0x00000001160a3819 */ /* 0x000fe40000010217 */
[----:B------:R-:W-:-:S02]  /*0820*/  @P2 MOV R22, R62 ;  /* 0x0000003e00162202 */ /* 0x000fc40000000f00 */
[----:B------:R-:W-:Y:S02]  /*0830*/  @P2 MOV R23, R65 ;  /* 0x0000004100172202 */ /* 0x000fe40000000f00 */
[C---:B------:R-:W-:Y:S02]  /*0840*/  @P3 IADD3 R66, P0, R25.reuse, R66, RZ ;  /* 0x0000004219423210 */ /* 0x040fe40007f1e0ff */
[----:B----4-:R-:W-:Y:S01]  /*0850*/  @P3 IADD3 R16, P6, R25, R16, RZ ;  /* 0x0000001019103210 */ /* 0x010fe20007fde0ff */
[----:B------:R-:W-:Y:S01]  /*0860*/  @P2 IMAD.WIDE.U32 R12, R5, R12, R22 ;  /* 0x0000000c050c2225 */ /* 0x000fe200078e0016 */
[C---:B------:R-:W-:Y:S02]  /*0870*/  @P3 IADD3.X R67, R10.reuse, R67, RZ, P0, !PT ;  /* 0x000000430a433210 */ /* 0x040fe400007fe4ff */
[----:B------:R-:W-:Y:S02]  /*0880*/  @P3 IADD3.X R17, R10, R17, RZ, P6, !PT ;  /* 0x000000110a113210 */ /* 0x000fe400037fe4ff */
[----:B------:R-:W-:-:S02]  /*0890*/  @P2 IADD3 R23, R13, R27, RZ ;  /* 0x0000001b0d172210 */ /* 0x000fc40007ffe0ff */
[C---:B------:R-:W-:Y:S02]  /*08a0*/  @P2 SHF.L.U32 R13, R12.reuse, 0x1, RZ ;  /* 0x000000010c0d2819 */ /* 0x040fe400000006ff */
[----:B------:R-:W-:Y:S01]  /*08b0*/  @P2 SHF.L.U64.HI R24, R12, 0x1, R23 ;  /* 0x000000010c182819 */ /* 0x000fe20000010217 */
[----:B-1----:R-:W-:Y:S01]  /*08c0*/  @P1 IMAD R12, R11, R18, RZ ;  /* 0x000000120b0c1224 */ /* 0x002fe200078e02ff */
[----:B------:R-:W-:Y:S02]  /*08d0*/  SHF.R.U32.HI R10, RZ, 0x1, R56 ;  /* 0x00000001ff0a7819 */ /* 0x000fe40000011638 */
[C---:B------:R-:W-:Y:S01]  /*08e0*/  @P2 IADD3 R38, P6, R13.reuse, R38, RZ ;  /* 0x000000260d262210 */ /* 0x040fe20007fde0ff */
[----:B------:R-:W-:Y:S01]  /*08f0*/  @P1 IMAD R25, R6, R19, R12 ;  /* 0x0000001306191224 */ /* 0x000fe200078e020c */
[----:B---3--:R-:W-:Y:S01]  /*0900*/  @P2 IADD3 R36, P0, R13, R36, RZ ;  /* 0x000000240d242210 */ /* 0x008fe20007f1e0ff */
[----:B0-----:R-:W-:Y:S01]  /*0910*/  IMAD R10, R29, UR14, R10 ;  /* 0x0000000e1d0a7c24 */ /* 0x001fe2000f8e020a */
[----:B------:R-:W0:Y:S01]  /*0920*/  @P5 LDC.64 R12, c[0x0][0x288] ;  /* 0x0000a200ff0c5b82 */ /* 0x000e220000000a00 */
[----:B------:R-:W-:-:S02]  /*0930*/  @P1 MOV R22, R62 ;  /* 0x0000003e00161202 */ /* 0x000fc40000000f00 */
[----:B------:R-:W-:Y:S02]  /*0940*/  @P1 MOV R23, R65 ;  /* 0x0000004100171202 */ /* 0x000fe40000000f00 */
[----:B------:R-:W-:Y:S02]  /*0950*/  IADD3 R14, R10, 0x140, RZ ;  /* 0x000001400a0e7810 */ /* 0x000fe40007ffe0ff */
[----:B------:R-:W-:Y:S01]  /*0960*/  @P2 IADD3.X R39, R24, R39, RZ, P6, !PT ;  /* 0x0000002718272210 */ /* 0x000fe200037fe4ff */
[----:B------:R-:W-:Y:S01]  /*0970*/  @P1 IMAD.WIDE.U32 R22, R6, R18, R22 ;  /* 0x0000001206161225 */ /* 0x000fe200078e0016 */
[----:B------:R-:W-:Y:S01]  /*0980*/  ISETP.GE.U32.AND P6, PT, R14, UR8, PT ;  /* 0x000000080e007c0c */ /* 0x000fe2000bfc6070 */
[----:B------:R-:W1:Y:S01]  /*0990*/  @P4 LDC.64 R18, c[0x0][0x288] ;  /* 0x0000a200ff124b82 */ /* 0x000e620000000a00 */
[----:B------:R-:W-:Y:S02]  /*09a0*/  SHF.R.S32.HI R14, RZ, 0x1f, R14 ;  /* 0x0000001fff0e7819 */ /* 0x000fe4000001140e */
[----:B------:R-:W-:-:S02]  /*09b0*/  @P1 IADD3 R25, R23, R25, RZ ;  /* 0x0000001917191210 */ /* 0x000fc40007ffe0ff */
[----:B------:R-:W-:Y:S02]  /*09c0*/  IADD3 R27, R0, 0xc0, RZ ;  /* 0x000000c0001b7810 */ /* 0x000fe40007ffe0ff */
[----:B------:R-:W-:Y:S01]  /*09d0*/  ISETP.GE.AND.EX P6, PT, R14, UR9, PT, P6 ;  /* 0x000000090e007c0c */ /* 0x000fe2000bfc6360 */
[----:B------:R-:W2:Y:S01]  /*09e0*/  @P5 LDC.64 R28, c[0x0][0x228] ;  /* 0x00008a00ff1c5b82 */ /* 0x000ea20000000a00 */
[C---:B------:R-:W-:Y:S02]  /*09f0*/  @P1 SHF.L.U64.HI R14, R22.reuse, 0x1, R25 ;  /* 0x00000001160e1819 */ /* 0x040fe40000010219 */
[----:B------:R-:W-:Y:S02]  /*0a00*/  @P1 SHF.L.U32 R23, R22, 0x1, RZ ;  /* 0x0000000116171819 */ /* 0x000fe400000006ff */
[----:B------:R-:W-:Y:S02]  /*0a10*/  SHF.R.S32.HI R25, RZ, 0x1f, R27 ;  /* 0x0000001fff197819 */ /* 0x000fe4000001141b */
[----:B------:R-:W-:-:S02]  /*0a20*/  ISETP.LT.U32.AND P6, PT, R56, 0x80, !P6 ;  /* 0x000000803800780c */ /* 0x000fc400077c1070 */
[----:B------:R-:W-:Y:S01]  /*0a30*/  @P2 IADD3.X R37, R24, R37, RZ, P0, !PT ;  /* 0x0000002518252210 */ /* 0x000fe200007fe4ff */
[----:B0-----:R-:W-:Y:S01]  /*0a40*/  @P5 IMAD R22, R25, R12, RZ ;  /* 0x0000000c19165224 */ /* 0x001fe200078e02ff */
[----:B------:R-:W-:-:S03]  /*0a50*/  @P1 IADD3 R58, P0, R23, R58, RZ ;  /* 0x0000003a173a1210 */ /* 0x000fc60007f1e0ff */
[----:B------:R-:W-:Y:S01]  /*0a60*/  @P5 IMAD R31, R27, R13, R22 ;  /* 0x0000000d1b1f5224 */ /* 0x000fe200078e0216 */
[C---:B------:R-:W-:Y:S02]  /*0a70*/  @P1 IADD3.X R59, R14.reuse, R59, RZ, P0, !PT ;  /* 0x0000003b0e3b1210 */ /* 0x040fe400007fe4ff */
[----:B------:R-:W-:Y:S02]  /*0a80*/  @P1 IADD3 R34, P0, R23, R34, RZ ;  /* 0x0000002217221210 */ /* 0x000fe40007f1e0ff */
[----:B------:R-:W-:Y:S01]  /*0a90*/  @P5 MOV R22, R62 ;  /* 0x0000003e00165202 */ /* 0x000fe20000000f00 */
[----:B------:R-:W0:Y:S01]  /*0aa0*/  @P6 LDC.64 R24, c[0x0][0x288] ;  /* 0x0000a200ff186b82 */ /* 0x000e220000000a00 */
[----:B------:R-:W-:Y:S02]  /*0ab0*/  @P5 MOV R23, R65 ;  /* 0x0000004100175202 */ /* 0x000fe40000000f00 */
[----:B------:R-:W-:Y:S01]  /*0ac0*/  @P1 IADD3.X R35, R14, R35, RZ, P0, !PT ;  /* 0x000000230e231210 */ /* 0x000fe200007fe4ff */
[----:B------:R-:W-:Y:S01]  /*0ad0*/  @P5 IMAD.WIDE.U32 R12, R27, R12, R22 ;  /* 0x0000000c1b0c5225 */ /* 0x000fe200078e0016 */
[----:B------:R-:W-:-:S03]  /*0ae0*/  SHF.R.S32.HI R23, RZ, 0x1f, R43 ;  /* 0x0000001fff177819 */ /* 0x000fc6000001142b */
[----:B------:R-:W3:Y:S01]  /*0af0*/  @P4 LDC.64 R26, c[0x0][0x230] ;  /* 0x00008c00ff1a4b82 */ /* 0x000ee20000000a00 */
[----:B------:R-:W-:Y:S01]  /*0b00*/  @P5 IADD3 R13, R13, R31, RZ ;  /* 0x0000001f0d0d5210 */ /* 0x000fe20007ffe0ff */
[----:B-1----:R-:W-:Y:S01]  /*0b10*/  @P4 IMAD R30, R23, R18, RZ ;  /* 0x00000012171e4224 */ /* 0x002fe200078e02ff */
[C---:B------:R-:W-:Y:S02]  /*0b20*/  @P5 SHF.L.U32 R45, R12.reuse, 0x1, RZ ;  /* 0x000000010c2d5819 */ /* 0x040fe400000006ff */
[----:B------:R-:W-:Y:S01]  /*0b30*/  @P4 MOV R31, R65 ;  /* 0x00000041001f4202 */ /* 0x000fe20000000f00 */
[----:B------:R-:W-:Y:S02]  /*0b40*/  @P4 IMAD R47, R43, R19, R30 ;  /* 0x000000132b2f4224 */ /* 0x000fe400078e021e */
[----:B------:R-:W1:Y:S01]  /*0b50*/  @P4 LDC.64 R22, c[0x0][0x228] ;  /* 0x00008a00ff164b82 */ /* 0x000e620000000a00 */
[----:B------:R-:W-:Y:S02]  /*0b60*/  @P4 MOV R30, R62 ;  /* 0x0000003e001e4202 */ /* 0x000fe40000000f00 */
[----:B------:R-:W-:-:S02]  /*0b70*/  @P5 SHF.L.U64.HI R14, R12, 0x1, R13 ;  /* 0x000000010c0e5819 */ /* 0x000fc4000001020d */
[----:B------:R-:W-:Y:S01]  /*0b80*/  @P5 IADD3 R32, P0, R45, R32, RZ ;  /* 0x000000202d205210 */ /* 0x000fe20007f1e0ff */
[----:B------:R-:W-:Y:S01]  /*0b90*/  @P4 IMAD.WIDE.U32 R30, R43, R18, R30 ;  /* 0x000000122b1e4225 */ /* 0x000fe200078e001e */
[----:B------:R-:W-:Y:S01]  /*0ba0*/  SHF.R.S32.HI R43, RZ, 0x1f, R41 ;  /* 0x0000001fff2b7819 */ /* 0x000fe20000011429 */
[----:B------:R-:W4:Y:S01]  /*0bb0*/  @P6 LDC.64 R12, c[0x0][0x230] ;  /* 0x00008c00ff0c6b82 */ /* 0x000f220000000a00 */
[C---:B------:R-:W-:Y:S02]  /*0bc0*/  @P5 IADD3.X R33, R14.reuse, R33, RZ, P0, !PT ;  /* 0x000000210e215210 */ /* 0x040fe400007fe4ff */
[----:B--2---:R-:W-:Y:S01]  /*0bd0*/  @P5 IADD3 R28, P0, R45, R28, RZ ;  /* 0x0000001c2d1c5210 */ /* 0x004fe20007f1e0ff */
[----:B0-----:R-:W-:Y:S01]  /*0be0*/  @P6 IMAD R40, R43, R24, RZ ;  /* 0x000000182b286224 */ /* 0x001fe200078e02ff */
[----:B------:R-:W-:Y:S02]  /*0bf0*/  @P4 IADD3 R31, R31, R47, RZ ;  /* 0x0000002f1f1f4210 */ /* 0x000fe40007ffe0ff */
[----:B------:R-:W-:Y:S01]  /*0c00*/  @P5 IADD3.X R29, R14, R29, RZ, P0, !PT ;  /* 0x0000001d0e1d5210 */ /* 0x000fe200007fe4ff */
[----:B------:R-:W0:Y:S01]  /*0c10*/  @P6 LDC.64 R18, c[0x0][0x228] ;  /* 0x00008a00ff126b82 */ /* 0x000e220000000a00 */
[C---:B------:R-:W-:Y:S01]  /*0c20*/  @P4 SHF.L.U32 R43, R30.reuse, 0x1, RZ ;  /* 0x000000011e2b4819 */ /* 0x040fe200000006ff */
[----:B------:R-:W-:Y:S01]  /*0c30*/  @P6 IMAD R25, R41, R25, R40 ;  /* 0x0000001929196224 */ /* 0x000fe200078e0228 */
[----:B------:R-:W-:-:S02]  /*0c40*/  @P4 SHF.L.U64.HI R14, R30, 0x1, R31 ;  /* 0x000000011e0e4819 */ /* 0x000fc4000001021f */
[----:B------:R-:W-:Y:S02]  /*0c50*/  @P6 MOV R30, R62 ;  /* 0x0000003e001e6202 */ /* 0x000fe40000000f00 */
[----:B------:R-:W-:Y:S01]  /*0c60*/  @P6 MOV R31, R65 ;  /* 0x00000041001f6202 */ /* 0x000fe20000000f00 */
[----:B------:R-:W2:Y:S01]  /*0c70*/  LDC.64 R44, c[0x0][0x248] ;  /* 0x00009200ff2c7b82 */ /* 0x000ea20000000a00 */
[----:B---3--:R-:W-:Y:S01]  /*0c80*/  @P4 IADD3 R26, P0, R43, R26, RZ ;  /* 0x0000001a2b1a4210 */ /* 0x008fe20007f1e0ff */
[----:B------:R-:W-:-:S03]  /*0c90*/  @P6 IMAD.WIDE.U32 R30, R41, R24, R30 ;  /* 0x00000018291e6225 */ /* 0x000fc600078e001e */
[----:B------:R-:W-:Y:S02]  /*0ca0*/  @P4 IADD3.X R27, R14, R27, RZ, P0, !PT ;  /* 0x0000001b0e1b4210 */ /* 0x000fe400007fe4ff */
[----:B-1----:R-:W-:Y:S02]  /*0cb0*/  @P4 IADD3 R22, P0, R43, R22, RZ ;  /* 0x000000162b164210 */ /* 0x002fe40007f1e0ff */
[----:B------:R-:W-:Y:S02]  /*0cc0*/  CS2R R42, SRZ ;  /* 0x00000000002a7805 */ /* 0x000fe4000001ff00 */
[----:B------:R-:W-:Y:S02]  /*0cd0*/  @P6 IADD3 R25, R31, R25, RZ ;  /* 0x000000191f196210 */ /* 0x000fe40007ffe0ff */
[----:B------:R-:W-:Y:S02]  /*0ce0*/  @P6 SHF.L.U32 R47, R30, 0x1, RZ ;  /* 0x000000011e2f6819 */ /* 0x000fe400000006ff */
[----:B------:R-:W-:Y:S01]  /*0cf0*/  @P4 IADD3.X R23, R14, R23, RZ, P0, !PT ;  /* 0x000000170e174210 */ /* 0x000fe200007fe4ff */
[----:B------:R-:W5:Y:S01]  /*0d00*/  @P4 LDG.E R42, desc[UR12][R26.64] ;  /* 0x0000000c1a2a4981 */ /* 0x000f62000c1e1900 */
[----:B------:R-:W-:-:S02]  /*0d10*/  @P6 SHF.L.U64.HI R30, R30, 0x1, R25 ;  /* 0x000000011e1e6819 */ /* 0x000fc40000010219 */
[C---:B----4-:R-:W-:Y:S02]  /*0d20*/  @P6 IADD3 R24, P0, R47.reuse, R12, RZ ;  /* 0x0000000c2f186210 */ /* 0x050fe40007f1e0ff */
[----:B------:R-:W-:Y:S02]  /*0d30*/  IADD3 R12, R10, 0x180, RZ ;  /* 0x000001800a0c7810 */ /* 0x000fe40007ffe0ff */
[C---:B------:R-:W-:Y:S02]  /*0d40*/  @P6 IADD3.X R25, R30.reuse, R13, RZ, P0, !PT ;  /* 0x0000000d1e196210 */ /* 0x040fe400007fe4ff */
[----:B0-----:R-:W-:Y:S02]  /*0d50*/  @P6 IADD3 R46, P0, R47, R18, RZ ;  /* 0x000000122f2e6210 */ /* 0x001fe40007f1e0ff */
[----:B------:R-:W-:Y:S01]  /*0d60*/  SHF.R.S32.HI R41, RZ, 0x1f, R51 ;  /* 0x0000001fff297819 */ /* 0x000fe20000011433 */
[----:B------:R0:W5:Y:S01]  /*0d70*/  @P6 LDG.E R43, desc[UR12][R24.64] ;  /* 0x0000000c182b6981 */ /* 0x000162000c1e1900 */
[----:B------:R-:W-:-:S02]  /*0d80*/  @P6 IADD3.X R47, R30, R19, RZ, P0, !PT ;  /* 0x000000131e2f6210 */ /* 0x000fc400007fe4ff */
[----:B------:R-:W-:Y:S02]  /*0d90*/  ISETP.GE.U32.AND P0, PT, R12, UR8, PT ;  /* 0x000000080c007c0c */ /* 0x000fe4000bf06070 */
[----:B------:R-:W-:-:S04]  /*0da0*/  SHF.R.S32.HI R12, RZ, 0x1f, R12 ;  /* 0x0000001fff0c7819 */ /* 0x000fc8000001140c */
[----:B------:R-:W-:-:S04]  /*0db0*/  ISETP.GE.AND.EX P0, PT, R12, UR9, PT, P0 ;  /* 0x000000090c007c0c */ /* 0x000fc8000bf06300 */
[----:B------:R-:W-:-:S13]  /*0dc0*/  ISETP.LT.U32.AND P0, PT, R56, 0x80, !P0 ;  /* 0x000000803800780c */ /* 0x000fda0004701070 */
[----:B------:R-:W1:Y:S01]  /*0dd0*/  @P0 LDC.64 R12, c[0x0][0x288] ;  /* 0x0000a200ff0c0b82 */ /* 0x000e620000000a00 */
[----:B------:R-:W-:-:S07]  /*0de0*/  @P0 MOV R40, R62 ;  /* 0x0000003e00280202 */ /* 0x000fce0000000f00 */
[----:B------:R-:W3:Y:S08]  /*0df0*/  @P0 LDC.64 R30, c[0x0][0x230] ;  /* 0x00008c00ff1e0b82 */ /* 0x000ef00000000a00 */
[----:B------:R-:W4:Y:S01]  /*0e00*/  @P0 LDC.64 R18, c[0x0][0x228] ;  /* 0x00008a00ff120b82 */ /* 0x000f220000000a00 */
[----:B-1----:R-:W-:Y:S01]  /*0e10*/  @P0 IMAD R14, R41, R12, RZ ;  /* 0x0000000c290e0224 */ /* 0x002fe200078e02ff */
[----:B------:R-:W-:-:S03]  /*0e20*/  @P0 MOV R41, R65 ;  /* 0x0000004100290202 */ /* 0x000fc60000000f00 */
[C---:B------:R-:W-:Y:S02]  /*0e30*/  @P0 IMAD R49, R51.reuse, R13, R14 ;  /* 0x0000000d33310224 */ /* 0x040fe400078e020e */
[----:B------:R-:W-:Y:S01]  /*0e40*/  @P0 IMAD.WIDE.U32 R12, R51, R12, R40 ;  /* 0x0000000c330c0225 */ /* 0x000fe200078e0028 */
[----:B------:R-:W-:-:S04]  /*0e50*/  MOV R40, RZ ;  /* 0x000000ff00287202 */ /* 0x000fc80000000f00 */
[----:B------:R-:W-:Y:S02]  /*0e60*/  @P0 IADD3 R13, R13, R49, RZ ;  /* 0x000000310d0d0210 */ /* 0x000fe40007ffe0ff */
[C---:B------:R-:W-:Y:S01]  /*0e70*/  @P0 SHF.L.U32 R69, R12.reuse, 0x1, RZ ;  /* 0x000000010c450819 */ /* 0x040fe200000006ff */
[----:B------:R1:W5:Y:S01]  /*0e80*/  @P6 LDG.E R40, desc[UR12][R46.64] ;  /* 0x0000000c2e286981 */ /* 0x000362000c1e1900 */
[----:B------:R-:W-:Y:S01]  /*0e90*/  @P0 SHF.L.U64.HI R14, R12, 0x1, R13 ;  /* 0x000000010c0e0819 */ /* 0x000fe2000001020d */
[----:B--2---:R-:W-:-:S06]  /*0ea0*/  IMAD.WIDE R12, R53, 0x8, R44 ;  /* 0x00000008350c7825 */ /* 0x004fcc00078e022c */
[----:B------:R-:W2:Y:S01]  /*0eb0*/  LDG.E.64 R12, desc[UR12][R12.64] ;  /* 0x0000000c0c0c7981 */ /* 0x000ea2000c1e1b00 */
[C---:B---3--:R-:W-:Y:S02]  /*0ec0*/  @P0 IADD3 R30, P6, R69.reuse, R30, RZ ;  /* 0x0000001e451e0210 */ /* 0x048fe40007fde0ff */
[----:B------:R-:W-:Y:S02]  /*0ed0*/  IADD3 R10, R10, 0x1c0, RZ ;  /* 0x000001c00a0a7810 */ /* 0x000fe40007ffe0ff */
[----:B------:R-:W-:Y:S02]  /*0ee0*/  @P0 IADD3.X R31, R14, R31, RZ, P6, !PT ;  /* 0x0000001f0e1f0210 */ /* 0x000fe400037fe4ff */
[----:B----4-:R-:W-:-:S04]  /*0ef0*/  @P0 IADD3 R68, P6, R69, R18, RZ ;  /* 0x0000001245440210 */ /* 0x010fc80007fde0ff */
[----:B------:R-:W-:Y:S02]  /*0f00*/  @P0 IADD3.X R69, R14, R19, RZ, P6, !PT ;  /* 0x000000130e450210 */ /* 0x000fe400037fe4ff */
[----:B------:R-:W-:Y:S02]  /*0f10*/  ISETP.GE.U32.AND P6, PT, R10, UR8, PT ;  /* 0x000000080a007c0c */ /* 0x000fe4000bfc6070 */
[----:B------:R-:W-:-:S04]  /*0f20*/  SHF.R.S32.HI R10, RZ, 0x1f, R10 ;  /* 0x0000001fff0a7819 */ /* 0x000fc8000001140a */
[----:B------:R-:W-:-:S04]  /*0f30*/  ISETP.GE.AND.EX P6, PT, R10, UR9, PT, P6 ;  /* 0x000000090a007c0c */ /* 0x000fc8000bfc6360 */
[----:B------:R-:W-:-:S13]  /*0f40*/  ISETP.LT.U32.AND P6, PT, R56, 0x80, !P6 ;  /* 0x000000803800780c */ /* 0x000fda00077c1070 */
[----:B0-----:R-:W0:Y:S01]  /*0f50*/  @P6 LDC.64 R24, c[0x0][0x288] ;  /* 0x0000a200ff186b82 */ /* 0x001e220000000a00 */
[----:B------:R-:W-:Y:S02]  /*0f60*/  IADD3 R41, R0, 0x1c0, RZ ;  /* 0x000001c000297810 */ /* 0x000fe40007ffe0ff */
[----:B------:R-:W-:Y:S02]  /*0f70*/  CS2R R44, SRZ ;  /* 0x00000000002c7805 */ /* 0x000fe4000001ff00 */
[----:B------:R-:W-:Y:S02]  /*0f80*/  CS2R R50, SRZ ;  /* 0x0000000000327805 */ /* 0x000fe4000001ff00 */
[----:B-1----:R-:W-:Y:S02]  /*0f90*/  SHF.R.S32.HI R47, RZ, 0x1f, R41 ;  /* 0x0000001fff2f7819 */ /* 0x002fe40000011429 */
[----:B------:R1:W5:Y:S01]  /*0fa0*/  @P1 LDG.E R45, desc[UR12][R34.64] ;  /* 0x0000000c222d1981 */ /* 0x000362000c1e1900 */
[----:B------:R-:W-:Y:S01]  /*0fb0*/  CS2R R48, SRZ ;  /* 0x0000000000307805 */ /* 0x000fe2000001ff00 */
[----:B------:R-:W3:Y:S02]  /*0fc0*/  @P6 LDC.64 R18, c[0x0][0x230] ;  /* 0x00008c00ff126b82 */ /* 0x000ee40000000a00 */
[----:B------:R4:W5:Y:S04]  /*0fd0*/  @P2 LDG.E R51, desc[UR12][R38.64] ;  /* 0x0000000c26332981 */ /* 0x000968000c1e1900 */
[----:B------:R-:W5:Y:S01]  /*0fe0*/  @P3 LDG.E R50, desc[UR12][R66.64] ;  /* 0x0000000c42323981 */ /* 0x000f62000c1e1900 */
[----:B-1----:R-:W-:-:S02]  /*0ff0*/  @P6 MOV R34, R62 ;  /* 0x0000003e00226202 */ /* 0x002fc40000000f00 */
[----:B------:R-:W-:Y:S01]  /*1000*/  @P6 MOV R35, R65 ;  /* 0x0000004100236202 */ /* 0x000fe20000000f00 */
[----:B------:R-:W5:Y:S01]  /*1010*/  @P5 LDG.E R44, desc[UR12][R28.64] ;  /* 0x0000000c1c2c5981 */ /* 0x000f62000c1e1900 */
[-C--:B0-----:R-:W-:Y:S01]  /*1020*/  @P6 IMAD R10, R47, R24.reuse, RZ ;  /* 0x000000182f0a6224 */ /* 0x081fe200078e02ff */
[----:B------:R-:W-:Y:S02]  /*1030*/  MOV R47, RZ ;  /* 0x000000ff002f7202 */ /* 0x000fe40000000f00 */
[----:B------:R0:W5:Y:S01]  /*1040*/  @P3 LDG.E R49, desc[UR12][R16.64] ;  /* 0x0000000c10313981 */ /* 0x000162000c1e1900 */
[C---:B----4-:R-:W-:Y:S02]  /*1050*/  @P6 IMAD R39, R41.reuse, R25, R10 ;  /* 0x0000001929276224 */ /* 0x050fe400078e020a */
[----:B------:R-:W-:Y:S01]  /*1060*/  @P6 IMAD.WIDE.U32 R24, R41, R24, R34 ;  /* 0x0000001829186225 */ /* 0x000fe200078e0022 */
[----:B------:R-:W-:Y:S01]  /*1070*/  MOV R41, RZ ;  /* 0x000000ff00297202 */ /* 0x000fe20000000f00 */
[----:B------:R-:W5:Y:S01]  /*1080*/  @P5 LDG.E R47, desc[UR12][R32.64] ;  /* 0x0000000c202f5981 */ /* 0x000f62000c1e1900 */
[----:B0-----:R-:W0:Y:S04]  /*1090*/  @P6 LDC.64 R16, c[0x0][0x228] ;  /* 0x00008a00ff106b82 */ /* 0x001e280000000a00 */
[----:B------:R-:W5:Y:S01]  /*10a0*/  @P4 LDG.E R41, desc[UR12][R22.64] ;  /* 0x0000000c16294981 */ /* 0x000f62000c1e1900 */
[----:B------:R-:W-:-:S03]  /*10b0*/  MOV R38, RZ ;  /* 0x000000ff00267202 */ /* 0x000fc60000000f00 */
[----:B------:R1:W5:Y:S01]  /*10c0*/  @P2 LDG.E R48, desc[UR12][R36.64] ;  /* 0x0000000c24302981 */ /* 0x000362000c1e1900 */
[----:B------:R-:W-:Y:S02]  /*10d0*/  @P6 IADD3 R39, R25, R39, RZ ;  /* 0x0000002719276210 */ /* 0x000fe40007ffe0ff */
[C---:B------:R-:W-:Y:S01]  /*10e0*/  @P6 SHF.L.U32 R25, R24.reuse, 0x1, RZ ;  /* 0x0000000118196819 */ /* 0x040fe200000006ff */
[----:B------:R-:W5:Y:S01]  /*10f0*/  @P0 LDG.E R38, desc[UR12][R30.64] ;  /* 0x0000000c1e260981 */ /* 0x000f62000c1e1900 */
[----:B-1----:R-:W-:Y:S02]  /*1100*/  CS2R R36, SRZ ;  /* 0x0000000000247805 */ /* 0x002fe4000001ff00 */
[----:B------:R-:W-:-:S04]  /*1110*/  @P6 SHF.L.U64.HI R24, R24, 0x1, R39 ;  /* 0x0000000118186819 */ /* 0x000fc80000010227 */
[----:B------:R-:W5:Y:S01]  /*1120*/  @P0 LDG.E R37, desc[UR12][R68.64] ;  /* 0x0000000c44250981 */ /* 0x000f62000c1e1900 */
[----:B---3--:R-:W-:-:S04]  /*1130*/  @P6 IADD3 R18, P0, R25, R18, RZ ;  /* 0x0000001219126210 */ /* 0x008fc80007f1e0ff */
[----:B------:R-:W-:Y:S02]  /*1140*/  @P6 IADD3.X R19, R24, R19, RZ, P0, !PT ;  /* 0x0000001318136210 */ /* 0x000fe400007fe4ff */
[----:B0-----:R-:W-:-:S04]  /*1150*/  @P6 IADD3 R16, P0, R25, R16, RZ ;  /* 0x0000001019106210 */ /* 0x001fc80007f1e0ff */
[----:B------:R-:W-:Y:S02]  /*1160*/  @P6 IADD3.X R17, R24, R17, RZ, P0, !PT ;  /* 0x0000001118116210 */ /* 0x000fe400007fe4ff */
[----:B------:R-:W-:-:S03]  /*1170*/  MOV R39, RZ ;  /* 0x000000ff00277202 */ /* 0x000fc60000000f00 */
[----:B------:R-:W5:Y:S04]  /*1180*/  @P6 LDG.E R36, desc[UR12][R16.64] ;  /* 0x0000000c10246981 */ /* 0x000f68000c1e1900 */
[----:B------:R-:W5:Y:S01]  /*1190*/  @P6 LDG.E R39, desc[UR12][R18.64] ;  /* 0x0000000c12276981 */ /* 0x000f62000c1e1900 */
[----:B------:R-:W-:Y:S01]  /*11a0*/  MOV R46, RZ ;  /* 0x000000ff002e7202 */ /* 0x000fe20000000f00 */
[----:B------:R-:W-:Y:S01]  /*11b0*/  BSSY B0, `(.L_x_272) ;  /* 0x0000025000007945 */ /* 0x000fe20003800000 */
[----:B------:R-:W-:Y:S02]  /*11c0*/  MOV R14, RZ ;  /* 0x000000ff000e7202 */ /* 0x000fe40000000f00 */
[----:B------:R-:W-:Y:S02]  /*11d0*/  MOV R57, RZ ;  /* 0x000000ff00397202 */ /* 0x000fe40000000f00 */
[----:B------:R0:W5:Y:S02]  /*11e0*/  @P1 LDG.E R46, desc[UR12][R58.64] ;  /* 0x0000000c3a2e1981 */ /* 0x000164000c1e1900 */
[----:B0-----:R-:W-:-:S02]  /*11f0*/  MOV R59, RZ ;  /* 0x000000ff003b7202 */ /* 0x001fc40000000f00 */
        /* <DEDUP_REMOVED lines=8> */
[----:B------:R-:W-:Y:S01]  /*1280*/  @P0 FADD.FTZ R12, R13, UR8 ;  /* 0x000000080d0c0e21 */ /* 0x000fe20008010000 */
[----:B------:R-:W-:-:S05]  /*1290*/  PLOP3.LUT P0, PT, PT, PT, UP0, 0x80, 0x0 ;  /* 0x000000000000781c */ /* 0x000fca0003f0f008 */
[----:B------:R-:W0:Y:S01]  /*12a0*/  @P6 MUFU.RSQ R12, R12 ;  /* 0x0000000c000c6308 */ /* 0x000e220000001400 */
[----:B------:R-:W-:-:S07]  /*12b0*/  MOV R10, RZ ;  /* 0x000000ff000a7202 */ /* 0x000fce0000000f00 */
        /* <DEDUP_REMOVED lines=20> */
.L_x_273:
[----:B------:R-:W-:Y:S05]  /*1400*/  BSYNC B0 ;  /* 0x0000000000007941 */ /* 0x000fea0003800000 */
.L_x_272:
        /* <DEDUP_REMOVED lines=39> */
.L_x_274:
        /* <DEDUP_REMOVED lines=26> */
.L_x_275:
[----:B------:R-:W-:Y:S01]  /*1820*/  FADD.FTZ R23, RZ, R20 ;  /* 0x00000014ff177221 */ /* 0x000fe20000010000 */
[C---:B------:R-:W-:Y:S01]  /*1830*/  FFMA.FTZ R28, R13.reuse, R26, R28 ;  /* 0x0000001a0d1c7223 */ /* 0x040fe2000001001c */
[----:B------:R-:W-:Y:S01]  /*1840*/  FMUL.FTZ R20, R16, R59 ;  /* 0x0000003b10147220 */ /* 0x000fe20000410000 */
[----:B------:R-:W-:Y:S01]  /*1850*/  FFMA.FTZ R12, R13, R22, RZ ;  /* 0x000000160d0c7223 */ /* 0x000fe200000100ff */
[----:B------:R-:W-:Y:S01]  /*1860*/  FADD.FTZ R13, RZ, R22 ;  /* 0x00000016ff0d7221 */ /* 0x000fe20000010000 */
[C---:B------:R-:W-:Y:S01]  /*1870*/  FFMA.FTZ R24, R19.reuse, R16, R24 ;  /* 0x0000001013187223 */ /* 0x040fe20000010018 */
[----:B------:R-:W-:Y:S01]  /*1880*/  FFMA.FTZ R22, R19, R20, R28 ;  /* 0x0000001413167223 */ /* 0x000fe2000001001c */
[----:B------:R-:W-:Y:S01]  /*1890*/  PRMT R19, R46, 0x7632, R19 ;  /* 0x000076322e137816 */ /* 0x000fe20000000013 */
[----:B------:R-:W-:Y:S01]  /*18a0*/  FADD.FTZ R25, R26, R21 ;  /* 0x000000151a197221 */ /* 0x000fe20000010000 */
[----:B------:R-:W-:Y:S01]  /*18b0*/  FADD.FTZ R16, R23, R16 ;  /* 0x0000001017107221 */ /* 0x000fe20000010000 */
[----:B------:R-:W-:Y:S01]  /*18c0*/  SHF.L.U32 R21, R46, 0x10, RZ ;  /* 0x000000102e157819 */ /* 0x000fe200000006ff */
[----:B------:R-:W-:Y:S01]  /*18d0*/  FFMA.FTZ R12, R17, R18, R12 ;  /* 0x00000012110c7223 */ /* 0x000fe2000001000c */
[----:B------:R-:W-:Y:S01]  /*18e0*/  SHF.L.U32 R23, R19, 0x10, RZ ;  /* 0x0000001013177819 */ /* 0x000fe200000006ff */
[----:B------:R-:W-:Y:S01]  /*18f0*/  FADD.FTZ R13, R13, R18 ;  /* 0x000000120d0d7221 */ /* 0x000fe20000010000 */
[----:B------:R-:W-:Y:S01]  /*1900*/  FMUL.FTZ R18, R18, R57 ;  /* 0x0000003912127220 */ /* 0x000fe20000410000 */
[--C-:B------:R-:W-:Y:S01]  /*1910*/  FADD.FTZ R19, R25, R20.reuse ;  /* 0x0000001419137221 */ /* 0x100fe20000010000 */
[----:B------:R-:W-:Y:S01]  /*1920*/  FADD.FTZ R21, R21, -UR11 ;  /* 0x8000000b15157e21 */ /* 0x000fe20008010000 */
[----:B------:R-:W-:Y:S01]  /*1930*/  PRMT R20, R45, 0x7632, R20 ;  /* 0x000076322d147816 */ /* 0x000fe20000000014 */
[----:B------:R-:W-:Y:S01]  /*1940*/  FADD.FTZ R25, R23, -UR11 ;  /* 0x8000000b17197e21 */ /* 0x000fe20008010000 */
[----:B------:R-:W-:Y:S01]  /*1950*/  FFMA.FTZ R17, R17, R18, R22 ;  /* 0x0000001211117223 */ /* 0x000fe20000010016 */
        /* <DEDUP_REMOVED lines=23> */
.L_x_276:
[----:B------:R-:W-:Y:S01]  /*1ad0*/  FMUL.FTZ R26, R22, R59 ;  /* 0x0000003b161a7220 */ /* 0x000fe20000410000 */
[----:B------:R-:W-:Y:S01]  /*1ae0*/  FADD.FTZ R25, R18, R19 ;  /* 0x0000001312197221 */ /* 0x000fe20000010000 */
[----:B------:R-:W-:Y:S01]  /*1af0*/  FADD.FTZ R18, R16, R22 ;  /* 0x0000001610127221 */ /* 0x000fe20000010000 */
[C---:B------:R-:W-:Y:S01]  /*1b00*/  FFMA.FTZ R19, R23.reuse, R22, R24 ;  /* 0x0000001617137223 */ /* 0x040fe20000010018 */
[--C-:B------:R-:W-:Y:S01]  /*1b10*/  FFMA.FTZ R22, R23, R26, R17.reuse ;  /* 0x0000001a17167223 */ /* 0x100fe20000010011 */
        /* <DEDUP_REMOVED lines=35> */
.L_x_277:
[----:B------:R-:W-:Y:S01]  /*1d50*/  FMUL.FTZ R26, R23, R59 ;  /* 0x0000003b171a7220 */ /* 0x000fe20000410000 */
[----:B------:R-:W-:Y:S01]  /*1d60*/  FADD.FTZ R18, R18, R23 ;  /* 0x0000001712127221 */ /* 0x000fe20000010000 */
[----:B------:R-:W-:Y:S01]  /*1d70*/  FFMA.FTZ R19, R22, R23, R19 ;  /* 0x0000001716137223 */ /* 0x000fe20000010013 */
[----:B------:R-:W-:Y:S01]  /*1d80*/  PRMT R23, R42, 0x7632, R23 ;  /* 0x000076322a177816 */ /* 0x000fe20000000017 */
[----:B------:R-:W-:Y:S01]  /*1d90*/  FFMA.FTZ R24, R22, R26, R21 ;  /* 0x0000001a16187223 */ /* 0x000fe20000010015 */
[----:B------:R-:W-:Y:S01]  /*1da0*/  SHF.L.U32 R21, R42, 0x10, RZ ;  /* 0x000000102a157819 */ /* 0x000fe200000006ff */
[----:B------:R-:W-:Y:S01]  /*1db0*/  FADD.FTZ R25, R20, R26 ;  /* 0x0000001a14197221 */ /* 0x000fe20000010000 */
[----:B------:R-:W-:Y:S01]  /*1dc0*/  SHF.L.U32 R23, R23, 0x10, RZ ;  /* 0x0000001017177819 */ /* 0x000fe200000006ff */
[----:B------:R-:W-:Y:S01]  /*1dd0*/  FMUL.FTZ R28, R17, R57 ;  /* 0x00000039111c7220 */ /* 0x000fe20000410000 */
[----:B------:R-:W-:Y:S01]  /*1de0*/  PRMT R22, R41, 0x7632, R22 ;  /* 0x0000763229167816 */ /* 0x000fe20000000016 */
[----:B------:R-:W-:Y:S01]  /*1df0*/  FADD.FTZ R21, R21, -UR11 ;  /* 0x8000000b15157e21 */ /* 0x000fe20008010000 */
[----:B------:R-:W-:Y:S01]  /*1e00*/  SHF.L.U32 R20, R41, 0x10, RZ ;  /* 0x0000001029147819 */ /* 0x000fe200000006ff */
[----:B------:R-:W-:Y:S01]  /*1e10*/  FADD.FTZ R23, R23, -UR11 ;  /* 0x8000000b17177e21 */ /* 0x000fe20008010000 */
[----:B------:R-:W-:Y:S01]  /*1e20*/  PRMT R26, R43, 0x7632, R26 ;  /* 0x000076322b1a7816 */ /* 0x000fe2000000001a */
        /* <DEDUP_REMOVED lines=22> */
.L_x_278:
[----:B------:R-:W-:Y:S01]  /*1f90*/  FFMA.FTZ R30, R13, R28, R24 ;  /* 0x0000001c0d1e7223 */ /* 0x000fe20000010018 */
[----:B------:R-:W-:Y:S01]  /*1fa0*/  FADD.FTZ R29, R28, R25 ;  /* 0x000000191c1d7221 */ /* 0x000fe20000010000 */
[----:B------:R-:W-:Y:S01]  /*1fb0*/  FMUL.FTZ R24, R20, R59 ;  /* 0x0000003b14187220 */ /* 0x000fe20000410000 */
[----:B------:R-:W-:Y:S02]  /*1fc0*/  SHF.L.U32 R25, R43, 0x10, RZ ;  /* 0x000000102b197819 */ /* 0x000fe400000006ff */
[----:B------:R-:W-:Y:S01]  /*1fd0*/  SHF.L.U32 R27, R26, 0x10, RZ ;  /* 0x000000101a1b7819 */ /* 0x000fe200000006ff */
[----:B------:R-:W-:Y:S01]  /*1fe0*/  FFMA.FTZ R28, R21, R24, R30 ;  /* 0x00000018151c7223 */ /* 0x000fe2000001001e */
[--C-:B------:R-:W-:Y:S01]  /*1ff0*/  FADD.FTZ R29, R29, R24.reuse ;  /* 0x000000181d1d7221 */ /* 0x100fe20000010000 */
[C---:B------:R-:W-:Y:S01]  /*2000*/  PRMT R24, R40.reuse, 0x7632, R24 ;  /* 0x0000763228187816 */ /* 0x040fe20000000018 */
[----:B------:R-:W-:Y:S01]  /*2010*/  FADD.FTZ R25, R25, -UR11 ;  /* 0x8000000b19197e21 */ /* 0x000fe20008010000 */
[----:B------:R-:W-:Y:S01]  /*2020*/  FADD.FTZ R27, R27, -UR11 ;  /* 0x8000000b1b1b7e21 */ /* 0x000fe20008010000 */
[----:B------:R-:W-:Y:S01]  /*2030*/  SHF.L.U32 R26, R40, 0x10, RZ ;  /* 0x00000010281a7819 */ /* 0x000fe200000006ff */
[----:B------:R-:W-:Y:S01]  /*2040*/  FMUL.FTZ R30, R22, R57 ;  /* 0x00000039161e7220 */ /* 0x000fe20000410000 */
        /* <DEDUP_REMOVED lines=17> */
[----:B-1----:R-:W-:Y:S01]  /*2160*/  FADD.FTZ R68, -R67, 1 ;  /* 0x3f80000043447421 */ /* 0x002fe20000010100 */
[----:B------:R-:W-:Y:S02]  /*2170*/  FMUL.FTZ R24, R24, R67 ;  /* 0x0000004318187220 */ /* 0x000fe40000410000 */
[----:B------:R-:W-:Y:S01]  /*2180*/  FMUL.FTZ R26, R26, R35 ;  /* 0x000000231a1a7220 */ /* 0x000fe20000410000 */
[----:B------:R-:W-:-:S04]  /*2190*/  FFMA.FTZ R31, R31, R68, 1 ;  /* 0x3f8000001f1f7423 */ /* 0x000fc80000010044 */
[----:B------:R-:W-:-:S07]  /*21a0*/  FMUL.FTZ R24, R24, R31 ;  /* 0x0000001f18187220 */ /* 0x000fce0000410000 */
.L_x_279:
[----:B------:R-:W-:Y:S01]  /*21b0*/  FFMA.FTZ R32, R23, R30, R28 ;  /* 0x0000001e17207223 */ /* 0x000fe2000001001c */
[----:B------:R-:W-:Y:S01]  /*21c0*/  FMUL.FTZ R28, R26, R59 ;  /* 0x0000003b1a1c7220 */ /* 0x000fe20000410000 */
[--C-:B------:R-:W-:Y:S01]  /*21d0*/  FADD.FTZ R31, R30, R29.reuse ;  /* 0x0000001d1e1f7221 */ /* 0x100fe20000010000 */
[----:B------:R-:W-:Y:S01]  /*21e0*/  PRMT R29, R38, 0x7632, R29 ;  /* 0x00007632261d7816 */ /* 0x000fe2000000001d */
[----:B------:R-:W-:Y:S01]  /*21f0*/  FMUL.FTZ R33, R24, R57 ;  /* 0x0000003918217220 */ /* 0x000fe20000410000 */
[----:B------:R-:W-:Y:S01]  /*2200*/  FFMA.FTZ R32, R25, R28, R32 ;  /* 0x0000001c19207223 */ /* 0x000fe20000010020 */
[----:B------:R-:W-:Y:S01]  /*2210*/  SHF.L.U32 R30, R38, 0x10, RZ ;  /* 0x00000010261e7819 */ /* 0x000fe200000006ff */
[----:B------:R-:W-:Y:S01]  /*2220*/  FADD.FTZ R28, R31, R28 ;  /* 0x0000001c1f1c7221 */ /* 0x000fe20000010000 */
[----:B------:R-:W-:Y:S01]  /*2230*/  SHF.L.U32 R29, R29, 0x10, RZ ;  /* 0x000000101d1d7819 */ /* 0x000fe200000006ff */
[----:B------:R-:W-:Y:S02]  /*2240*/  FFMA.FTZ R32, R27, R33, R32 ;  /* 0x000000211b207223 */ /* 0x000fe40000010020 */
[--C-:B------:R-:W-:Y:S01]  /*2250*/  FADD.FTZ R33, R33, R28.reuse ;  /* 0x0000001c21217221 */ /* 0x100fe20000010000 */
[----:B------:R-:W-:Y:S01]  /*2260*/  FADD.FTZ R31, R30, -UR11 ;  /* 0x8000000b1e1f7e21 */ /* 0x000fe20008010000 */
[----:B------:R-:W-:Y:S01]  /*2270*/  PRMT R28, R37, 0x7632, R28 ;  /* 0x00007632251c7816 */ /* 0x000fe2000000001c */
[----:B------:R-:W-:Y:S01]  /*2280*/  FADD.FTZ R34, R29, -UR11 ;  /* 0x8000000b1d227e21 */ /* 0x000fe20008010000 */
        /* <DEDUP_REMOVED lines=18> */
[----:B-1----:R-:W-:Y:S01]  /*23b0*/  FMUL.FTZ R30, R30, R67 ;  /* 0x000000431e1e7220 */ /* 0x002fe20000410000 */
[----:B------:R-:W-:Y:S02]  /*23c0*/  FADD.FTZ R67, -R67, 1 ;  /* 0x3f80000043437421 */ /* 0x000fe40000010100 */
[----:B------:R-:W-:Y:S02]  /*23d0*/  FMUL.FTZ R28, R28, R35 ;  /* 0x000000231c1c7220 */ /* 0x000fe40000410000 */
[----:B------:R-:W-:-:S04]  /*23e0*/  FFMA.FTZ R67, R34, R67, 1 ;  /* 0x3f80000022437423 */ /* 0x000fc80000010043 */
[----:B------:R-:W-:-:S07]  /*23f0*/  FMUL.FTZ R30, R30, R67 ;  /* 0x000000431e1e7220 */ /* 0x000fce0000410000 */
.L_x_280:
[----:B------:R-:W-:Y:S01]  /*2400*/  FMUL.FTZ R34, R30, R59 ;  /* 0x0000003b1e227220 */ /* 0x000fe20000410000 */
[----:B------:R-:W-:-:S03]  /*2410*/  FFMA.FTZ R60, R13, R17, R12 ;  /* 0x000000110d3c7223 */ /* 0x000fc6000001000c */
[----:B------:R-:W-:Y:S01]  /*2420*/  FFMA.FTZ R32, R29, R34, R32 ;  /* 0x000000221d207223 */ /* 0x000fe20000010020 */
[----:B------:R-:W-:Y:S01]  /*2430*/  FADD.FTZ R34, R33, R34 ;  /* 0x0000002221227221 */ /* 0x000fe20000010000 */
[----:B------:R-:W-:-:S04]  /*2440*/  FMUL.FTZ R33, R28, R57 ;  /* 0x000000391c217220 */ /* 0x000fc80000410000 */
[--C-:B------:R-:W-:Y:S01]  /*2450*/  FFMA.FTZ R12, R31, R33, R32.reuse ;  /* 0x000000211f0c7223 */ /* 0x100fe20000010020 */
[----:B------:R-:W-:Y:S01]  /*2460*/  PRMT R32, R39, 0x7632, R32 ;  /* 0x0000763227207816 */ /* 0x000fe20000000020 */
[----:B------:R-:W-:Y:S01]  /*2470*/  FADD.FTZ R13, R33, R34 ;  /* 0x00000022210d7221 */ /* 0x000fe20000010000 */
[----:B------:R-:W-:Y:S02]  /*2480*/  SHF.L.U32 R33, R39, 0x10, RZ ;  /* 0x0000001027217819 */ /* 0x000fe400000006ff */
[----:B------:R-:W-:-:S03]  /*2490*/  SHF.L.U32 R32, R32, 0x10, RZ ;  /* 0x0000001020207819 */ /* 0x000fc600000006ff */
[----:B------:R-:W-:Y:S01]  /*24a0*/  FADD.FTZ R35, R33, -UR11 ;  /* 0x8000000b21237e21 */ /* 0x000fe20008010000 */
[----:B------:R-:W-:Y:S01]  /*24b0*/  PRMT R33, R36, 0x7632, R33 ;  /* 0x0000763224217816 */ /* 0x000fe20000000021 */
[----:B------:R-:W-:Y:S02]  /*24c0*/  FADD.FTZ R34, R32, -UR11 ;  /* 0x8000000b20227e21 */ /* 0x000fe40008010000 */
[----:B------:R-:W-:Y:S01]  /*24d0*/  FMUL.FTZ R35, R35, UR10 ;  /* 0x0000000a23237c20 */ /* 0x000fe20008410000 */
[----:B------:R-:W-:Y:S01]  /*24e0*/  SHF.L.U32 R32, R33, 0x10, RZ ;  /* 0x0000001021207819 */ /* 0x000fe200000006ff */
[----:B------:R-:W-:Y:S01]  /*24f0*/  FMUL.FTZ R33, R34, UR10 ;  /* 0x0000000a22217c20 */ /* 0x000fe20008410000 */
[----:B------:R-:W-:Y:S01]  /*2500*/  SHF.L.U32 R34, R36, 0x10, RZ ;  /* 0x0000001024227819 */ /* 0x000fe200000006ff */
[----:B------:R-:W-:Y:S06]  /*2510*/  @!P0 BRA `(.L_x_281) ;  /* 0x0000000000488947 */ /* 0x000fec0003800000 */
[----:B------:R-:W-:-:S04]  /*2520*/  FFMA.FTZ R66, R35, R59, R14 ;  /* 0x0000003b23427223 */ /* 0x000fc8000001000e */
[----:B------:R-:W-:-:S06]  /*2530*/  FMUL.FTZ R67, R66, -1.4426950216293334961 ;  /* 0xbfb8aa3b42437820 */ /* 0x000fcc0000410000 */
[----:B------:R-:W0:Y:S02]  /*2540*/  MUFU.EX2 R67, R67 ;  /* 0x0000004300437308 */ /* 0x000e240000000800 */
[----:B0-----:R-:W-:-:S06]  /*2550*/  FADD.FTZ R68, R67, 1 ;  /* 0x3f80000043447421 */ /* 0x001fcc0000010000 */
[----:B------:R-:W0:Y:S02]  /*2560*/  MUFU.RCP R69, R68 ;  /* 0x0000004400457308 */ /* 0x000e240000001000 */
[----:B0-----:R-:W-:Y:S01]  /*2570*/  FMUL.FTZ R34, R34, R69 ;  /* 0x0000004522227220 */ /* 0x001fe20000410000 */
[----:B------:R-:W-:-:S04]  /*2580*/  FADD.FTZ R69, -R69, 1 ;  /* 0x3f80000045457421 */ /* 0x000fc80000010100 */
[----:B------:R-:W-:Y:S01]  /*2590*/  FFMA.FTZ R69, R66, R69, 1 ;  /* 0x3f80000042457423 */ /* 0x000fe20000010045 */
[----:B------:R-:W-:-:S03]  /*25a0*/  FFMA.FTZ R66, R33, R57, R10 ;  /* 0x0000003921427223 */ /* 0x000fc6000001000a */
[----:B------:R-:W-:Y:S01]  /*25b0*/  FMUL.FTZ R34, R34, R69 ;  /* 0x0000004522227220 */ /* 0x000fe20000410000 */
        /* <DEDUP_REMOVED lines=8> */
.L_x_281:
        /* <DEDUP_REMOVED lines=8> */
[----:B------:R-:W-:Y:S01]  /*26c0*/  FADD.FTZ R19, R18, R20 ;  /* 0x0000001412137221 */ /* 0x000fe20000010000 */
[----:B------:R-:W-:Y:S01]  /*26d0*/  FFMA.FTZ R60, R23, R22, R60 ;  /* 0x00000016173c7223 */ /* 0x000fe2000001003c */
[----:B------:R-:W-:Y:S01]  /*26e0*/  FADD.FTZ R13, R66, R13 ;  /* 0x0000000d420d7221 */ /* 0x000fe20000010000 */
[----:B------:R-:W-:Y:S01]  /*26f0*/  FFMA.FTZ R12, R33, R66, R12 ;  /* 0x00000042210c7223 */ /* 0x000fe2000001000c */
[----:B------:R-:W-:Y:S01]  /*2700*/  FADD.FTZ R17, R17, R22 ;  /* 0x0000001611117221 */ /* 0x000fe20000010000 */
[----:B------:R-:W-:Y:S01]  /*2710*/  UMOV UR9, 0x400 ;  /* 0x0000040000097882 */ /* 0x000fe20000000000 */
[----:B------:R-:W-:Y:S01]  /*2720*/  FADD.FTZ R19, R19, R26 ;  /* 0x0000001a13137221 */ /* 0x000fe20000010000 */
[----:B------:R-:W1:Y:S01]  /*2730*/  SHFL.DOWN PT, R66, R13, 0x1, 0x1f ;  /* 0x08201f000d427f89 */ /* 0x000e6200000e0000 */
[----:B------:R-:W-:Y:S01]  /*2740*/  UIADD3 UR8, UR9, 0x40, URZ ;  /* 0x0000004009087890 */ /* 0x000fe2000fffe03f */
[----:B------:R-:W-:Y:S01]  /*2750*/  FFMA.FTZ R60, R27, R24, R60 ;  /* 0x000000181b3c7223 */ /* 0x000fe2000001003c */
[----:B------:R-:W-:Y:S01]  /*2760*/  FFMA.FTZ R16, R25, R26, R16 ;  /* 0x0000001a19107223 */ /* 0x000fe20000010010 */
[----:B------:R-:W2:Y:S01]  /*2770*/  SHFL.DOWN PT, R67, R12, 0x1, 0x1f ;  /* 0x08201f000c437f89 */ /* 0x000ea200000e0000 */
[----:B------:R-:W-:Y:S01]  /*2780*/  FADD.FTZ R17, R17, R24 ;  /* 0x0000001811117221 */ /* 0x000fe20000010000 */
[----:B------:R-:W-:Y:S01]  /*2790*/  FADD.FTZ R19, R19, R30 ;  /* 0x0000001e13137221 */ /* 0x000fe20000010000 */
[----:B------:R-:W-:Y:S01]  /*27a0*/  FFMA.FTZ R60, R31, R28, R60 ;  /* 0x0000001c1f3c7223 */ /* 0x000fe2000001003c */
[----:B------:R-:W-:Y:S01]  /*27b0*/  FFMA.FTZ R16, R29, R30, R16 ;  /* 0x0000001e1d107223 */ /* 0x000fe20000010010 */
[----:B------:R-:W-:Y:S01]  /*27c0*/  FADD.FTZ R21, R17, R28 ;  /* 0x0000001c11157221 */ /* 0x000fe20000010000 */
[----:B------:R-:W-:Y:S01]  /*27d0*/  FADD.FTZ R18, R19, R34 ;  /* 0x0000002213127221 */ /* 0x000fe20000010000 */
[----:B0-----:R-:W-:Y:S01]  /*27e0*/  ULEA UR8, UR15, UR8, 0x18 ;  /* 0x000000080f087291 */ /* 0x001fe2000f8ec03f */
[----:B------:R-:W-:Y:S01]  /*27f0*/  FFMA.FTZ R17, R33, R32, R60 ;  /* 0x0000002021117223 */ /* 0x000fe2000001003c */
[----:B------:R-:W-:Y:S01]  /*2800*/  FFMA.FTZ R16, R35, R34, R16 ;  /* 0x0000002223107223 */ /* 0x000fe20000010010 */
        /* <DEDUP_REMOVED lines=40> */
.L_x_283:
[----:B------:R-:W-:Y:S05]  /*2a90*/  BSYNC B0 ;  /* 0x0000000000007941 */ /* 0x000fea0003800000 */
.L_x_282:
        /* <DEDUP_REMOVED lines=320> */
.L_x_285:
[----:B------:R-:W-:Y:S05]  /*3ea0*/  BSYNC B0 ;  /* 0x0000000000007941 */ /* 0x000fea0003800000 */
.L_x_284:
        /* <DEDUP_REMOVED lines=20> */
.L_x_287:
[----:B------:R-:W-:Y:S05]  /*3ff0*/  BSYNC B0 ;  /* 0x0000000000007941 */ /* 0x000fea0003800000 */
.L_x_286:
        /* <DEDUP_REMOVED lines=37> */
.L_x_290:
[----:B-1----:R-:W2:Y:S04]  /*4250*/  LDG.E.STRONG.GPU R24, desc[UR12][R16.64] ;  /* 0x0000000c10187981 */ /* 0x002ea8000c1ef900 */
[----:B--2---:R-:W-:Y:S01]  /*4260*/  CCTL.IVALL ;  /* 0x00000000ff00798f */ /* 0x004fe20002000000 */
[----:B------:R-:W-:Y:S05]  /*4270*/  YIELD ;  /* 0x0000000000007946 */ /* 0x000fea0003800000 */
[----:B------:R-:W-:-:S13]  /*4280*/  ISETP.NE.AND P6, PT, R24, R31, PT ;  /* 0x0000001f1800720c */ /* 0x000fda0003fc5270 */
[----:B------:R-:W-:Y:S05]  /*4290*/  @P6 BRA `(.L_x_290) ;  /* 0xfffffffc00ec6947 */ /* 0x000fea000383ffff */
.L_x_289:
        /* <DEDUP_REMOVED lines=20> */
.L_x_294:
        /* <DEDUP_REMOVED lines=115> */
.L_x_293:
        /* <DEDUP_REMOVED lines=62> */
.L_x_295:
[----:B------:R-:W-:-:S04]  /*4ef0*/  ISETP.NE.AND P6, PT, R26, RZ, PT ;  /* 0x000000ff1a00720c */ /* 0x000fc80003fc5270 */
[----:B------:R-:W-:-:S13]  /*4f00*/  ISETP.NE.OR P6, PT, R24, RZ, P6 ;  /* 0x000000ff1800720c */ /* 0x000fda00037c5670 */
[----:B------:R-:W-:Y:S05]  /*4f10*/  @!P6 BRA `(.L_x_291) ;  /* 0x00000000007ce947 */ /* 0x000fea0003800000 */
.L_x_292:
        /* <DEDUP_REMOVED lines=31> */
.L_x_291:
        /* <DEDUP_REMOVED lines=10> */
.L_x_297:
[----:B------:R-:W-:Y:S05]  /*51b0*/  BSYNC B0 ;  /* 0x0000000000007941 */ /* 0x000fea0003800000 */
.L_x_296:
        /* <DEDUP_REMOVED lines=17> */
.L_x_288:
        /* <DEDUP_REMOVED lines=13> */
[----:B0-----:R-:W-:-:S09]  /*53a0*/  ULEA UR8, UR9, UR8, 0x18 ;  /* 0x0000000809087291 */ /* 0x001fd2000f8ec03f */
[----:B------:R-:W-:Y:S01]  /*53b0*/  @!P0 STS.64 [UR8+0x30], R12 ;  /* 0x0000300cff008988 */ /* 0x000fe20008000a08 */
[----:B------:R-:W-:Y:S06]  /*53c0*/  BAR.SYNC.DEFER_BLOCKING 0x0 ;  /* 0x0000000000007b1d */ /* 0x000fec0000010000 */
[----:B------:R-:W0:Y:S01]  /*53d0*/  LDS.64 R16, [UR8+0x30] ;  /* 0x00003008ff107984 */ /* 0x000e220008000a00 */
[----:B------:R-:W-:Y:S02]  /*53e0*/  ULDC UR8, c[0x0][0x2bc] ;  /* 0x0000af0000087ab9 */ /* 0x000fe40000000800 */
[----:B0-----:R-:W-:Y:S01]  /*53f0*/  FMUL.FTZ R23, R16, UR8 ;  /* 0x0000000810177c20 */ /* 0x001fe20008410000 */
[----:B------:R-:W-:Y:S01]  /*5400*/  FMUL.FTZ R26, R17, UR8 ;  /* 0x00000008111a7c20 */ /* 0x000fe20008410000 */
[----:B------:R-:W-:Y:S01]  /*5410*/  SHF.L.U32 R16, R49, 0x10, RZ ;  /* 0x0000001031107819 */ /* 0x000fe200000006ff */
        /* <DEDUP_REMOVED lines=19> */
.L_x_298:
[----:B------:R-:W-:Y:S04]  /*5550*/  BSSY B0, `(.L_x_299) ;  /* 0x0000014000007945 */ /* 0x000fe80003800000 */
[----:B------:R-:W-:Y:S05]  /*5560*/  @!P3 BRA `(.L_x_300) ;  /* 0x000000000048b947 */ /* 0x000fea0003800000 */
[C-C-:B------:R-:W-:Y:S01]  /*5570*/  FFMA.FTZ R13, R23.reuse, R35, R26.reuse ;  /* 0x00000023170d7223 */ /* 0x140fe2000001001a */
[----:B------:R-:W-:Y:S01]  /*5580*/  ULDC.64 UR8, c[0x0][0x288] ;  /* 0x0000a20000087ab9 */ /* 0x000fe20000000a00 */
[----:B------:R-:W-:Y:S01]  /*5590*/  FFMA.FTZ R17, R23, R33, R26 ;  /* 0x0000002117117223 */ /* 0x000fe2000001001a */
[----:B------:R-:W-:Y:S01]  /*55a0*/  MOV R12, R62 ;  /* 0x0000003e000c7202 */ /* 0x000fe20000000f00 */
[----:B------:R-:W-:Y:S01]  /*55b0*/  FFMA.FTZ R16, R16, R59, -R13 ;  /* 0x0000003b10107223 */ /* 0x000fe2000001080d */
[----:B------:R-:W-:Y:S01]  /*55c0*/  MOV R13, R65 ;  /* 0x00000041000d7202 */ /* 0x000fe20000000f00 */
[----:B------:R-:W-:Y:S02]  /*55d0*/  IMAD R25, R7, UR8, RZ ;  /* 0x0000000807197c24 */ /* 0x000fe4000f8e02ff */
[----:B------:R-:W-:Y:S01]  /*55e0*/  FFMA.FTZ R22, R22, R57, -R17 ;  /* 0x0000003916167223 */ /* 0x000fe20000010811 */
[----:B------:R-:W-:-:S04]  /*55f0*/  IMAD.WIDE.U32 R12, R0, UR8, R12 ;  /* 0x00000008000c7c25 */ /* 0x000fc8000f8e000c */
[----:B------:R-:W-:Y:S01]  /*5600*/  FMUL.FTZ R22, R22, UR10 ;  /* 0x0000000a16167c20 */ /* 0x000fe20008410000 */
[----:B------:R-:W-:Y:S01]  /*5610*/  IMAD R17, R0, UR9, R25 ;  /* 0x0000000900117c24 */ /* 0x000fe2000f8e0219 */
[----:B------:R-:W-:Y:S01]  /*5620*/  ULDC.64 UR8, c[0x0][0x210] ;  /* 0x0000840000087ab9 */ /* 0x000fe20000000a00 */
[----:B------:R-:W-:Y:S01]  /*5630*/  FMUL.FTZ R25, R16, UR10 ;  /* 0x0000000a10197c20 */ /* 0x000fe20008410000 */
[----:B------:R-:W-:Y:S02]  /*5640*/  LEA R16, P0, R12, UR8, 0x1 ;  /* 0x000000080c107c11 */ /* 0x000fe4000f8008ff */
[----:B------:R-:W-:Y:S02]  /*5650*/  IADD3 R17, R13, R17, RZ ;  /* 0x000000110d117210 */ /* 0x000fe40007ffe0ff */
[----:B------:R-:W-:Y:S02]  /*5660*/  F2FP.BF16.F32.PACK_AB R13, R22, R25 ;  /* 0x00000019160d723e */ /* 0x000fe400000010ff */
[----:B------:R-:W-:-:S05]  /*5670*/  LEA.HI.X R17, R12, UR9, R17, 0x1, P0 ;  /* 0x000000090c117c11 */ /* 0x000fca00080f0c11 */
[----:B------:R0:W-:Y:S02]  /*5680*/  STG.E desc[UR12][R16.64], R13 ;  /* 0x0000000d10007986 */ /* 0x0001e4000c10190c */
.L_x_300:
[----:B------:R-:W-:Y:S05]  /*5690*/  BSYNC B0 ;  /* 0x0000000000007941 */ /* 0x000fea0003800000 */
.L_x_299:
[----:B------:R-:W-:Y:S01]  /*56a0*/  FADD.FTZ R51, R51, -UR11 ;  /* 0x8000000b33337e21 */ /* 0x000fe20008010000 */
[----:B------:R-:W-:Y:S01]  /*56b0*/  FADD.FTZ R21, R21, -UR11 ;  /* 0x8000000b15157e21 */ /* 0x000fe20008010000 */
[----:B------:R-:W-:Y:S02]  /*56c0*/  SHF.L.U32 R48, R48, 0x10, RZ ;  /* 0x0000001030307819 */ /* 0x000fe400000006ff */
[----:B------:R-:W-:Y:S01]  /*56d0*/  SHF.L.U32 R20, R20, 0x10, RZ ;  /* 0x0000001014147819 */ /* 0x000fe200000006ff */
[----:B------:R-:W-:Y:S01]  /*56e0*/  FMUL.FTZ R51, R51, UR10 ;  /* 0x0000000a33337c20 */ /* 0x000fe20008410000 */
[----:B------:R-:W-:Y:S01]  /*56f0*/  SHF.L.U32 R46, R46, 0x10, RZ ;  /* 0x000000102e2e7819 */ /* 0x000fe200000006ff */
[----:B------:R-:W-:Y:S01]  /*5700*/  FMUL.FTZ R29, R21, UR10 ;  /* 0x0000000a151d7c20 */ /* 0x000fe20008410000 */
[----:B------:R-:W-:Y:S01]  /*5710*/  SHF.L.U32 R19, R19, 0x10, RZ ;  /* 0x0000001013137819 */ /* 0x000fe200000006ff */
[----:B------:R-:W-:Y:S06]  /*5720*/  @!P6 BRA `(.L_x_301) ;  /* 0x000000000048e947 */ /* 0x000fec0003800000 */
[----:B------:R-:W-:Y:S01]  /*5730*/  FFMA.FTZ R12, R51, R59, R14 ;  /* 0x0000003b330c7223 */ /* 0x000fe2000001000e */
[----:B0-----:R-:W-:-:S03]  /*5740*/  FFMA.FTZ R13, R29, R57, R10 ;  /* 0x000000391d0d7223 */ /* 0x001fc6000001000a */
        /* <DEDUP_REMOVED lines=16> */
.L_x_301:
[----:B------:R-:W-:Y:S04]  /*5850*/  BSSY B0, `(.L_x_302) ;  /* 0x0000014000007945 */ /* 0x000fe80003800000 */
[----:B------:R-:W-:Y:S05]  /*5860*/  @!P2 BRA `(.L_x_303) ;  /* 0x000000000048a947 */ /* 0x000fea0003800000 */
[C-C-:B0-----:R-:W-:Y:S01]  /*5870*/  FFMA.FTZ R13, R23.reuse, R51, R26.reuse ;  /* 0x00000033170d7223 */ /* 0x141fe2000001001a */
[----:B------:R-:W-:Y:S01]  /*5880*/  ULDC.64 UR8, c[0x0][0x288] ;  /* 0x0000a20000087ab9 */ /* 0x000fe20000000a00 */
[----:B------:R-:W-:Y:S01]  /*5890*/  FFMA.FTZ R17, R23, R29, R26 ;  /* 0x0000001d17117223 */ /* 0x000fe2000001001a */
[----:B------:R-:W-:Y:S01]  /*58a0*/  MOV R12, R62 ;  /* 0x0000003e000c7202 */ /* 0x000fe20000000f00 */
[----:B------:R-:W-:Y:S01]  /*58b0*/  FFMA.FTZ R48, R48, R59, -R13 ;  /* 0x0000003b30307223 */ /* 0x000fe2000001080d */
[----:B------:R-:W-:Y:S01]  /*58c0*/  MOV R13, R65 ;  /* 0x00000041000d7202 */ /* 0x000fe20000000f00 */
[----:B------:R-:W-:Y:S02]  /*58d0*/  IMAD R16, R9, UR8, RZ ;  /* 0x0000000809107c24 */ /* 0x000fe4000f8e02ff */
[----:B------:R-:W-:Y:S01]  /*58e0*/  FFMA.FTZ R20, R20, R57, -R17 ;  /* 0x0000003914147223 */ /* 0x000fe20000010811 */
        /* <DEDUP_REMOVED lines=10> */
.L_x_303:
[----:B------:R-:W-:Y:S05]  /*5990*/  BSYNC B0 ;  /* 0x0000000000007941 */ /* 0x000fea0003800000 */
.L_x_302:
[----:B------:R-:W-:Y:S01]  /*59a0*/  FADD.FTZ R46, R46, -UR11 ;  /* 0x8000000b2e2e7e21 */ /* 0x000fe20008010000 */
[----:B------:R-:W-:Y:S01]  /*59b0*/  FADD.FTZ R19, R19, -UR11 ;  /* 0x8000000b13137e21 */ /* 0x000fe20008010000 */
[----:B01----:R-:W-:Y:S02]  /*59c0*/  SHF.L.U32 R16, R18, 0x10, RZ ;  /* 0x0000001012107819 */ /* 0x003fe400000006ff */
        /* <DEDUP_REMOVED lines=23> */
.L_x_304:
        /* <DEDUP_REMOVED lines=20> */
.L_x_306:
[----:B------:R-:W-:Y:S05]  /*5c80*/  BSYNC B0 ;  /* 0x0000000000007941 */ /* 0x000fea0003800000 */
.L_x_305:
[----:B------:R-:W-:Y:S02]  /*5c90*/  SHF.L.U32 R47, R47, 0x10, RZ ;  /* 0x000000102f2f7819 */ /* 0x000fe400000006ff */
[----:B------:R-:W-:Y:S02]  /*5ca0*/  SHF.L.U32 R12, R18, 0x10, RZ ;  /* 0x00000010120c7819 */ /* 0x000fe400000006ff */
[C---:B0-----:R-:W-:Y:S01]  /*5cb0*/  PRMT R16, R44.reuse, 0x7632, R16 ;  /* 0x000076322c107816 */ /* 0x041fe20000000010 */
        /* <DEDUP_REMOVED lines=27> */
.L_x_307:
        /* <DEDUP_REMOVED lines=22> */
.L_x_309:
[----:B------:R-:W-:Y:S05]  /*5fd0*/  BSYNC B0 ;  /* 0x0000000000007941 */ /* 0x000fea0003800000 */
.L_x_308:
[----:B------:R-:W-:Y:S01]  /*5fe0*/  SHF.L.U32 R42, R42, 0x10, RZ ;  /* 0x000000102a2a7819 */ /* 0x000fe200000006ff */
[----:B------:R-:W-:Y:S01]  /*5ff0*/  IMAD R24, R24, UR14, R19 ;  /* 0x0000000e18187c24 */ /* 0x000fe2000f8e0213 */
[----:B------:R-:W-:Y:S01]  /*6000*/  SHF.L.U32 R18, R18, 0x10, RZ ;  /* 0x0000001012127819 */ /* 0x000fe200000006ff */
[----:B------:R-:W-:Y:S01]  /*6010*/  ULDC.64 UR16, c[0x0][0x290] ;  /* 0x0000a40000107ab9 */ /* 0x000fe20000000a00 */
[C---:B------:R-:W-:Y:S01]  /*6020*/  PRMT R20, R41.reuse, 0x7632, R20 ;  /* 0x0000763229147816 */ /* 0x040fe20000000014 */
[----:B------:R-:W-:Y:S01]  /*6030*/  FADD.FTZ R42, R42, -UR11 ;  /* 0x8000000b2a2a7e21 */ /* 0x000fe20008010000 */
[----:B0-----:R-:W-:Y:S01]  /*6040*/  SHF.L.U32 R16, R41, 0x10, RZ ;  /* 0x0000001029107819 */ /* 0x001fe200000006ff */
        /* <DEDUP_REMOVED lines=24> */
.L_x_310:
        /* <DEDUP_REMOVED lines=22> */
.L_x_312:
[----:B------:R-:W-:Y:S05]  /*6330*/  BSYNC B0 ;  /* 0x0000000000007941 */ /* 0x000fea0003800000 */
.L_x_311:
        /* <DEDUP_REMOVED lines=34> */
.L_x_313:
        /* <DEDUP_REMOVED lines=22> */
.L_x_315:
[----:B------:R-:W-:Y:S05]  /*66c0*/  BSYNC B0 ;  /* 0x0000000000007941 */ /* 0x000fea0003800000 */
.L_x_314:
[----:B------:R-:W-:Y:S02]  /*66d0*/  PRMT R12, R38, 0x7632, R12 ;  /* 0x00007632260c7816 */ /* 0x000fe4000000000c */
[----:B------:R-:W-:Y:S02]  /*66e0*/  ISETP.GE.U32.AND P0, PT, R18, UR16, PT ;  /* 0x0000001012007c0c */ /* 0x000fe4000bf06070 */
[----:B------:R-:W-:Y:S02]  /*66f0*/  SHF.R.S32.HI R18, RZ, 0x1f, R18 ;  /* 0x0000001fff127819 */ /* 0x000fe40000011412 */
[----:B------:R-:W-:Y:S02]  /*6700*/  SHF.L.U32 R38, R38, 0x10, RZ ;  /* 0x0000001026267819 */ /* 0x000fe400000006ff */
[----:B------:R-:W-:Y:S02]  /*6710*/  SHF.L.U32 R12, R12, 0x10, RZ ;  /* 0x000000100c0c7819 */ /* 0x000fe400000006ff */
[----:B------:R-:W-:Y:S01]  /*6720*/  ISETP.GE.AND.EX P0, PT, R18, UR17, PT, P0 ;  /* 0x0000001112007c0c */ /* 0x000fe2000bf06300 */
[----:B------:R-:W-:Y:S01]  /*6730*/  FADD.FTZ R38, R38, -UR11 ;  /* 0x8000000b26267e21 */ /* 0x000fe20008010000 */
[C---:B------:R-:W-:Y:S01]  /*6740*/  PRMT R18, R37.reuse, 0x7632, R18 ;  /* 0x0000763225127816 */ /* 0x040fe20000000012 */
[----:B------:R-:W-:Y:S01]  /*6750*/  FADD.FTZ R12, R12, -UR11 ;  /* 0x8000000b0c0c7e21 */ /* 0x000fe20008010000 */
[----:B------:R-:W-:Y:S01]  /*6760*/  ISETP.LT.U32.AND P0, PT, R56, 0x80, !P0 ;  /* 0x000000803800780c */ /* 0x000fe20004701070 */
[----:B------:R-:W-:Y:S01]  /*6770*/  FMUL.FTZ R29, R38, UR10 ;  /* 0x0000000a261d7c20 */ /* 0x000fe20008410000 */
[----:B0-----:R-:W-:Y:S01]  /*6780*/  SHF.L.U32 R16, R37, 0x10, RZ ;  /* 0x0000001025107819 */ /* 0x001fe200000006ff */
[----:B------:R-:W-:Y:S01]  /*6790*/  FMUL.FTZ R27, R12, UR10 ;  /* 0x0000000a0c1b7c20 */ /* 0x000fe20008410000 */
[----:B------:R-:W-:-:S02]  /*67a0*/  SHF.L.U32 R18, R18, 0x10, RZ ;  /* 0x0000001012127819 */ /* 0x000fc400000006ff */
[----:B------:R-:W-:Y:S01]  /*67b0*/  IADD3 R24, R24, 0x1c0, RZ ;  /* 0x000001c018187810 */ /* 0x000fe20007ffe0ff */
        /* <DEDUP_REMOVED lines=19> */
.L_x_316:
        /* <DEDUP_REMOVED lines=22> */
.L_x_318:
[----:B------:R-:W-:Y:S05]  /*6a50*/  BSYNC B0 ;  /* 0x0000000000007941 */ /* 0x000fea0003800000 */
.L_x_317:
        /* <DEDUP_REMOVED lines=33> */
.L_x_319:
[----:B------:R-:W-:Y:S04]  /*6c70*/  BSSY B0, `(.L_x_320) ;  /* 0x0000015000007945 */ /* 0x000fe80003800000 */
[----:B------:R-:W-:Y:S05]  /*6c80*/  @!P0 BRA `(.L_x_321) ;  /* 0x00000000004c8947 */ /* 0x000fea0003800000 */
[----:B------:R-:W-:Y:S01]  /*6c90*/  IADD3 R19, R0, 0x1c0, RZ ;  /* 0x000001c000137810 */ /* 0x000fe20007ffe0ff */
[----:B------:R-:W-:Y:S01]  /*6ca0*/  ULDC.64 UR8, c[0x0][0x288] ;  /* 0x0000a20000087ab9 */ /* 0x000fe20000000a00 */
[----:B------:R-:W-:Y:S01]  /*6cb0*/  MOV R63, R65 ;  /* 0x00000041003f7202 */ /* 0x000fe20000000f00 */
[C-C-:B------:R-:W-:Y:S01]  /*6cc0*/  FFMA.FTZ R13, R23.reuse, R39, R26.reuse ;  /* 0x00000027170d7223 */ /* 0x140fe2000001001a */
[----:B------:R-:W-:Y:S01]  /*6cd0*/  SHF.R.S32.HI R10, RZ, 0x1f, R19 ;  /* 0x0000001fff0a7819 */ /* 0x000fe20000011413 */
[----:B------:R-:W-:Y:S01]  /*6ce0*/  FFMA.FTZ R23, R23, R27, R26 ;  /* 0x0000001b17177223 */ /* 0x000fe2000001001a */
[----:B------:R-:W-:-:S04]  /*6cf0*/  IMAD.WIDE.U32 R62, R19, UR8, R62 ;  /* 0x00000008133e7c25 */ /* 0x000fc8000f8e003e */
[----:B------:R-:W-:Y:S01]  /*6d00*/  FFMA.FTZ R13, R36, R59, -R13 ;  /* 0x0000003b240d7223 */ /* 0x000fe2000001080d */
[----:B------:R-:W-:Y:S01]  /*6d10*/  FFMA.FTZ R23, R16, R57, -R23 ;  /* 0x0000003910177223 */ /* 0x000fe20000010817 */
[----:B------:R-:W-:Y:S02]  /*6d20*/  IMAD R10, R10, UR8, RZ ;  /* 0x000000080a0a7c24 */ /* 0x000fe4000f8e02ff */
[----:B------:R-:W-:Y:S02]  /*6d30*/  FMUL.FTZ R17, R13, UR10 ;  /* 0x0000000a0d117c20 */ /* 0x000fe40008410000 */
[----:B------:R-:W-:Y:S01]  /*6d40*/  IMAD R19, R19, UR9, R10 ;  /* 0x0000000913137c24 */ /* 0x000fe2000f8e020a */
[----:B------:R-:W-:Y:S01]  /*6d50*/  ULDC.64 UR8, c[0x0][0x210] ;  /* 0x0000840000087ab9 */ /* 0x000fe20000000a00 */
[----:B------:R-:W-:Y:S01]  /*6d60*/  FMUL.FTZ R10, R23, UR10 ;  /* 0x0000000a170a7c20 */ /* 0x000fe20008410000 */
[----:B------:R-:W-:Y:S02]  /*6d70*/  LEA R12, P0, R62, UR8, 0x1 ;  /* 0x000000083e0c7c11 */ /* 0x000fe4000f8008ff */
[----:B------:R-:W-:-:S02]  /*6d80*/  IADD3 R19, R63, R19, RZ ;  /* 0x000000133f137210 */ /* 0x000fc40007ffe0ff */
[----:B------:R-:W-:Y:S02]  /*6d90*/  F2FP.BF16.F32.PACK_AB R17, R10, R17 ;  /* 0x000000110a11723e */ /* 0x000fe400000010ff */
[----:B------:R-:W-:-:S05]  /*6da0*/  LEA.HI.X R13, R62, UR9, R19, 0x1, P0 ;  /* 0x000000093e0d7c11 */ /* 0x000fca00080f0c13 */
[----:B------:R0:W-:Y:S02]  /*6db0*/  STG.E desc[UR12][R12.64], R17 ;  /* 0x000000110c007986 */ /* 0x0001e4000c10190c */
.L_x_321:
[----:B------:R-:W-:Y:S05]  /*6dc0*/  BSYNC B0 ;  /* 0x0000000000007941 */ /* 0x000fea0003800000 */
.L_x_320:
[----:B------:R-:W-:Y:S01]  /*6dd0*/  ULDC UR8, c[0x0][0x2a0] ;  /* 0x0000a80000087ab9 */ /* 0x000fe20000000800 */
[----:B------:R-:W-:Y:S01]  /*6de0*/  ULDC UR9, c[0x0][0x270] ;  /* 0x00009c0000097ab9 */ /* 0x000fe20000000800 */
[----:B------:R-:W-:Y:S01]  /*6df0*/  IADD3 R53, R2, R53, RZ ;  /* 0x0000003502357210 */ /* 0x000fe20007ffe0ff */
[----:B------:R-:W-:Y:S01]  /*6e00*/  UIMAD UR8, UR8, UR9, URZ ;  /* 0x00000009080872a4 */ /* 0x000fe2000f8e023f */
[----:B------:R-:W-:-:S05]  /*6e10*/  IADD3 R52, R52, 0x1, RZ ;  /* 0x0000000134347810 */ /* 0x000fca0007ffe0ff */
[----:B------:R-:W-:-:S13]  /*6e20*/  ISETP.GE.AND P0, PT, R53, UR8, PT ;  /* 0x0000000835007c0c */ /* 0x000fda000bf06270 */
[----:B------:R-:W-:Y:S05]  /*6e30*/  @!P0 BRA `(.L_x_322) ;  /* 0xffffff9400688947 */ /* 0x000fea000383ffff */
.L_x_271:
        /* <DEDUP_REMOVED lines=23> */
.L_x_324:
[----:B------:R-:W-:Y:S05]  /*6fb0*/  BSYNC B0 ;  /* 0x0000000000007941 */ /* 0x000fea0003800000 */
.L_x_323:
[----:B------:R-:W-:Y:S05]  /*6fc0*/  @P0 EXIT ;  /* 0x000000000000094d */ /* 0x000fea0003800000 */
[----:B------:R-:W-:Y:S05]  /*6fd0*/  @P2 BRA `(.L_x_325) ;  /* 0x0000000000202947 */ /* 0x000fea0003800000 */
[----:B------:R-:W-:-:S05]  /*6fe0*/  IMAD R0, R6, R7, RZ ;  /* 0x0000000706007224 */ /* 0x000fca00078e02ff */
[----:B------:R-:W-:-:S13]  /*6ff0*/  ISETP.NE.AND P0, PT, R0, -0x1, PT ;  /* 0xffffffff0000780c */ /* 0x000fda0003f05270 */
[----:B------:R-:W-:Y:S05]  /*7000*/  @!P0 BRA `(.L_x_325) ;  /* 0x0000000000148947 */ /* 0x000fea0003800000 */
.L_x_326:
[----:B-1----:R-:W2:Y:S04]  /*7010*/  LDG.E.STRONG.GPU R5, desc[UR12][R2.64] ;  /* 0x0000000c02057981 */ /* 0x002ea8000c1ef900 */
[----:B--2---:R-:W-:Y:S01]  /*7020*/  CCTL.IVALL ;  /* 0x00000000ff00798f */ /* 0x004fe20002000000 */
[----:B------:R-:W-:Y:S05]  /*7030*/  YIELD ;  /* 0x0000000000007946 */ /* 0x000fea0003800000 */
[----:B------:R-:W-:-:S13]  /*7040*/  ISETP.NE.AND P0, PT, R5, R0, PT ;  /* 0x000000000500720c */ /* 0x000fda0003f05270 */
[----:B------:R-:W-:Y:S05]  /*7050*/  @P0 BRA `(.L_x_326) ;  /* 0xfffffffc00ec0947 */ /* 0x000fea000383ffff */
.L_x_325:
        /* <DEDUP_REMOVED lines=19> */
[----:B0-----:R-:W0:Y:S03]  /*7190*/  LDC.64 R16, c[0x0][0x220] ;  /* 0x00008800ff107b82 */ /* 0x001e260000000a00 */
[----:B------:R-:W-:-:S04]  /*71a0*/  IADD3.X R5, RZ, R5, RZ, P0, !PT ;  /* 0x00000005ff057210 */ /* 0x000fc800007fe4ff */
[--C-:B------:R-:W-:Y:S02]  /*71b0*/  SHF.R.S64 R29, R2, 0x1, R5.reuse ;  /* 0x00000001021d7819 */ /* 0x100fe40000001005 */
[----:B------:R-:W-:-:S04]  /*71c0*/  SHF.R.S32.HI R2, RZ, 0x1, R5 ;  /* 0x00000001ff027819 */ /* 0x000fc80000011405 */
[----:B------:R-:W-:-:S07]  /*71d0*/  SHF.L.U64.HI R31, R29, 0x2, R2 ;  /* 0x000000021d1f7819 */ /* 0x000fce0000010202 */
.L_x_327:
        /* <DEDUP_REMOVED lines=14> */
[----:B-1----:R-:W-:-:S04]  /*72c0*/  IMAD.WIDE R2, R5, 0x2, R14 ;  /* 0x0000000205027825 */ /* 0x002fc800078e020e */
[----:B0-----:R-:W-:Y:S01]  /*72d0*/  IMAD.WIDE R4, R5, 0x2, R16 ;  /* 0x0000000205047825 */ /* 0x001fe200078e0210 */
        /* <DEDUP_REMOVED lines=9> */
.L_x_328:
        /* <DEDUP_REMOVED lines=9> */
.L_x_2394:


//--------------------- .text._Z35group_norm_nhwc_bwd_one_pass_kernelI11Bf16IOFp16WLi64ELi4ELi128EEv26Group_norm_nhwc_bwd_params --------------------------
	.section	.text._Z35group_norm_nhwc_bwd_one_pass_kernelI11Bf16IOFp16WLi64ELi4ELi128EEv26Group_norm_nhwc_bwd_params,"ax",@progbits
	.align	128
        .global         _Z35group_norm_nhwc_bwd_one_pass_kernelI11Bf16IOFp16WLi64ELi4ELi128EEv26Group_norm_nhwc_bwd_params
        .type           _Z35group_norm_nhwc_bwd_one_pass_kernelI11Bf16IOFp16WLi64ELi4ELi128EEv26Group_norm_nhwc_bwd_params,@function
        .size           _Z35group_norm_nhwc_bwd_one_pass_kernelI11Bf16IOFp16WLi64ELi4ELi128EEv26Group_norm_nhwc_bwd_params,(.L_x_2395 - _Z35group_norm_nhwc_bwd_one_pass_kernelI11Bf16IOFp16WLi64ELi4ELi128EEv26Group_norm_nhwc_bwd_params)
        .other          _Z35group_norm_nhwc_bwd_one_pass_kernelI11Bf16IOFp16WLi64ELi4ELi128EEv26Group_norm_nhwc_bwd_params,@"STO_CUDA_ENTRY STV_DEFAULT"
_Z35group_norm_nhwc_bwd_one_pass_kernelI11Bf16IOFp16WLi64ELi4ELi128EEv26Group_norm_nhwc_bwd_params:
.text._Z35group_norm_nhwc_bwd_one_pass_kernelI11Bf16IOFp16WLi64ELi4ELi128EEv26Group_norm_nhwc_bwd_params:
        /* <DEDUP_REMOVED lines=49> */
.L_x_352:
        /* <DEDUP_REMOVED lines=100> */
[----:B--2---:R-:W-:Y:S02]  /*0950*/  HADD2.F32 R30, -RZ, R30.H0_H0 ;  /* 0x2000001eff1e7230 */ /* 0x004fe40000004100 */
[----:B---3--:R-:W-:Y:S02]  /*0960*/  HADD2.F32 R27, -RZ, R27.H0_H0 ;  /* 0x2000001bff1b7230 */ /* 0x008fe40000004100 */
[----:B-----5:R-:W-:Y:S02]  /*0970*/  @P0 HADD2.F32 R29, -RZ, R11.H0_H0 ;  /* 0x2000000bff1d0230 */ /* 0x020fe40000004100 */
[----:B----4-:R-:W-:-:S07]  /*0980*/  @P0 HADD2.F32 R28, -RZ, R10.H0_H0 ;  /* 0x2000000aff1c0230 */ /* 0x010fce0000004100 */
.L_x_331:
[----:B------:R-:W-:Y:S05]  /*0990*/  BSYNC B0 ;  /* 0x0000000000007941 */ /* 0x000fea0003800000 */
.L_x_330:
        /* <DEDUP_REMOVED lines=31> */
.L_x_332:
        /* <DEDUP_REMOVED lines=56> */
.L_x_334:
[----:B------:R-:W-:Y:S05]  /*0f10*/  BSYNC B0 ;  /* 0x0000000000007941 */ /* 0x000fea0003800000 */
.L_x_333:
        /* <DEDUP_REMOVED lines=318> */
.L_x_336:
[----:B------:R-:W-:Y:S05]  /*2300*/  BSYNC B0 ;  /* 0x0000000000007941 */ /* 0x000fea0003800000 */
.L_x_335:
        /* <DEDUP_REMOVED lines=19> */
.L_x_338:
[----:B------:R-:W-:Y:S05]  /*2440*/  BSYNC B0 ;  /* 0x0000000000007941 */ /* 0x000fea0003800000 */
.L_x_337:
        /* <DEDUP_REMOVED lines=31> */
.L_x_341:
[----:B-1----:R-:W2:Y:S04]  /*2640*/  LDG.E.STRONG.GPU R10, desc[UR12][R8.64] ;  /* 0x0000000c080a7981 */ /* 0x002ea8000c1ef900 */
[----:B--2---:R-:W-:Y:S01]  /*2650*/  CCTL.IVALL ;  /* 0x00000000ff00798f */ /* 0x004fe20002000000 */
[----:B------:R-:W-:Y:S05]  /*2660*/  YIELD ;  /* 0x0000000000007946 */ /* 0x000fea0003800000 */
[----:B------:R-:W-:-:S13]  /*2670*/  ISETP.NE.AND P0, PT, R10, R15, PT ;  /* 0x0000000f0a00720c */ /* 0x000fda0003f05270 */
[----:B------:R-:W-:Y:S05]  /*2680*/  @P0 BRA `(.L_x_341) ;  /* 0xfffffffc00ec0947 */ /* 0x000fea000383ffff */
.L_x_340:
        /* <DEDUP_REMOVED lines=17> */
.L_x_345:
        /* <DEDUP_REMOVED lines=115> */
.L_x_344:
        /* <DEDUP_REMOVED lines=61> */
.L_x_346:
[----:B------:R-:W-:-:S13]  /*32a0*/  ISETP.NE.OR P0, PT, R18, RZ, P0 ;  /* 0x000000ff1200720c */ /* 0x000fda0000705670 */
[----:B------:R-:W-:Y:S05]  /*32b0*/  @!P0 BRA `(.L_x_342) ;  /* 0x00000000007c8947 */ /* 0x000fea0003800000 */
.L_x_343:
        /* <DEDUP_REMOVED lines=31> */
.L_x_342:
        /* <DEDUP_REMOVED lines=12> */
.L_x_348:
[----:B------:R-:W-:Y:S05]  /*3570*/  BSYNC B0 ;  /* 0x0000000000007941 */ /* 0x000fea0003800000 */
.L_x_347:
        /* <DEDUP_REMOVED lines=16> */
.L_x_339:
        /* <DEDUP_REMOVED lines=35> */
.L_x_349:
        /* <DEDUP_REMOVED lines=25> */
.L_x_351:
[----:B------:R-:W-:Y:S05]  /*3a40*/  BSYNC B0 ;  /* 0x0000000000007941 */ /* 0x000fea0003800000 */
.L_x_350:
[----:B------:R-:W-:Y:S01]  /*3a50*/  ULDC UR4, c[0x0][0x2a0] ;  /* 0x0000a80000047ab9 */ /* 0x000fe20000000800 */
[----:B------:R-:W-:Y:S01]  /*3a60*/  ULDC UR6, c[0x0][0x270] ;  /* 0x00009c0000067ab9 */ /* 0x000fe20000000800 */
[----:B------:R-:W-:Y:S01]  /*3a70*/  IADD3 R36, R25, R36, RZ ;  /* 0x0000002419247210 */ /* 0x000fe20007ffe0ff */
[----:B------:R-:W-:Y:S01]  /*3a80*/  UIMAD UR4, UR4, UR6, URZ ;  /* 0x00000006040472a4 */ /* 0x000fe2000f8e023f */
[----:B------:R-:W-:-:S05]  /*3a90*/  IADD3 R35, R35, 0x1, RZ ;  /* 0x0000000123237810 */ /* 0x000fca0007ffe0ff */
[----:B------:R-:W-:-:S13]  /*3aa0*/  ISETP.GE.AND P0, PT, R36, UR4, PT ;  /* 0x0000000424007c0c */ /* 0x000fda000bf06270 */
[----:B------:R-:W-:Y:S05]  /*3ab0*/  @!P0 BRA `(.L_x_352) ;  /* 0xffffffc800148947 */ /* 0x000fea000383ffff */
.L_x_329:
        /* <DEDUP_REMOVED lines=23> */
.L_x_354:
[----:B------:R-:W-:Y:S05]  /*3c30*/  BSYNC B0 ;  /* 0x0000000000007941 */ /* 0x000fea0003800000 */
.L_x_353:
[----:B------:R-:W-:Y:S05]  /*3c40*/  @P0 EXIT ;  /* 0x000000000000094d */ /* 0x000fea0003800000 */
[----:B------:R-:W-:Y:S05]  /*3c50*/  @P2 BRA `(.L_x_355) ;  /* 0x0000000000202947 */ /* 0x000fea0003800000 */
[----:B------:R-:W-:-:S05]  /*3c60*/  IMAD R0, R4, R7, RZ ;  /* 0x0000000704007224 */ /* 0x000fca00078e02ff */
[----:B------:R-:W-:-:S13]  /*3c70*/  ISETP.NE.AND P0, PT, R0, -0x1, PT ;  /* 0xffffffff0000780c */ /* 0x000fda0003f05270 */
[----:B------:R-:W-:Y:S05]  /*3c80*/  @!P0 BRA `(.L_x_355) ;  /* 0x0000000000148947 */ /* 0x000fea0003800000 */
.L_x_356:
[----:B0-----:R-:W2:Y:S04]  /*3c90*/  LDG.E.STRONG.GPU R5, desc[UR12][R2.64] ;  /* 0x0000000c02057981 */ /* 0x001ea8000c1ef900 */
[----:B--2---:R-:W-:Y:S01]  /*3ca0*/  CCTL.IVALL ;  /* 0x00000000ff00798f */ /* 0x004fe20002000000 */
[----:B------:R-:W-:Y:S05]  /*3cb0*/  YIELD ;  /* 0x0000000000007946 */ /* 0x000fea0003800000 */
[----:B------:R-:W-:-:S13]  /*3cc0*/  ISETP.NE.AND P0, PT, R5, R0, PT ;  /* 0x000000000500720c */ /* 0x000fda0003f05270 */
[----:B------:R-:W-:Y:S05]  /*3cd0*/  @P0 BRA `(.L_x_356) ;  /* 0xfffffffc00ec0947 */ /* 0x000fea000383ffff */
.L_x_355:
        /* <DEDUP_REMOVED lines=24> */
.L_x_357:
        /* <DEDUP_REMOVED lines=17> */
[----:B--2---:R-:W-:Y:S02]  /*3f70*/  F2FP.F16.F32.PACK_AB R3, R15, R0 ;  /* 0x000000000f03723e */ /* 0x004fe400000000ff */
[----:B------:R-:W-:Y:S02]  /*3f80*/  SHF.R.S32.HI R0, RZ, 0x1f, R37 ;  /* 0x0000001fff007819 */ /* 0x000fe40000011425 */
[----:B---3--:R-:W-:Y:S01]  /*3f90*/  F2FP.F16.F32.PACK_AB R21, R19, R16 ;  /* 0x000000101315723e */ /* 0x008fe200000000ff */
[----:B------:R2:W-:Y:S04]  /*3fa0*/  STG.E desc[UR12][R8.64], R3 ;  /* 0x0000000308007986 */ /* 0x0005e8000c10190c */
[----:B------:R2:W-:Y:S01]  /*3fb0*/  STG.E desc[UR12][R10.64], R21 ;  /* 0x000000150a007986 */ /* 0x0005e2000c10190c */
[----:B------:R-:W-:-:S13]  /*3fc0*/  ISETP.GT.AND.EX P0, PT, R25, R0, PT, P0 ;  /* 0x000000001900720c */ /* 0x000fda0003f04300 */
[----:B--2---:R-:W-:Y:S05]  /*3fd0*/  @P0 BRA `(.L_x_357) ;  /* 0xfffffffc00a00947 */ /* 0x004fea000383ffff */
[----:B------:R-:W-:Y:S05]  /*3fe0*/  EXIT ;  /* 0x000000000000794d */ /* 0x000fea0003800000 */
.L_x_358:
        /* <DEDUP_REMOVED lines=9> */
.L_x_2395:


//--------------------- .text._Z35group_norm_nhwc_bwd_one_pass_kernelI11Bf16IOFp16WLi128ELi4ELi128EEv26Group_norm_nhwc_bwd_params --------------------------
	.section	.text._Z35group_norm_nhwc_bwd_one_pass_kernelI11Bf16IOFp16WLi128ELi4ELi128EEv26Group_norm_nhwc_bwd_params,"ax",@progbits
	.align	128
        .global         _Z35group_norm_nhwc_bwd_one_pass_kernelI11Bf16IOFp16WLi128ELi4ELi128EEv26Group_norm_nhwc_bwd_params
        .type           _Z35group_norm_nhwc_bwd_one_pass_kernelI11Bf16IOFp16WLi128ELi4ELi128EEv26Group_norm_nhwc_bwd_params,@function
        .size           _Z35group_norm_nhwc_bwd_one_pass_kernelI11Bf16IOFp16WLi128ELi4ELi128EEv26Group_norm_nhwc_bwd_params,(.L_x_2396 - _Z35group_norm_nhwc_bwd_one_pass_kernelI11Bf16IOFp16WLi128ELi4ELi128EEv26Group_norm_nhwc_bwd_params)
        .other          _Z35group_norm_nhwc_bwd_one_pass_kernelI11Bf16IOFp16WLi128ELi4ELi128EEv26Group_norm_nhwc_bwd_params,@"STO_CUDA_ENTRY STV_DEFAULT"
_Z35group_norm_nhwc_bwd_one_pass_kernelI11Bf16IOFp16WLi128ELi4ELi128EEv26Group_norm_nhwc_bwd_params:
.text._Z35group_norm_nhwc_bwd_one_pass_kernelI11Bf16IOFp16WLi128ELi4ELi128EEv26Group_norm_nhwc_bwd_params:
        /* <DEDUP_REMOVED lines=47> */
.L_x_386:
        /* <DEDUP_REMOVED lines=125> */
[----:B--2---:R-:W-:Y:S02]  /*0ac0*/  HADD2.F32 R39, -RZ, R39.H0_H0 ;  /* 0x20000027ff277230 */ /* 0x004fe40000004100 */
[----:B---3--:R-:W-:Y:S02]  /*0ad0*/  HADD2.F32 R34, -RZ, R34.H0_H0 ;  /* 0x20000022ff227230 */ /* 0x008fe40000004100 */
[----:B----4-:R-:W-:Y:S02]  /*0ae0*/  @P0 HADD2.F32 R36, -RZ, R15.H0_H0 ;  /* 0x2000000fff240230 */ /* 0x010fe40000004100 */
[----:B------:R-:W-:-:S07]  /*0af0*/  @P0 HADD2.F32 R37, -RZ, R12.H0_H0 ;  /* 0x2000000cff250230 */ /* 0x000fce0000004100 */
.L_x_361:
[----:B------:R-:W-:Y:S05]  /*0b00*/  BSYNC B0 ;  /* 0x0000000000007941 */ /* 0x000fea0003800000 */
.L_x_360:
        /* <DEDUP_REMOVED lines=26> */
.L_x_362:
        /* <DEDUP_REMOVED lines=36> */
.L_x_363:
        /* <DEDUP_REMOVED lines=63> */
.L_x_365:
[----:B------:R-:W-:Y:S05]  /*12e0*/  BSYNC B0 ;  /* 0x0000000000007941 */ /* 0x000fea0003800000 */
.L_x_364:
        /* <DEDUP_REMOVED lines=318> */
.L_x_367:
[----:B------:R-:W-:Y:S05]  /*26d0*/  BSYNC B0 ;  /* 0x0000000000007941 */ /* 0x000fea0003800000 */
.L_x_366:
        /* <DEDUP_REMOVED lines=19> */
.L_x_369:
[----:B------:R-:W-:Y:S05]  /*2810*/  BSYNC B0 ;  /* 0x0000000000007941 */ /* 0x000fea0003800000 */
.L_x_368:
        /* <DEDUP_REMOVED lines=33> */
.L_x_372:
[----:B--2---:R-:W2:Y:S04]  /*2a30*/  LDG.E.STRONG.GPU R7, desc[UR12][R8.64] ;  /* 0x0000000c08077981 */ /* 0x004ea8000c1ef900 */
[----:B--2---:R-:W-:Y:S01]  /*2a40*/  CCTL.IVALL ;  /* 0x00000000ff00798f */ /* 0x004fe20002000000 */
[----:B------:R-:W-:Y:S05]  /*2a50*/  YIELD ;  /* 0x0000000000007946 */ /* 0x000fea0003800000 */
[----:B------:R-:W-:-:S13]  /*2a60*/  ISETP.NE.AND P0, PT, R7, R12, PT ;  /* 0x0000000c0700720c */ /* 0x000fda0003f05270 */
[----:B------:R-:W-:Y:S05]  /*2a70*/  @P0 BRA `(.L_x_372) ;  /* 0xfffffffc00ec0947 */ /* 0x000fea000383ffff */
.L_x_371:
        /* <DEDUP_REMOVED lines=16> */
.L_x_376:
        /* <DEDUP_REMOVED lines=115> */
.L_x_375:
        /* <DEDUP_REMOVED lines=61> */
.L_x_377:
[----:B------:R-:W-:-:S13]  /*3680*/  ISETP.NE.OR P0, PT, R7, RZ, P0 ;  /* 0x000000ff0700720c */ /* 0x000fda0000705670 */
[----:B------:R-:W-:Y:S05]  /*3690*/  @!P0 BRA `(.L_x_373) ;  /* 0x00000000007c8947 */ /* 0x000fea0003800000 */
.L_x_374:
        /* <DEDUP_REMOVED lines=31> */
.L_x_373:
        /* <DEDUP_REMOVED lines=11> */
.L_x_379:
[----:B------:R-:W-:Y:S05]  /*3940*/  BSYNC B0 ;  /* 0x0000000000007941 */ /* 0x000fea0003800000 */
.L_x_378:
        /* <DEDUP_REMOVED lines=16> */
.L_x_370:
        /* <DEDUP_REMOVED lines=42> */
.L_x_380:
        /* <DEDUP_REMOVED lines=21> */
.L_x_382:
[----:B------:R-:W-:Y:S05]  /*3e40*/  BSYNC B0 ;  /* 0x0000000000007941 */ /* 0x000fea0003800000 */
.L_x_381:
        /* <DEDUP_REMOVED lines=27> */
.L_x_383:
        /* <DEDUP_REMOVED lines=26> */
.L_x_385:
[----:B------:R-:W-:Y:S05]  /*41a0*/  BSYNC B0 ;  /* 0x0000000000007941 */ /* 0x000fea0003800000 */
.L_x_384:
[----:B------:R-:W-:Y:S01]  /*41b0*/  ULDC UR4, c[0x0][0x2a0] ;  /* 0x0000a80000047ab9 */ /* 0x000fe20000000800 */
[----:B------:R-:W-:Y:S01]  /*41c0*/  ULDC UR6, c[0x0][0x270] ;  /* 0x00009c0000067ab9 */ /* 0x000fe20000000800 */
[----:B------:R-:W-:Y:S01]  /*41d0*/  IADD3 R43, R6, R43, RZ ;  /* 0x0000002b062b7210 */ /* 0x000fe20007ffe0ff */
[----:B------:R-:W-:Y:S01]  /*41e0*/  UIMAD UR4, UR4, UR6, URZ ;  /* 0x00000006040472a4 */ /* 0x000fe2000f8e023f */
[----:B------:R-:W-:-:S05]  /*41f0*/  IADD3 R44, R44, 0x1, RZ ;  /* 0x000000012c2c7810 */ /* 0x000fca0007ffe0ff */
[----:B------:R-:W-:-:S13]  /*4200*/  ISETP.GE.AND P0, PT, R43, UR4, PT ;  /* 0x000000042b007c0c */ /* 0x000fda000bf06270 */
[----:B------:R-:W-:Y:S05]  /*4210*/  @!P0 BRA `(.L_x_386) ;  /* 0xffffffc000348947 */ /* 0x000fea000383ffff */
.L_x_359:
        /* <DEDUP_REMOVED lines=23> */
.L_x_388:
[----:B------:R-:W-:Y:S05]  /*4390*/  BSYNC B0 ;  /* 0x0000000000007941 */ /* 0x000fea0003800000 */
.L_x_387:
[----:B------:R-:W-:Y:S05]  /*43a0*/  @P0 EXIT ;  /* 0x000000000000094d */ /* 0x000fea0003800000 */
[----:B------:R-:W-:Y:S05]  /*43b0*/  @P2 BRA `(.L_x_389) ;  /* 0x0000000000202947 */ /* 0x000fea0003800000 */
[----:B------:R-:W-:-:S05]  /*43c0*/  IMAD R0, R6, R7, RZ ;  /* 0x0000000706007224 */ /* 0x000fca00078e02ff */
[----:B------:R-:W-:-:S13]  /*43d0*/  ISETP.NE.AND P0, PT, R0, -0x1, PT ;  /* 0xffffffff0000780c */ /* 0x000fda0003f05270 */
[----:B------:R-:W-:Y:S05]  /*43e0*/  @!P0 BRA `(.L_x_389) ;  /* 0x0000000000148947 */ /* 0x000fea0003800000 */
.L_x_390:
[----:B0-----:R-:W2:Y:S04]  /*43f0*/  LDG.E.STRONG.GPU R5, desc[UR12][R2.64] ;  /* 0x0000000c02057981 */ /* 0x001ea8000c1ef900 */
[----:B--2---:R-:W-:Y:S01]  /*4400*/  CCTL.IVALL ;  /* 0x00000000ff00798f */ /* 0x004fe20002000000 */
[----:B------:R-:W-:Y:S05]  /*4410*/  YIELD ;  /* 0x0000000000007946 */ /* 0x000fea0003800000 */
[----:B------:R-:W-:-:S13]  /*4420*/  ISETP.NE.AND P0, PT, R5, R0, PT ;  /* 0x000000000500720c */ /* 0x000fda0003f05270 */
[----:B------:R-:W-:Y:S05]  /*4430*/  @P0 BRA `(.L_x_390) ;  /* 0xfffffffc00ec0947 */ /* 0x000fea000383ffff */
.L_x_389:
        /* <DEDUP_REMOVED lines=24> */
.L_x_391:
        /* <DEDUP_REMOVED lines=25> */
.L_x_392:
        /* <DEDUP_REMOVED lines=11> */
.L_x_2396:


//--------------------- .text._Z35group_norm_nhwc_bwd_one_pass_kernelI11Bf16IOFp16WLi256ELi4ELi128EEv26Group_norm_nhwc_bwd_params --------------------------
	.section	.text._Z35group_norm_nhwc_bwd_one_pass_kernelI11Bf16IOFp16WLi256ELi4ELi128EEv26Group_norm_nhwc_bwd_params,"ax",@progbits
	.align	128
        .global         _Z35group_norm_nhwc_bwd_one_pass_kernelI11Bf16IOFp16WLi256ELi4ELi128EEv26Group_norm_nhwc_bwd_params
        .type           _Z35group_norm_nhwc_bwd_one_pass_kernelI11Bf16IOFp16WLi256ELi4ELi128EEv26Group_norm_nhwc_bwd_params,@function
        .size           _Z35group_norm_nhwc_bwd_one_pass_kernelI11Bf16IOFp16WLi256ELi4ELi128EEv26Group_norm_nhwc_bwd_params,(.L_x_2397 - _Z35group_norm_nhwc_bwd_one_pass_kernelI11Bf16IOFp16WLi256ELi4ELi128EEv26Group_norm_nhwc_bwd_params)
        .other          _Z35group_norm_nhwc_bwd_one_pass_kernelI11Bf16IOFp16WLi256ELi4ELi128EEv26Group_norm_nhwc_bwd_params,@"STO_CUDA_ENTRY STV_DEFAULT"
_Z35group_norm_nhwc_bwd_one_pass_kernelI11Bf16IOFp16WLi256ELi4ELi128EEv26Group_norm_nhwc_bwd_params:
.text._Z35group_norm_nhwc_bwd_one_pass_kernelI11Bf16IOFp16WLi256ELi4ELi128EEv26Group_norm_nhwc_bwd_params:
        /* <DEDUP_REMOVED lines=50> */
.L_x_428:
        /* <DEDUP_REMOVED lines=171> */
[----:B--2---:R-:W-:Y:S02]  /*0dd0*/  HADD2.F32 R36, -RZ, R36.H0_H0 ;  /* 0x20000024ff247230 */ /* 0x004fe40000004100 */
[----:B---3--:R-:W-:Y:S02]  /*0de0*/  HADD2.F32 R7, -RZ, R7.H0_H0 ;  /* 0x20000007ff077230 */ /* 0x008fe40000004100 */
[----:B----4-:R-:W-:Y:S02]  /*0df0*/  @P0 HADD2.F32 R35, -RZ, R13.H0_H0 ;  /* 0x2000000dff230230 */ /* 0x010fe40000004100 */
[----:B------:R-:W-:-:S07]  /*0e00*/  @P0 HADD2.F32 R34, -RZ, R12.H0_H0 ;  /* 0x2000000cff220230 */ /* 0x000fce0000004100 */
.L_x_395:
[----:B------:R-:W-:Y:S05]  /*0e10*/  BSYNC B0 ;  /* 0x0000000000007941 */ /* 0x000fea0003800000 */
.L_x_394:
        /* <DEDUP_REMOVED lines=37> */
.L_x_396:
        /* <DEDUP_REMOVED lines=26> */
.L_x_397:
        /* <DEDUP_REMOVED lines=36> */
.L_x_398:
        /* <DEDUP_REMOVED lines=34> */
.L_x_399:
        /* <DEDUP_REMOVED lines=71> */
.L_x_401:
[----:B------:R-:W-:Y:S05]  /*1ae0*/  BSYNC B0 ;  /* 0x0000000000007941 */ /* 0x000fea0003800000 */
.L_x_400:
        /* <DEDUP_REMOVED lines=318> */
.L_x_403:
[----:B------:R-:W-:Y:S05]  /*2ed0*/  BSYNC B0 ;  /* 0x0000000000007941 */ /* 0x000fea0003800000 */
.L_x_402:
        /* <DEDUP_REMOVED lines=20> */
.L_x_405:
[----:B------:R-:W-:Y:S05]  /*3020*/  BSYNC B0 ;  /* 0x0000000000007941 */ /* 0x000fea0003800000 */
.L_x_404:
        /* <DEDUP_REMOVED lines=40> */
.L_x_408:
[----:B------:R-:W2:Y:S04]  /*32b0*/  LDG.E.STRONG.GPU R10, desc[UR12][R8.64] ;  /* 0x0000000c080a7981 */ /* 0x000ea8000c1ef900 */
[----:B--2---:R-:W-:Y:S01]  /*32c0*/  CCTL.IVALL ;  /* 0x00000000ff00798f */ /* 0x004fe20002000000 */
[----:B------:R-:W-:Y:S05]  /*32d0*/  YIELD ;  /* 0x0000000000007946 */ /* 0x000fea0003800000 */
[----:B------:R-:W-:-:S13]  /*32e0*/  ISETP.NE.AND P0, PT, R10, R13, PT ;  /* 0x0000000d0a00720c */ /* 0x000fda0003f05270 */
[----:B------:R-:W-:Y:S05]  /*32f0*/  @P0 BRA `(.L_x_408) ;  /* 0xfffffffc00ec0947 */ /* 0x000fea000383ffff */
.L_x_407:
        /* <DEDUP_REMOVED lines=16> */
.L_x_412:
        /* <DEDUP_REMOVED lines=115> */
.L_x_411:
        /* <DEDUP_REMOVED lines=61> */
.L_x_413:
[----:B------:R-:W-:-:S13]  /*3f00*/  ISETP.NE.OR P0, PT, R19, RZ, P0 ;  /* 0x000000ff1300720c */ /* 0x000fda0000705670 */
[----:B------:R-:W-:Y:S05]  /*3f10*/  @!P0 BRA `(.L_x_409) ;  /* 0x00000000007c8947 */ /* 0x000fea0003800000 */
.L_x_410:
        /* <DEDUP_REMOVED lines=31> */
.L_x_409:
        /* <DEDUP_REMOVED lines=11> */
.L_x_415:
[----:B------:R-:W-:Y:S05]  /*41c0*/  BSYNC B0 ;  /* 0x0000000000007941 */ /* 0x000fea0003800000 */
.L_x_414:
        /* <DEDUP_REMOVED lines=16> */
.L_x_406:
        /* <DEDUP_REMOVED lines=52> */
.L_x_416:
        /* <DEDUP_REMOVED lines=21> */
.L_x_418:
[----:B------:R-:W-:Y:S05]  /*4760*/  BSYNC B0 ;  /* 0x0000000000007941 */ /* 0x000fea0003800000 */
.L_x_417:
        /* <DEDUP_REMOVED lines=25> */
.L_x_419:
        /* <DEDUP_REMOVED lines=22> */
.L_x_421:
[----:B------:R-:W-:Y:S05]  /*4a60*/  BSYNC B0 ;  /* 0x0000000000007941 */ /* 0x000fea0003800000 */
.L_x_420:
        /* <DEDUP_REMOVED lines=31> */
.L_x_422:
        /* <DEDUP_REMOVED lines=22> */
.L_x_424:
[----:B------:R-:W-:Y:S05]  /*4dc0*/  BSYNC B0 ;  /* 0x0000000000007941 */ /* 0x000fea0003800000 */
.L_x_423:
        /* <DEDUP_REMOVED lines=25> */
.L_x_425:
        /* <DEDUP_REMOVED lines=21> */
.L_x_427:
[----:B------:R-:W-:Y:S05]  /*50b0*/  BSYNC B0 ;  /* 0x0000000000007941 */ /* 0x000fea0003800000 */
.L_x_426:
        /* <DEDUP_REMOVED lines=8> */
.L_x_393:
        /* <DEDUP_REMOVED lines=23> */
.L_x_430:
[----:B------:R-:W-:Y:S05]  /*52b0*/  BSYNC B0 ;  /* 0x0000000000007941 */ /* 0x000fea0003800000 */
.L_x_429:
[----:B------:R-:W-:Y:S05]  /*52c0*/  @P0 EXIT ;  /* 0x000000000000094d */ /* 0x000fea0003800000 */
[----:B------:R-:W-:Y:S05]  /*52d0*/  @P2 BRA `(.L_x_431) ;  /* 0x0000000000202947 */ /* 0x000fea0003800000 */
[----:B------:R-:W-:-:S05]  /*52e0*/  IMAD R0, R6, R7, RZ ;  /* 0x0000000706007224 */ /* 0x000fca00078e02ff */
[----:B------:R-:W-:-:S13]  /*52f0*/  ISETP.NE.AND P0, PT, R0, -0x1, PT ;  /* 0xffffffff0000780c */ /* 0x000fda0003f05270 */
[----:B------:R-:W-:Y:S05]  /*5300*/  @!P0 BRA `(.L_x_431) ;  /* 0x0000000000148947 */ /* 0x000fea0003800000 */
.L_x_432:
[----:B0-----:R-:W3:Y:S04]  /*5310*/  LDG.E.STRONG.GPU R5, desc[UR12][R2.64] ;  /* 0x0000000c02057981 */ /* 0x001ee8000c1ef900 */
[----:B---3--:R-:W-:Y:S01]  /*5320*/  CCTL.IVALL ;  /* 0x00000000ff00798f */ /* 0x008fe20002000000 */
[----:B------:R-:W-:Y:S05]  /*5330*/  YIELD ;  /* 0x0000000000007946 */ /* 0x000fea0003800000 */
[----:B------:R-:W-:-:S13]  /*5340*/  ISETP.NE.AND P0, PT, R5, R0, PT ;  /* 0x000000000500720c */ /* 0x000fda0003f05270 */
[----:B------:R-:W-:Y:S05]  /*5350*/  @P0 BRA `(.L_x_432) ;  /* 0xfffffffc00ec0947 */ /* 0x000fea000383ffff */
.L_x_431:
        /* <DEDUP_REMOVED lines=24> */
.L_x_433:
        /* <DEDUP_REMOVED lines=25> */
.L_x_434:
        /* <DEDUP_REMOVED lines=9> */
.L_x_2397:


//--------------------- .text._Z35group_norm_nhwc_bwd_one_pass_kernelI11Bf16IOFp16WLi512ELi4ELi128EEv26Group_norm_nhwc_bwd_params --------------------------
	.section	.text._Z35group_norm_nhwc_bwd_one_pass_kernelI11Bf16IOFp16WLi512ELi4ELi128EEv26Group_norm_nhwc_bwd_params,"ax",@progbits
	.align	128
        .global         _Z35group_norm_nhwc_bwd_one_pass_kernelI11Bf16IOFp16WLi512ELi4ELi128EEv26Group_norm_nhwc_bwd_params
        .type           _Z35group_norm_nhwc_bwd_one_pass_kernelI11Bf16IOFp16WLi512ELi4ELi128EEv26Group_norm_nhwc_bwd_params,@function
        .size           _Z35group_norm_nhwc_bwd_one_pass_kernelI11Bf16IOFp16WLi512ELi4ELi128EEv26Group_norm_nhwc_bwd_params,(.L_x_2398 - _Z35group_norm_nhwc_bwd_one_pass_kernelI11Bf16IOFp16WLi512ELi4ELi128EEv26Group_norm_nhwc_bwd_params)
        .other          _Z35group_norm_nhwc_bwd_one_pass_kernelI11Bf16IOFp16WLi512ELi4ELi128EEv26Group_norm_nhwc_bwd_params,@"STO_CUDA_ENTRY STV_DEFAULT"
_Z35group_norm_nhwc_bwd_one_pass_kernelI11Bf16IOFp16WLi512ELi4ELi128EEv26Group_norm_nhwc_bwd_params:
.text._Z35group_norm_nhwc_bwd_one_pass_kernelI11Bf16IOFp16WLi512ELi4ELi128EEv26Group_norm_nhwc_bwd_params:
        /* <DEDUP_REMOVED lines=62> */
.L_x_486:
        /* <DEDUP_REMOVED lines=258> */
.L_x_437:
[----:B------:R-:W-:Y:S05]  /*1400*/  BSYNC B0 ;  /* 0x0000000000007941 */ /* 0x000fea0003800000 */
.L_x_436:
        /* <DEDUP_REMOVED lines=39> */
.L_x_438:
        /* <DEDUP_REMOVED lines=26> */
.L_x_439:
        /* <DEDUP_REMOVED lines=43> */
.L_x_440:
        /* <DEDUP_REMOVED lines=40> */
.L_x_441:
        /* <DEDUP_REMOVED lines=36> */
.L_x_442:
        /* <DEDUP_REMOVED lines=34> */
.L_x_443:
        /* <DEDUP_REMOVED lines=37> */
.L_x_444:
        /* <DEDUP_REMOVED lines=36> */
.L_x_445:
        /* <DEDUP_REMOVED lines=69> */
.L_x_447:
[----:B------:R-:W-:Y:S05]  /*2a90*/  BSYNC B0 ;  /* 0x0000000000007941 */ /* 0x000fea0003800000 */
.L_x_446:
        /* <DEDUP_REMOVED lines=320> */
.L_x_449:
[----:B------:R-:W-:Y:S05]  /*3ea0*/  BSYNC B0 ;  /* 0x0000000000007941 */ /* 0x000fea0003800000 */
.L_x_448:
        /* <DEDUP_REMOVED lines=20> */
.L_x_451:
[----:B------:R-:W-:Y:S05]  /*3ff0*/  BSYNC B0 ;  /* 0x0000000000007941 */ /* 0x000fea0003800000 */
.L_x_450:
        /* <DEDUP_REMOVED lines=37> */
.L_x_454:
[----:B-1----:R-:W2:Y:S04]  /*4250*/  LDG.E.STRONG.GPU R24, desc[UR12][R16.64] ;  /* 0x0000000c10187981 */ /* 0x002ea8000c1ef900 */
[----:B--2---:R-:W-:Y:S01]  /*4260*/  CCTL.IVALL ;  /* 0x00000000ff00798f */ /* 0x004fe20002000000 */
[----:B------:R-:W-:Y:S05]  /*4270*/  YIELD ;  /* 0x0000000000007946 */ /* 0x000fea0003800000 */
[----:B------:R-:W-:-:S13]  /*4280*/  ISETP.NE.AND P6, PT, R24, R31, PT ;  /* 0x0000001f1800720c */ /* 0x000fda0003fc5270 */
[----:B------:R-:W-:Y:S05]  /*4290*/  @P6 BRA `(.L_x_454) ;  /* 0xfffffffc00ec6947 */ /* 0x000fea000383ffff */
.L_x_453:
        /* <DEDUP_REMOVED lines=20> */
.L_x_458:
        /* <DEDUP_REMOVED lines=115> */
.L_x_457:
        /* <DEDUP_REMOVED lines=62> */
.L_x_459:
[----:B------:R-:W-:-:S04]  /*4ef0*/  ISETP.NE.AND P6, PT, R26, RZ, PT ;  /* 0x000000ff1a00720c */ /* 0x000fc80003fc5270 */
[----:B------:R-:W-:-:S13]  /*4f00*/  ISETP.NE.OR P6, PT, R24, RZ, P6 ;  /* 0x000000ff1800720c */ /* 0x000fda00037c5670 */
[----:B------:R-:W-:Y:S05]  /*4f10*/  @!P6 BRA `(.L_x_455) ;  /* 0x00000000007ce947 */ /* 0x000fea0003800000 */
.L_x_456:
        /* <DEDUP_REMOVED lines=31> */
.L_x_455:
        /* <DEDUP_REMOVED lines=10> */
.L_x_461:
[----:B------:R-:W-:Y:S05]  /*51b0*/  BSYNC B0 ;  /* 0x0000000000007941 */ /* 0x000fea0003800000 */
.L_x_460:
        /* <DEDUP_REMOVED lines=17> */
.L_x_452:
        /* <DEDUP_REMOVED lines=40> */
.L_x_462:
        /* <DEDUP_REMOVED lines=20> */
.L_x_464:
[----:B------:R-:W-:Y:S05]  /*5690*/  BSYNC B0 ;  /* 0x0000000000007941 */ /* 0x000fea0003800000 */
.L_x_463:
        /* <DEDUP_REMOVED lines=27> */
.L_x_465:
        /* <DEDUP_REMOVED lines=20> */
.L_x_467:
[----:B------:R-:W-:Y:S05]  /*5990*/  BSYNC B0 ;  /* 0x0000000000007941 */ /* 0x000fea0003800000 */
.L_x_466:
        /* <DEDUP_REMOVED lines=26> */
.L_x_468:
        /* <DEDUP_REMOVED lines=20> */
.L_x_470:
[----:B------:R-:W-:Y:S05]  /*5c80*/  BSYNC B0 ;  /* 0x0000000000007941 */ /* 0x000fea0003800000 */
.L_x_469:
        /* <DEDUP_REMOVED lines=30> */
.L_x_471:
        /* <DEDUP_REMOVED lines=22> */
.L_x_473:
[----:B------:R-:W-:Y:S05]  /*5fd0*/  BSYNC B0 ;  /* 0x0000000000007941 */ /* 0x000fea0003800000 */
.L_x_472:
        /* <DEDUP_REMOVED lines=31> */
.L_x_474:
        /* <DEDUP_REMOVED lines=22> */
.L_x_476:
[----:B------:R-:W-:Y:S05]  /*6330*/  BSYNC B0 ;  /* 0x0000000000007941 */ /* 0x000fea0003800000 */
.L_x_475:
        /* <DEDUP_REMOVED lines=34> */
.L_x_477:
        /* <DEDUP_REMOVED lines=22> */
.L_x_479:
[----:B------:R-:W-:Y:S05]  /*66c0*/  BSYNC B0 ;  /* 0x0000000000007941 */ /* 0x000fea0003800000 */
.L_x_478:
        /* <DEDUP_REMOVED lines=34> */
.L_x_480:
        /* <DEDUP_REMOVED lines=22> */
.L_x_482:
[----:B------:R-:W-:Y:S05]  /*6a50*/  BSYNC B0 ;  /* 0x0000000000007941 */ /* 0x000fea0003800000 */
.L_x_481:
        /* <DEDUP_REMOVED lines=33> */
.L_x_483:
        /* <DEDUP_REMOVED lines=21> */
.L_x_485:
[----:B------:R-:W-:Y:S05]  /*6dc0*/  BSYNC B0 ;  /* 0x0000000000007941 */ /* 0x000fea0003800000 */
.L_x_484:
[----:B------:R-:W-:Y:S01]  /*6dd0*/  ULDC UR8, c[0x0][0x2a0] ;  /* 0x0000a80000087ab9 */ /* 0x000fe20000000800 */
[----:B------:R-:W-:Y:S01]  /*6de0*/  ULDC UR9, c[0x0][0x270] ;  /* 0x00009c0000097ab9 */ /* 0x000fe20000000800 */
[----:B------:R-:W-:Y:S01]  /*6df0*/  IADD3 R53, R2, R53, RZ ;  /* 0x0000003502357210 */ /* 0x000fe20007ffe0ff */
[----:B------:R-:W-:Y:S01]  /*6e00*/  UIMAD UR8, UR8, UR9, URZ ;  /* 0x00000009080872a4 */ /* 0x000fe2000f8e023f */
[----:B------:R-:W-:-:S05]  /*6e10*/  IADD3 R52, R52, 0x1, RZ ;  /* 0x0000000134347810 */ /* 0x000fca0007ffe0ff */
[----:B------:R-:W-:-:S13]  /*6e20*/  ISETP.GE.AND P0, PT, R53, UR8, PT ;  /* 0x0000000835007c0c */ /* 0x000fda000bf06270 */
[----:B------:R-:W-:Y:S05]  /*6e30*/  @!P0 BRA `(.L_x_486) ;  /* 0xffffff9400688947 */ /* 0x000fea000383ffff */
.L_x_435:
        /* <DEDUP_REMOVED lines=23> */
.L_x_488:
[----:B------:R-:W-:Y:S05]  /*6fb0*/  BSYNC B0 ;  /* 0x0000000000007941 */ /* 0x000fea0003800000 */
.L_x_487:
[----:B------:R-:W-:Y:S05]  /*6fc0*/  @P0 EXIT ;  /* 0x000000000000094d */ /* 0x000fea0003800000 */
[----:B------:R-:W-:Y:S05]  /*6fd0*/  @P2 BRA `(.L_x_489) ;  /* 0x0000000000202947 */ /* 0x000fea0003800000 */
[----:B------:R-:W-:-:S05]  /*6fe0*/  IMAD R0, R6, R7, RZ ;  /* 0x0000000706007224 */ /* 0x000fca00078e02ff */
[----:B------:R-:W-:-:S13]  /*6ff0*/  ISETP.NE.AND P0, PT, R0, -0x1, PT ;  /* 0xffffffff0000780c */ /* 0x000fda0003f05270 */
[----:B------:R-:W-:Y:S05]  /*7000*/  @!P0 BRA `(.L_x_489) ;  /* 0x0000000000148947 */ /* 0x000fea0003800000 */
.L_x_490:
[----:B-1----:R-:W2:Y:S04]  /*7010*/  LDG.E.STRONG.GPU R5, desc[UR12][R2.64] ;  /* 0x0000000c02057981 */ /* 0x002ea8000c1ef900 */
[----:B--2---:R-:W-:Y:S01]  /*7020*/  CCTL.IVALL ;  /* 0x00000000ff00798f */ /* 0x004fe20002000000 */
[----:B------:R-:W-:Y:S05]  /*7030*/  YIELD ;  /* 0x0000000000007946 */ /* 0x000fea0003800000 */
[----:B------:R-:W-:-:S13]  /*7040*/  ISETP.NE.AND P0, PT, R5, R0, PT ;  /* 0x000000000500720c */ /* 0x000fda0003f05270 */
[----:B------:R-:W-:Y:S05]  /*7050*/  @P0 BRA `(.L_x_490) ;  /* 0xfffffffc00ec0947 */ /* 0x000fea000383ffff */
.L_x_489:
        /* <DEDUP_REMOVED lines=24> */
.L_x_491:
        /* <DEDUP_REMOVED lines=25> */
.L_x_492:
        /* <DEDUP_REMOVED lines=9> */
.L_x_2398:


//--------------------- .text._Z35group_norm_nhwc_bwd_one_pass_kernelI11Fp16IOFp32WLi64ELi4ELi128EEv26Group_norm_nhwc_bwd_params --------------------------
	.section	.text._Z35group_norm_nhwc_bwd_one_pass_kernelI11Fp16IOFp32WLi64ELi4ELi128EEv26Group_norm_nhwc_bwd_params,"ax",@progbits
	.align	128
        .global         _Z35group_norm_nhwc_bwd_one_pass_kernelI11Fp16IOFp32WLi64ELi4ELi128EEv26Group_norm_nhwc_bwd_params
        .type           _Z35group_norm_nhwc_bwd_one_pass_kernelI11Fp16IOFp32WLi64ELi4ELi128EEv26Group_norm_nhwc_bwd_params,@function
        .size           _Z35group_norm_nhwc_bwd_one_pass_kernelI11Fp16IOFp32WLi64ELi4ELi128EEv26Group_norm_nhwc_bwd_params,(.L_x_2399 - _Z35group_norm_nhwc_bwd_one_pass_kernelI11Fp16IOFp32WLi64ELi4ELi128EEv26Group_norm_nhwc_bwd_params)
        .other          _Z35group_norm_nhwc_bwd_one_pass_kernelI11Fp16IOFp32WLi64ELi4ELi128EEv26Group_norm_nhwc_bwd_params,@"STO_CUDA_ENTRY STV_DEFAULT"
_Z35group_norm_nhwc_bwd_one_pass_kernelI11Fp16IOFp32WLi64ELi4ELi128EEv26Group_norm_nhwc_bwd_params:
.text._Z35group_norm_nhwc_bwd_one_pass_kernelI11Fp16IOFp32WLi64ELi4ELi128EEv26Group_norm_nhwc_bwd_params:
        /* <DEDUP_REMOVED lines=49> */
.L_x_516:
[----:B0-----:R-:W0:Y:S01]  /*0310*/  LDC R13, c[0x0][0x2a0] ;  /* 0x0000a800ff0d7b82 */ /* 0x001e220000000800 */
[----:B------:R-:W-:Y:S01]  /*0320*/  IABS R10, R38 ;  /* 0x00000026000a7213 */ /* 0x000fe20000000000 */
[----:B------:R-:W-:Y:S01]  /*0330*/  ULDC.64 UR10, c[0x0][0x298] ;  /* 0x0000a600000a7ab9 */ /* 0x000fe20000000a00 */
[----:B------:R-:W-:Y:S01]  /*0340*/  ISETP.GE.AND P3, PT, R38, RZ, PT ;  /* 0x000000ff2600720c */ /* 0x000fe20003f66270 */
[----:B------:R-:W-:Y:S01]  /*0350*/  ULDC.U8 UR6, c[0x0][0x2a4] ;  /* 0x0000a90000067ab9 */ /* 0x000fe20000000000 */
[----:B01----:R-:W-:-:S04]  /*0360*/  IABS R9, R13 ;  /* 0x0000000d00097213 */ /* 0x003fc80000000000 */
[----:B------:R-:W0:Y:S08]  /*0370*/  I2F.RP R6, R9 ;  /* 0x0000000900067306 */ /* 0x000e300000209400 */
[----:B0-----:R-:W0:Y:S02]  /*0380*/  MUFU.RCP R6, R6 ;  /* 0x0000000600067308 */ /* 0x001e240000001000 */
[----:B0-----:R-:W-:-:S06]  /*0390*/  IADD3 R7, R6, 0xffffffe, RZ ;  /* 0x0ffffffe06077810 */ /* 0x001fcc0007ffe0ff */
        /* <DEDUP_REMOVED lines=51> */
[----:B------:R-:W-:Y:S01]  /*06d0*/  PRMT R36, RZ, 0x5410, RZ ;  /* 0x00005410ff247816 */ /* 0x000fe200000000ff */
[----:B------:R-:W-:Y:S01]  /*06e0*/  UMOV UR10, 0x3f800000 ;  /* 0x3f800000000a7882 */ /* 0x000fe20000000000 */
[----:B------:R-:W-:Y:S01]  /*06f0*/  PRMT R35, RZ, 0x5410, RZ ;  /* 0x00005410ff237816 */ /* 0x000fe200000000ff */
[----:B------:R-:W-:Y:S01]  /*0700*/  BSSY B0, `(.L_x_494) ;  /* 0x000001f000007945 */ /* 0x000fe20003800000 */
[----:B------:R-:W-:Y:S02]  /*0710*/  CS2R R6, SRZ ;  /* 0x0000000000067805 */ /* 0x000fe4000001ff00 */
        /* <DEDUP_REMOVED lines=12> */
[----:B---3--:R-:W-:Y:S02]  /*07e0*/  @P1 PRMT R36, R10, 0x7610, R36 ;  /* 0x000076100a241816 */ /* 0x008fe40000000024 */
[----:B-----5:R-:W-:-:S02]  /*07f0*/  @P1 PRMT R35, R12, 0x7610, R35 ;  /* 0x000076100c231816 */ /* 0x020fc40000000023 */
[----:B------:R-:W-:-:S03]  /*0800*/  @P1 PRMT R36, R36, 0x7610, R10 ;  /* 0x0000761024241816 */ /* 0x000fc6000000000a */
[----:B------:R-:W-:Y:S01]  /*0810*/  @UP0 UMOV UR10, UR4 ;  /* 0x00000004000a0c82 */ /* 0x000fe20008000000 */
[----:B------:R-:W-:-:S03]  /*0820*/  @P1 PRMT R35, R35, 0x7610, R12 ;  /* 0x0000761023231816 */ /* 0x000fc6000000000c */
        /* <DEDUP_REMOVED lines=12> */
.L_x_495:
[----:B------:R-:W-:Y:S05]  /*08f0*/  BSYNC B0 ;  /* 0x0000000000007941 */ /* 0x000fea0003800000 */
.L_x_494:
[----:B------:R-:W-:Y:S01]  /*0900*/  ISETP.NE.AND P0, PT, RZ, UR6, PT ;  /* 0x00000006ff007c0c */ /* 0x000fe2000bf05270 */
[--C-:B0-----:R-:W-:Y:S02]  /*0910*/  HADD2.F32 R8, -RZ, R36.reuse.H0_H0 ;  /* 0x20000024ff087230 */ /* 0x101fe40000004100 */
[--C-:B------:R-:W-:Y:S02]  /*0920*/  HADD2.F32 R10, -RZ, R36.reuse.H0_H0 ;  /* 0x20000024ff0a7230 */ /* 0x100fe40000004100 */
[----:B------:R-:W-:Y:S02]  /*0930*/  HADD2.F32 R9, -RZ, R36.H1_H1 ;  /* 0x30000024ff097230 */ /* 0x000fe40000004100 */
[----:B------:R-:W-:Y:S01]  /*0940*/  FADD.FTZ R8, R8, -UR11 ;  /* 0x8000000b08087e21 */ /* 0x000fe20008010000 */
[--C-:B------:R-:W-:Y:S02]  /*0950*/  HADD2.F32 R13, -RZ, R35.reuse.H0_H0 ;  /* 0x20000023ff0d7230 */ /* 0x100fe40000004100 */
[----:B------:R-:W-:Y:S01]  /*0960*/  FADD.FTZ R10, R10, -UR11 ;  /* 0x8000000b0a0a7e21 */ /* 0x000fe20008010000 */
[----:B------:R-:W-:-:S02]  /*0970*/  HADD2.F32 R11, -RZ, R35.H1_H1 ;  /* 0x30000023ff0b7230 */ /* 0x000fc40000004100 */
[----:B------:R-:W-:Y:S01]  /*0980*/  FADD.FTZ R9, R9, -UR11 ;  /* 0x8000000b09097e21 */ /* 0x000fe20008010000 */
[----:B------:R-:W-:Y:S01]  /*0990*/  FMUL.FTZ R15, R8, UR10 ;  /* 0x0000000a080f7c20 */ /* 0x000fe20008410000 */
[----:B------:R-:W-:Y:S02]  /*09a0*/  FMUL.FTZ R8, R10, UR10 ;  /* 0x0000000a0a087c20 */ /* 0x000fe40008410000 */
        /* <DEDUP_REMOVED lines=20> */
.L_x_496:
        /* <DEDUP_REMOVED lines=37> */
[----:B------:R-:W-:Y:S01]  /*0d40*/  FADD.FTZ R10, RZ, R13 ;  /* 0x0000000dff0a7221 */ /* 0x000fe20000010000 */
[----:B-1----:R-:W-:-:S04]  /*0d50*/  @!P0 FADD.FTZ R29, R29, R12 ;  /* 0x0000000c1d1d8221 */ /* 0x002fc80000010000 */
        /* <DEDUP_REMOVED lines=15> */
.L_x_498:
[----:B------:R-:W-:Y:S05]  /*0e50*/  BSYNC B0 ;  /* 0x0000000000007941 */ /* 0x000fea0003800000 */
.L_x_497:
[----:B------:R-:W-:Y:S06]  /*0e60*/  BAR.SYNC.DEFER_BLOCKING 0x0 ;  /* 0x0000000000007b1d */ /* 0x000fec0000010000 */
[----:B------:R-:W-:Y:S04]  /*0e70*/  BSSY B0, `(.L_x_499) ;  /* 0x000013d000007945 */ /* 0x000fe80003800000 */
[----:B------:R-:W-:Y:S05]  /*0e80*/  @P4 BRA `(.L_x_500) ;  /* 0x0000001000ec4947 */ /* 0x000fea0003800000 */
[----:B------:R-:W1:Y:S04]  /*0e90*/  LDS.128 R12, [R3+0x20] ;  /* 0x00002000030c7984 */ /* 0x000e680000000c00 */
[----:B------:R-:W2:Y:S04]  /*0ea0*/  LDS.128 R16, [R3+0x40] ;  /* 0x0000400003107984 */ /* 0x000ea80000000c00 */
[----:B------:R-:W3:Y:S04]  /*0eb0*/  LDS.128 R20, [R3+0x60] ;  /* 0x0000600003147984 */ /* 0x000ee80000000c00 */
[----:B------:R-:W5:Y:S01]  /*0ec0*/  LDS.128 R24, [R3+0x80] ;  /* 0x0000800003187984 */ /* 0x000f620000000c00 */
        /* <DEDUP_REMOVED lines=14> */
[----:B-----5:R-:W-:Y:S01]  /*0fb0*/  FADD.FTZ R41, R41, R24 ;  /* 0x0000001829297221 */ /* 0x020fe20000010000 */
[----:B------:R-:W2:Y:S01]  /*0fc0*/  LDS.128 R16, [R3+0xe0] ;  /* 0x0000e00003107984 */ /* 0x000ea20000000c00 */
        /* <DEDUP_REMOVED lines=32> */
[----:B------:R-:W-:-:S02]  /*11d0*/  FADD.FTZ R26, R26, R15 ;  /* 0x0000000f1a1a7221 */ /* 0x000fc40000010000 */
[----:B------:R-:W1:Y:S01]  /*11e0*/  LDS.128 R12, [R3+0x1c0] ;  /* 0x0001c000030c7984 */ /* 0x000e620000000c00 */
[----:B--2---:R-:W-:Y:S01]  /*11f0*/  FADD.FTZ R41, R41, R16 ;  /* 0x0000001029297221 */ /* 0x004fe20000010000 */
[----:B------:R-:W-:Y:S01]  /*1200*/  FADD.FTZ R24, R24, R17 ;  /* 0x0000001118187221 */ /* 0x000fe20000010000 */
[----:B------:R-:W-:Y:S01]  /*1210*/  FADD.FTZ R25, R25, R18 ;  /* 0x0000001219197221 */ /* 0x000fe20000010000 */
[----:B------:R-:W-:Y:S01]  /*1220*/  FADD.FTZ R26, R26, R19 ;  /* 0x000000131a1a7221 */ /* 0x000fe20000010000 */
[----:B---3--:R-:W-:Y:S01]  /*1230*/  FADD.FTZ R41, R41, R20 ;  /* 0x0000001429297221 */ /* 0x008fe20000010000 */
[----:B------:R-:W2:Y:S01]  /*1240*/  LDS.128 R16, [R3+0x1e0] ;  /* 0x0001e00003107984 */ /* 0x000ea20000000c00 */
[----:B------:R-:W-:Y:S01]  /*1250*/  FADD.FTZ R24, R24, R21 ;  /* 0x0000001518187221 */ /* 0x000fe20000010000 */
[----:B------:R-:W-:Y:S01]  /*1260*/  FADD.FTZ R25, R25, R22 ;  /* 0x0000001619197221 */ /* 0x000fe20000010000 */
[----:B------:R-:W-:Y:S02]  /*1270*/  FADD.FTZ R26, R26, R23 ;  /* 0x000000171a1a7221 */ /* 0x000fe40000010000 */
        /* <DEDUP_REMOVED lines=14> */
[----:B------:R-:W-:-:S02]  /*1360*/  FADD.FTZ R26, R26, R19 ;  /* 0x000000131a1a7221 */ /* 0x000fc40000010000 */
[----:B------:R-:W2:Y:S01]  /*1370*/  LDS.128 R16, [R3+0x260] ;  /* 0x0002600003107984 */ /* 0x000ea20000000c00 */
[----:B---3--:R-:W-:Y:S01]  /*1380*/  FADD.FTZ R41, R41, R20 ;  /* 0x0000001429297221 */ /* 0x008fe20000010000 */
        /* <DEDUP_REMOVED lines=193> */
[----:B------:R-:W-:Y:S01]  /*1fa0*/  LDS.128 R12, [R3+0x760] ;  /* 0x00076000030c7984 */ /* 0x000fe20000000c00 */
[----:B--2---:R-:W-:Y:S01]  /*1fb0*/  FADD.FTZ R27, R27, R16 ;  /* 0x000000101b1b7221 */ /* 0x004fe20000010000 */
[----:B------:R-:W-:Y:S01]  /*1fc0*/  FADD.FTZ R24, R24, R17 ;  /* 0x0000001118187221 */ /* 0x000fe20000010000 */
[----:B------:R-:W-:Y:S01]  /*1fd0*/  FADD.FTZ R25, R25, R18 ;  /* 0x0000001219197221 */ /* 0x000fe20000010000 */
[----:B------:R-:W-:-:S02]  /*1fe0*/  FADD.FTZ R26, R26, R19 ;  /* 0x000000131a1a7221 */ /* 0x000fc40000010000 */
[----:B------:R-:W1:Y:S01]  /*1ff0*/  LDS.128 R16, [R3+0x740] ;  /* 0x0007400003107984 */ /* 0x000e620000000c00 */
[----:B---3--:R-:W-:Y:S01]  /*2000*/  FADD.FTZ R27, R27, R20 ;  /* 0x000000141b1b7221 */ /* 0x008fe20000010000 */
[----:B------:R-:W-:Y:S01]  /*2010*/  FADD.FTZ R24, R24, R21 ;  /* 0x0000001518187221 */ /* 0x000fe20000010000 */
[----:B------:R-:W-:Y:S01]  /*2020*/  FADD.FTZ R25, R25, R22 ;  /* 0x0000001619197221 */ /* 0x000fe20000010000 */
[----:B------:R-:W-:Y:S02]  /*2030*/  FADD.FTZ R26, R26, R23 ;  /* 0x000000171a1a7221 */ /* 0x000fe40000010000 */
[----:B------:R-:W2:Y:S01]  /*2040*/  LDS.128 R20, [R3+0x780] ;  /* 0x0007800003147984 */ /* 0x000ea20000000c00 */
[----:B0-----:R-:W-:Y:S01]  /*2050*/  FADD.FTZ R27, R27, R8 ;  /* 0x000000081b1b7221 */ /* 0x001fe20000010000 */
[----:B------:R-:W-:Y:S01]  /*2060*/  FADD.FTZ R24, R24, R9 ;  /* 0x0000000918187221 */ /* 0x000fe20000010000 */
[----:B------:R-:W-:Y:S01]  /*2070*/  FADD.FTZ R25, R25, R10 ;  /* 0x0000000a19197221 */ /* 0x000fe20000010000 */
[----:B------:R-:W-:-:S02]  /*2080*/  FADD.FTZ R26, R26, R11 ;  /* 0x0000000b1a1a7221 */ /* 0x000fc40000010000 */
[----:B------:R-:W-:Y:S01]  /*2090*/  LDS.128 R8, [R3+0x7c0] ;  /* 0x0007c00003087984 */ /* 0x000fe20000000c00 */
[----:B-1----:R-:W-:Y:S01]  /*20a0*/  FADD.FTZ R27, R27, R16 ;  /* 0x000000101b1b7221 */ /* 0x002fe20000010000 */
[----:B------:R-:W-:Y:S01]  /*20b0*/  FADD.FTZ R24, R24, R17 ;  /* 0x0000001118187221 */ /* 0x000fe20000010000 */
[----:B------:R-:W-:Y:S01]  /*20c0*/  FADD.FTZ R25, R25, R18 ;  /* 0x0000001219197221 */ /* 0x000fe20000010000 */
[----:B------:R-:W-:Y:S01]  /*20d0*/  FADD.FTZ R26, R26, R19 ;  /* 0x000000131a1a7221 */ /* 0x000fe20000010000 */
[----:B------:R-:W-:Y:S01]  /*20e0*/  FADD.FTZ R27, R27, R12 ;  /* 0x0000000c1b1b7221 */ /* 0x000fe20000010000 */
        /* <DEDUP_REMOVED lines=9> */
[----:B0-----:R-:W-:Y:S01]  /*2180*/  FADD.FTZ R27, R27, R16 ;  /* 0x000000101b1b7221 */ /* 0x001fe20000010000 */
[----:B------:R-:W-:Y:S01]  /*2190*/  FADD.FTZ R24, R24, R17 ;  /* 0x0000001118187221 */ /* 0x000fe20000010000 */
[----:B------:R-:W-:Y:S01]  /*21a0*/  FADD.FTZ R25, R25, R18 ;  /* 0x0000001219197221 */ /* 0x000fe20000010000 */
[----:B------:R-:W-:Y:S01]  /*21b0*/  FADD.FTZ R26, R26, R19 ;  /* 0x000000131a1a7221 */ /* 0x000fe20000010000 */
[----:B------:R-:W-:Y:S01]  /*21c0*/  FADD.FTZ R27, R27, R8 ;  /* 0x000000081b1b7221 */ /* 0x000fe20000010000 */
[----:B------:R-:W-:Y:S01]  /*21d0*/  FADD.FTZ R24, R24, R9 ;  /* 0x0000000918187221 */ /* 0x000fe20000010000 */
[----:B------:R-:W-:Y:S01]  /*21e0*/  FADD.FTZ R25, R25, R10 ;  /* 0x0000000a19197221 */ /* 0x000fe20000010000 */
[----:B------:R-:W-:Y:S01]  /*21f0*/  FADD.FTZ R26, R26, R11 ;  /* 0x0000000b1a1a7221 */ /* 0x000fe20000010000 */
[----:B-1----:R-:W-:Y:S01]  /*2200*/  FADD.FTZ R8, R27, R12 ;  /* 0x0000000c1b087221 */ /* 0x002fe20000010000 */
[----:B------:R-:W-:Y:S01]  /*2210*/  FADD.FTZ R9, R24, R13 ;  /* 0x0000000d18097221 */ /* 0x000fe20000010000 */
[----:B------:R-:W-:Y:S01]  /*2220*/  FADD.FTZ R10, R25, R14 ;  /* 0x0000000e190a7221 */ /* 0x000fe20000010000 */
[----:B------:R-:W-:-:S07]  /*2230*/  FADD.FTZ R11, R26, R15 ;  /* 0x0000000f1a0b7221 */ /* 0x000fce0000010000 */
.L_x_500:
[----:B------:R-:W-:Y:S05]  /*2240*/  BSYNC B0 ;  /* 0x0000000000007941 */ /* 0x000fea0003800000 */
.L_x_499:
        /* <DEDUP_REMOVED lines=19> */
.L_x_502:
[----:B------:R-:W-:Y:S05]  /*2380*/  BSYNC B0 ;  /* 0x0000000000007941 */ /* 0x000fea0003800000 */
.L_x_501:
        /* <DEDUP_REMOVED lines=31> */
.L_x_505:
[----:B-1----:R-:W2:Y:S04]  /*2580*/  LDG.E.STRONG.GPU R10, desc[UR12][R8.64] ;  /* 0x0000000c080a7981 */ /* 0x002ea8000c1ef900 */
[----:B--2---:R-:W-:Y:S01]  /*2590*/  CCTL.IVALL ;  /* 0x00000000ff00798f */ /* 0x004fe20002000000 */
[----:B------:R-:W-:Y:S05]  /*25a0*/  YIELD ;  /* 0x0000000000007946 */ /* 0x000fea0003800000 */
[----:B------:R-:W-:-:S13]  /*25b0*/  ISETP.NE.AND P0, PT, R10, R15, PT ;  /* 0x0000000f0a00720c */ /* 0x000fda0003f05270 */
[----:B------:R-:W-:Y:S05]  /*25c0*/  @P0 BRA `(.L_x_505) ;  /* 0xfffffffc00ec0947 */ /* 0x000fea000383ffff */
.L_x_504:
        /* <DEDUP_REMOVED lines=17> */
.L_x_509:
        /* <DEDUP_REMOVED lines=115> */
.L_x_508:
        /* <DEDUP_REMOVED lines=61> */
.L_x_510:
[----:B------:R-:W-:-:S13]  /*31e0*/  ISETP.NE.OR P0, PT, R18, RZ, P0 ;  /* 0x000000ff1200720c */ /* 0x000fda0000705670 */
[----:B------:R-:W-:Y:S05]  /*31f0*/  @!P0 BRA `(.L_x_506) ;  /* 0x00000000007c8947 */ /* 0x000fea0003800000 */
.L_x_507:
        /* <DEDUP_REMOVED lines=31> */
.L_x_506:
        /* <DEDUP_REMOVED lines=12> */
.L_x_512:
[----:B------:R-:W-:Y:S05]  /*34b0*/  BSYNC B0 ;  /* 0x0000000000007941 */ /* 0x000fea0003800000 */
.L_x_511:
        /* <DEDUP_REMOVED lines=16> */
.L_x_503:
[----:B------:R-:W3:Y:S01]  /*35c0*/  S2UR UR6, SR_CgaCtaId ;  /* 0x00000000000679c3 */ /* 0x000ee20000008800 */
[----:B------:R-:W-:Y:S01]  /*35d0*/  UMOV UR4, 0x400 ;  /* 0x0000040000047882 */ /* 0x000fe20000000000 */
[--C-:B012---:R-:W-:Y:S02]  /*35e0*/  HADD2.F32 R10, -RZ, R36.reuse.H0_H0 ;  /* 0x20000024ff0a7230 */ /* 0x107fe40000004100 */
[----:B------:R-:W-:Y:S02]  /*35f0*/  HADD2.F32 R36, -RZ, R36.H1_H1 ;  /* 0x30000024ff247230 */ /* 0x000fe40000004100 */
[--C-:B------:R-:W-:Y:S02]  /*3600*/  HADD2.F32 R11, -RZ, R35.reuse.H0_H0 ;  /* 0x20000023ff0b7230 */ /* 0x100fe40000004100 */
[----:B------:R-:W-:Y:S01]  /*3610*/  FADD.FTZ R12, R10, -UR11 ;  /* 0x8000000b0a0c7e21 */ /* 0x000fe20008010000 */
[----:B------:R-:W-:Y:S02]  /*3620*/  HADD2.F32 R10, -RZ, R35.H1_H1 ;  /* 0x30000023ff0a7230 */ /* 0x000fe40000004100 */
[----:B------:R-:W-:Y:S01]  /*3630*/  FADD.FTZ R36, R36, -UR11 ;  /* 0x8000000b24247e21 */ /* 0x000fe20008010000 */
[----:B------:R-:W-:-:S03]  /*3640*/  FMUL.FTZ R21, R12, UR10 ;  /* 0x0000000a0c157c20 */ /* 0x000fc60008410000 */
        /* <DEDUP_REMOVED lines=26> */
.L_x_513:
        /* <DEDUP_REMOVED lines=23> */
[----:B------:R-:W-:-:S05]  /*3960*/  F2FP.F16.F32.PACK_AB R7, R8, R7 ;  /* 0x000000070807723e */ /* 0x000fca00000000ff */
[----:B------:R0:W-:Y:S02]  /*3970*/  STG.E desc[UR12][R4.64], R7 ;  /* 0x0000000704007986 */ /* 0x0001e4000c10190c */
.L_x_515:
[----:B------:R-:W-:Y:S05]  /*3980*/  BSYNC B0 ;  /* 0x0000000000007941 */ /* 0x000fea0003800000 */
.L_x_514:
[----:B------:R-:W-:Y:S01]  /*3990*/  ULDC UR4, c[0x0][0x2a0] ;  /* 0x0000a80000047ab9 */ /* 0x000fe20000000800 */
[----:B------:R-:W-:Y:S01]  /*39a0*/  ULDC UR6, c[0x0][0x270] ;  /* 0x00009c0000067ab9 */ /* 0x000fe20000000800 */
[----:B------:R-:W-:Y:S01]  /*39b0*/  IADD3 R38, R33, R38, RZ ;  /* 0x0000002621267210 */ /* 0x000fe20007ffe0ff */
[----:B------:R-:W-:Y:S01]  /*39c0*/  UIMAD UR4, UR4, UR6, URZ ;  /* 0x00000006040472a4 */ /* 0x000fe2000f8e023f */
[----:B------:R-:W-:-:S05]  /*39d0*/  IADD3 R37, R37, 0x1, RZ ;  /* 0x0000000125257810 */ /* 0x000fca0007ffe0ff */
[----:B------:R-:W-:-:S13]  /*39e0*/  ISETP.GE.AND P0, PT, R38, UR4, PT ;  /* 0x0000000426007c0c */ /* 0x000fda000bf06270 */
[----:B------:R-:W-:Y:S05]  /*39f0*/  @!P0 BRA `(.L_x_516) ;  /* 0xffffffc800448947 */ /* 0x000fea000383ffff */
.L_x_493:
[----:B0-----:R-:W0:Y:S01]  /*3a00*/  LDC R4, c[0x0][0xc] ;  /* 0x00000300ff047b82 */ /* 0x001e220000000800 */
[----:B------:R-:W-:Y:S01]  /*3a10*/  ISETP.NE.AND P2, PT, R39, RZ, PT ;  /* 0x000000ff2700720c */ /* 0x000fe20003f45270 */
[----:B------:R-:W-:Y:S06]  /*3a20*/  BSSY B0, `(.L_x_517) ;  /* 0x0000015000007945 */ /* 0x000fec0003800000 */
[----:B------:R-:W2:Y:S08]  /*3a30*/  LDC R7, c[0x0][0x10] ;  /* 0x00000400ff077b82 */ /* 0x000eb00000000800 */
[----:B------:R-:W3:Y:S01]  /*3a40*/  LDC.64 R2, c[0x0][0x258] ;  /* 0x00009600ff027b82 */ /* 0x000ee20000000a00 */
[----:B0-----:R-:W-:-:S02]  /*3a50*/  IADD3 R0, R4, -0x1, RZ ;  /* 0xffffffff04007810 */ /* 0x001fc40007ffe0ff */
        /* <DEDUP_REMOVED lines=17> */
.L_x_518:
[----:B------:R-:W-:Y:S05]  /*3b70*/  BSYNC B0 ;  /* 0x0000000000007941 */ /* 0x000fea0003800000 */
.L_x_517:
[----:B------:R-:W-:Y:S05]  /*3b80*/  @P0 EXIT ;  /* 0x000000000000094d */ /* 0x000fea0003800000 */
[----:B------:R-:W-:Y:S05]  /*3b90*/  @P2 BRA `(.L_x_519) ;  /* 0x0000000000202947 */ /* 0x000fea0003800000 */
[----:B------:R-:W-:-:S05]  /*3ba0*/  IMAD R0, R4, R7, RZ ;  /* 0x0000000704007224 */ /* 0x000fca00078e02ff */
[----:B------:R-:W-:-:S13]  /*3bb0*/  ISETP.NE.AND P0, PT, R0, -0x1, PT ;  /* 0xffffffff0000780c */ /* 0x000fda0003f05270 */
[----:B------:R-:W-:Y:S05]  /*3bc0*/  @!P0 BRA `(.L_x_519) ;  /* 0x0000000000148947 */ /* 0x000fea0003800000 */
.L_x_520:
[----:B0-----:R-:W2:Y:S04]  /*3bd0*/  LDG.E.STRONG.GPU R5, desc[UR12][R2.64] ;  /* 0x0000000c02057981 */ /* 0x001ea8000c1ef900 */
[----:B--2---:R-:W-:Y:S01]  /*3be0*/  CCTL.IVALL ;  /* 0x00000000ff00798f */ /* 0x004fe20002000000 */
[----:B------:R-:W-:Y:S05]  /*3bf0*/  YIELD ;  /* 0x0000000000007946 */ /* 0x000fea0003800000 */
[----:B------:R-:W-:-:S13]  /*3c00*/  ISETP.NE.AND P0, PT, R5, R0, PT ;  /* 0x000000000500720c */ /* 0x000fda0003f05270 */
[----:B------:R-:W-:Y:S05]  /*3c10*/  @P0 BRA `(.L_x_520) ;  /* 0xfffffffc00ec0947 */ /* 0x000fea000383ffff */
.L_x_519:
        /* <DEDUP_REMOVED lines=24> */
.L_x_521:
        /* <DEDUP_REMOVED lines=23> */
.L_x_522:
        /* <DEDUP_REMOVED lines=15> */
.L_x_2399:


//--------------------- .text._Z35group_norm_nhwc_bwd_one_pass_kernelI11Fp16IOFp32WLi128ELi4ELi128EEv26Group_norm_nhwc_bwd_params --------------------------
	.section	.text._Z35group_norm_nhwc_bwd_one_pass_kernelI11Fp16IOFp32WLi128ELi4ELi128EEv26Group_norm_nhwc_bwd_params,"ax",@progbits
	.align	128
        .global         _Z35group_norm_nhwc_bwd_one_pass_kernelI11Fp16IOFp32WLi128ELi4ELi128EEv26Group_norm_nhwc_bwd_params
        .type           _Z35group_norm_nhwc_bwd_one_pass_kernelI11Fp16IOFp32WLi128ELi4ELi128EEv26Group_norm_nhwc_bwd_params,@function
        .size           _Z35group_norm_nhwc_bwd_one_pass_kernelI11Fp16IOFp32WLi128ELi4ELi128EEv26Group_norm_nhwc_bwd_params,(.L_x_2400 - _Z35group_norm_nhwc_bwd_one_pass_kernelI11Fp16IOFp32WLi128ELi4ELi128EEv26Group_norm_nhwc_bwd_params)
        .other          _Z35group_norm_nhwc_bwd_one_pass_kernelI11Fp16IOFp32WLi128ELi4ELi128EEv26Group_norm_nhwc_bwd_params,@"STO_CUDA_ENTRY STV_DEFAULT"
_Z35group_norm_nhwc_bwd_one_pass_kernelI11Fp16IOFp32WLi128ELi4ELi128EEv26Group_norm_nhwc_bwd_params:
.text._Z35group_norm_nhwc_bwd_one_pass_kernelI11Fp16IOFp32WLi128ELi4ELi128EEv26Group_norm_nhwc_bwd_params:
        /* <DEDUP_REMOVED lines=47> */
.L_x_550:
[----:B0-----:R-:W0:Y:S01]  /*02f0*/  LDC R9, c[0x0][0x2a0] ;  /* 0x0000a800ff097b82 */ /* 0x001e220000000800 */
[----:B------:R-:W-:Y:S01]  /*0300*/  IABS R8, R36 ;  /* 0x0000002400087213 */ /* 0x000fe20000000000 */
[----:B------:R-:W-:-:S06]  /*0310*/  ULDC.64 UR10, c[0x0][0x290] ;  /* 0x0000a400000a7ab9 */ /* 0x000fcc0000000a00 */
[----:B------:R-:W1:Y:S01]  /*0320*/  LDC R13, c[0x0][0x2ac] ;  /* 0x0000ab00ff0d7b82 */ /* 0x000e620000000800 */
[----:B------:R-:W-:-:S07]  /*0330*/  ISETP.GE.AND P3, PT, R36, RZ, PT ;  /* 0x000000ff2400720c */ /* 0x000fce0003f66270 */
[----:B------:R-:W2:Y:S01]  /*0340*/  @P1 LDC.64 R16, c[0x0][0x288] ;  /* 0x0000a200ff101b82 */ /* 0x000ea20000000a00 */
[----:B0-----:R-:W-:-:S07]  /*0350*/  IABS R12, R9 ;  /* 0x00000009000c7213 */ /* 0x001fce0000000000 */
[----:B------:R-:W0:Y:S01]  /*0360*/  @P1 LDC.64 R18, c[0x0][0x230] ;  /* 0x00008c00ff121b82 */ /* 0x000e220000000a00 */
[----:B------:R-:W3:Y:S08]  /*0370*/  I2F.RP R3, R12 ;  /* 0x0000000c00037306 */ /* 0x000ef00000209400 */
[----:B---3--:R-:W3:Y:S02]  /*0380*/  MUFU.RCP R3, R3 ;  /* 0x0000000300037308 */ /* 0x008ee40000001000 */
[----:B---3--:R-:W-:-:S06]  /*0390*/  IADD3 R4, R3, 0xffffffe, RZ ;  /* 0x0ffffffe03047810 */ /* 0x008fcc0007ffe0ff */
[----:B------:R3:W4:Y:S02]  /*03a0*/  F2I.FTZ.U32.TRUNC.NTZ R5, R4 ;  /* 0x0000000400057305 */ /* 0x000724000021f000 */
[----:B---3--:R-:W-:Y:S02]  /*03b0*/  MOV R4, RZ ;  /* 0x000000ff00047202 */ /* 0x008fe40000000f00 */
[----:B----4-:R-:W-:-:S05]  /*03c0*/  IADD3 R7, RZ, -R5, RZ ;  /* 0x80000005ff077210 */ /* 0x010fca0007ffe0ff */
[----:B------:R-:W-:-:S04]  /*03d0*/  IMAD R7, R7, R12, RZ ;  /* 0x0000000c07077224 */ /* 0x000fc800078e02ff */
[----:B------:R-:W-:Y:S01]  /*03e0*/  IMAD.HI.U32 R5, R5, R7, R4 ;  /* 0x0000000705057227 */ /* 0x000fe200078e0004 */
[----:B------:R-:W-:Y:S01]  /*03f0*/  SHF.R.U32.HI R4, RZ, 0x1, R38 ;  /* 0x00000001ff047819 */ /* 0x000fe20000011626 */
[----:B------:R-:W3:Y:S04]  /*0400*/  LDC.64 R6, c[0x0][0x248] ;  /* 0x00009200ff067b82 */ /* 0x000ee80000000a00 */
[----:B------:R-:W-:-:S04]  /*0410*/  IMAD.HI.U32 R5, R5, R8, RZ ;  /* 0x0000000805057227 */ /* 0x000fc800078e00ff */
[----:B-1----:R-:W-:Y:S01]  /*0420*/  IMAD R4, R13, UR14, R4 ;  /* 0x0000000e0d047c24 */ /* 0x002fe2000f8e0204 */
[----:B------:R-:W-:Y:S02]  /*0430*/  IADD3 R3, -R5, RZ, RZ ;  /* 0x000000ff05037210 */ /* 0x000fe40007ffe1ff */
[----:B------:R-:W-:-:S03]  /*0440*/  LOP3.LUT R13, R36, R9, RZ, 0x3c, !PT ;  /* 0x00000009240d7212 */ /* 0x000fc600078e3cff */
[----:B------:R-:W-:-:S05]  /*0450*/  IMAD R3, R12, R3, R8 ;  /* 0x000000030c037224 */ /* 0x000fca00078e0208 */
[----:B------:R-:W-:Y:S01]  /*0460*/  ISETP.GT.U32.AND P5, PT, R12, R3, PT ;  /* 0x000000030c00720c */ /* 0x000fe20003fa4070 */
[----:B---3--:R-:W-:-:S06]  /*0470*/  IMAD.WIDE R6, R36, 0x8, R6 ;  /* 0x0000000824067825 */ /* 0x008fcc00078e0206 */
[----:B------:R-:W3:Y:S06]  /*0480*/  LDG.E.64 R6, desc[UR12][R6.64] ;  /* 0x0000000c06067981 */ /* 0x000eec000c1e1b00 */
[----:B------:R-:W-:-:S04]  /*0490*/  @!P5 IADD3 R3, R3, -R12, RZ ;  /* 0x8000000c0303d210 */ /* 0x000fc80007ffe0ff */
[-C--:B------:R-:W-:Y:S02]  /*04a0*/  ISETP.GE.U32.AND P4, PT, R3, R12.reuse, PT ;  /* 0x0000000c0300720c */ /* 0x080fe40003f86070 */
[----:B------:R-:W-:Y:S02]  /*04b0*/  IADD3 R8, R4, 0x40, RZ ;  /* 0x0000004004087810 */ /* 0x000fe40007ffe0ff */
[----:B------:R-:W-:Y:S02]  /*04c0*/  ISETP.GE.AND P2, PT, R13, RZ, PT ;  /* 0x000000ff0d00720c */ /* 0x000fe40003f46270 */
[----:B------:R-:W-:Y:S02]  /*04d0*/  ISETP.GE.U32.AND P0, PT, R8, UR10, PT ;  /* 0x0000000a08007c0c */ /* 0x000fe4000bf06070 */
[----:B------:R-:W-:Y:S02]  /*04e0*/  ISETP.GT.U32.AND P6, PT, R12, R3, PT ;  /* 0x000000030c00720c */ /* 0x000fe40003fc4070 */
[----:B------:R-:W-:-:S02]  /*04f0*/  IADD3 R4, R3, -R12, RZ ;  /* 0x8000000c03047210 */ /* 0x000fc40007ffe0ff */
[----:B------:R-:W-:Y:S02]  /*0500*/  @!P5 IADD3 R5, R5, 0x1, RZ ;  /* 0x000000010505d810 */ /* 0x000fe40007ffe0ff */
[----:B------:R-:W-:Y:S02]  /*0510*/  SHF.R.S32.HI R8, RZ, 0x1f, R8 ;  /* 0x0000001fff087819 */ /* 0x000fe40000011408 */
[----:B------:R-:W-:Y:S02]  /*0520*/  SEL R3, R4, R3, !P6 ;  /* 0x0000000304037207 */ /* 0x000fe40007000000 */
[----:B------:R-:W-:Y:S02]  /*0530*/  @P4 IADD3 R5, R5, 0x1, RZ ;  /* 0x0000000105054810 */ /* 0x000fe40007ffe0ff */
[----:B------:R-:W-:Y:S01]  /*0540*/  ISETP.GE.AND.EX P0, PT, R8, UR11, PT, P0 ;  /* 0x0000000b08007c0c */ /* 0x000fe2000bf06300 */
[----:B------:R-:W-:Y:S01]  /*0550*/  ULDC.64 UR10, c[0x0][0x298] ;  /* 0x0000a600000a7ab9 */ /* 0x000fe20000000a00 */
[----:B------:R-:W-:-:S02]  /*0560*/  ISETP.NE.AND P4, PT, R9, RZ, PT ;  /* 0x000000ff0900720c */ /* 0x000fc40003f85270 */
[----:B------:R-:W-:Y:S02]  /*0570*/  LOP3.LUT R4, RZ, R9, RZ, 0x33, !PT ;  /* 0x00000009ff047212 */ /* 0x000fe400078e33ff */
[----:B------:R-:W-:Y:S02]  /*0580*/  ISETP.LT.U32.AND P0, PT, R38, 0x80, !P0 ;  /* 0x000000802600780c */ /* 0x000fe40004701070 */
[----:B------:R-:W-:Y:S02]  /*0590*/  @!P3 IADD3 R3, -R3, RZ, RZ ;  /* 0x000000ff0303b210 */ /* 0x000fe40007ffe1ff */
[----:B------:R-:W-:Y:S02]  /*05a0*/  @!P2 IADD3 R5, -R5, RZ, RZ ;  /* 0x000000ff0505a210 */ /* 0x000fe40007ffe1ff */
[C---:B------:R-:W-:Y:S02]  /*05b0*/  SEL R3, R4.reuse, R3, !P4 ;  /* 0x0000000304037207 */ /* 0x040fe40006000000 */
[----:B------:R-:W-:-:S02]  /*05c0*/  SEL R5, R4, R5, !P4 ;  /* 0x0000000504057207 */ /* 0x000fc40006000000 */
[----:B------:R-:W-:Y:S02]  /*05d0*/  LEA R8, R3, R0, 0x2 ;  /* 0x0000000003087211 */ /* 0x000fe400078e10ff */
[----:B------:R-:W-:Y:S01]  /*05e0*/  SHF.R.S32.HI R4, RZ, 0x1f, R5 ;  /* 0x0000001fff047819 */ /* 0x000fe20000011405 */
[----:B------:R-:W1:Y:S01]  /*05f0*/  @P0 LDC.64 R20, c[0x0][0x288] ;  /* 0x0000a200ff140b82 */ /* 0x000e620000000a00 */
[----:B------:R-:W-:-:S03]  /*0600*/  SHF.R.S32.HI R9, RZ, 0x1f, R8 ;  /* 0x0000001fff097819 */ /* 0x000fc60000011408 */
[----:B------:R-:W-:Y:S01]  /*0610*/  IMAD R4, R4, UR10, RZ ;  /* 0x0000000a04047c24 */ /* 0x000fe2000f8e02ff */
[----:B------:R-:W-:Y:S01]  /*0620*/  SHF.R.S32.HI R13, RZ, 0x1f, R10 ;  /* 0x0000001fff0d7819 */ /* 0x000fe2000001140a */
[C---:B------:R-:W-:Y:S01]  /*0630*/  IMAD.WIDE.U32 R40, R5.reuse, UR10, R8 ;  /* 0x0000000a05287c25 */ /* 0x040fe2000f8e0008 */
[----:B------:R-:W-:Y:S01]  /*0640*/  IADD3 R27, R10, 0x40, RZ ;  /* 0x000000400a1b7810 */ /* 0x000fe20007ffe0ff */
[----:B------:R-:W4:Y:S02]  /*0650*/  @P0 LDC.64 R14, c[0x0][0x230] ;  /* 0x00008c00ff0e0b82 */ /* 0x000f240000000a00 */
[----:B------:R-:W-:Y:S01]  /*0660*/  IMAD R43, R5, UR11, R4 ;  /* 0x0000000b052b7c24 */ /* 0x000fe2000f8e0204 */
[----:B------:R-:W-:Y:S01]  /*0670*/  @P1 MOV R42, R40 ;  /* 0x00000028002a1202 */ /* 0x000fe20000000f00 */
[----:B--2---:R-:W-:-:S03]  /*0680*/  @P1 IMAD R4, R13, R16, RZ ;  /* 0x000000100d041224 */ /* 0x004fc600078e02ff */
[----:B------:R-:W-:Y:S01]  /*0690*/  IADD3 R43, R41, R43, RZ ;  /* 0x0000002b292b7210 */ /* 0x000fe20007ffe0ff */
[----:B------:R-:W2:Y:S01]  /*06a0*/  @P1 LDC.64 R12, c[0x0][0x228] ;  /* 0x00008a00ff0c1b82 */ /* 0x000ea20000000a00 */
[C---:B------:R-:W-:Y:S02]  /*06b0*/  @P1 IMAD R23, R10.reuse, R17, R4 ;  /* 0x000000110a171224 */ /* 0x040fe400078e0204 */
[----:B------:R-:W-:-:S05]  /*06c0*/  @P1 IMAD.WIDE.U32 R16, R10, R16, R42 ;  /* 0x000000100a101225 */ /* 0x000fca00078e002a */
[----:B------:R-:W4:Y:S01]  /*06d0*/  @P0 LDC.64 R4, c[0x0][0x228] ;  /* 0x00008a00ff040b82 */ /* 0x000f220000000a00 */
[----:B------:R-:W-:Y:S02]  /*06e0*/  SHF.R.S32.HI R25, RZ, 0x1f, R27 ;  /* 0x0000001fff197819 */ /* 0x000fe4000001141b */
[----:B------:R-:W-:Y:S02]  /*06f0*/  @P1 IADD3 R17, R17, R23, RZ ;  /* 0x0000001711111210 */ /* 0x000fe40007ffe0ff */
[C---:B------:R-:W-:Y:S01]  /*0700*/  @P1 SHF.L.U32 R23, R16.reuse, 0x1, RZ ;  /* 0x0000000110171819 */ /* 0x040fe200000006ff */
[----:B-1----:R-:W-:Y:S01]  /*0710*/  @P0 IMAD R24, R25, R20, RZ ;  /* 0x0000001419180224 */ /* 0x002fe200078e02ff */
[----:B------:R-:W-:Y:S02]  /*0720*/  @P1 SHF.L.U64.HI R22, R16, 0x1, R17 ;  /* 0x0000000110161819 */ /* 0x000fe40000010211 */
[----:B------:R-:W-:Y:S02]  /*0730*/  @P0 MOV R16, R40 ;  /* 0x0000002800100202 */ /* 0x000fe40000000f00 */
[----:B------:R-:W-:Y:S01]  /*0740*/  @P0 MOV R17, R43 ;  /* 0x0000002b00110202 */ /* 0x000fe20000000f00 */
[----:B------:R-:W-:Y:S01]  /*0750*/  @P0 IMAD R25, R27, R21, R24 ;  /* 0x000000151b190224 */ /* 0x000fe200078e0218 */
[----:B0-----:R-:W-:Y:S01]  /*0760*/  @P1 IADD3 R18, P2, R23, R18, RZ ;  /* 0x0000001217121210 */ /* 0x001fe20007f5e0ff */
[----:B------:R-:W-:-:S03]  /*0770*/  @P0 IMAD.WIDE.U32 R20, R27, R20, R16 ;  /* 0x000000141b140225 */ /* 0x000fc600078e0010 */
[----:B------:R-:W-:Y:S02]  /*0780*/  @P1 IADD3.X R19, R22, R19, RZ, P2, !PT ;  /* 0x0000001316131210 */ /* 0x000fe400017fe4ff */
[----:B--2---:R-:W-:Y:S02]  /*0790*/  @P1 IADD3 R16, P2, R23, R12, RZ ;  /* 0x0000000c17101210 */ /* 0x004fe40007f5e0ff */
[----:B------:R-:W-:Y:S02]  /*07a0*/  @P0 SHF.L.U32 R17, R20, 0x1, RZ ;  /* 0x0000000114110819 */ /* 0x000fe400000006ff */
[----:B------:R-:W-:Y:S02]  /*07b0*/  CS2R R32, SRZ ;  /* 0x0000000000207805 */ /* 0x000fe4000001ff00 */
[C---:B----4-:R-:W-:Y:S02]  /*07c0*/  @P0 IADD3 R12, P3, R17.reuse, R14, RZ ;  /* 0x0000000e110c0210 */ /* 0x050fe40007f7e0ff */
[----:B------:R-:W-:-:S02]  /*07d0*/  @P0 IADD3 R4, P4, R17, R4, RZ ;  /* 0x0000000411040210 */ /* 0x000fc40007f9e0ff */
[----:B------:R-:W5:Y:S01]  /*07e0*/  @P1 LDG.E R33, desc[UR12][R18.64] ;  /* 0x0000000c12211981 */ /* 0x000f62000c1e1900 */
[----:B------:R-:W-:-:S05]  /*07f0*/  @P1 IADD3.X R17, R22, R13, RZ, P2, !PT ;  /* 0x0000000d16111210 */ /* 0x000fca00017fe4ff */
[----:B------:R-:W5:Y:S01]  /*0800*/  @P1 LDG.E R32, desc[UR12][R16.64] ;  /* 0x0000000c10201981 */ /* 0x000f62000c1e1900 */
[----:B------:R-:W-:-:S04]  /*0810*/  @P0 IADD3 R21, R21, R25, RZ ;  /* 0x0000001915150210 */ /* 0x000fc80007ffe0ff */
[----:B------:R-:W-:Y:S02]  /*0820*/  @P0 SHF.L.U64.HI R20, R20, 0x1, R21 ;  /* 0x0000000114140819 */ /* 0x000fe40000010215 */
[----:B------:R-:W-:Y:S02]  /*0830*/  MOV R34, RZ ;  /* 0x000000ff00227202 */ /* 0x000fe40000000f00 */
[----:B------:R-:W-:Y:S02]  /*0840*/  MOV R31, RZ ;  /* 0x000000ff001f7202 */ /* 0x000fe40000000f00 */
[C---:B------:R-:W-:Y:S02]  /*0850*/  @P0 IADD3.X R13, R20.reuse, R15, RZ, P3, !PT ;  /* 0x0000000f140d0210 */ /* 0x040fe40001ffe4ff */
[----:B------:R-:W-:-:S03]  /*0860*/  @P0 IADD3.X R5, R20, R5, RZ, P4, !PT ;  /* 0x0000000514050210 */ /* 0x000fc600027fe4ff */
[----:B------:R-:W5:Y:S04]  /*0870*/  @P0 LDG.E R34, desc[UR12][R12.64] ;  /* 0x0000000c0c220981 */ /* 0x000f68000c1e1900 */
[----:B------:R0:W5:Y:S01]  /*0880*/  @P0 LDG.E R31, desc[UR12][R4.64] ;  /* 0x0000000c041f0981 */ /* 0x000162000c1e1900 */
[----:B------:R-:W-:Y:S01]  /*0890*/  UMOV UR10, 0x3f800000 ;  /* 0x3f800000000a7882 */ /* 0x000fe20000000000 */
[----:B------:R-:W-:Y:S01]  /*08a0*/  BSSY B0, `(.L_x_524) ;  /* 0x000001c000007945 */ /* 0x000fe20003800000 */
        /* <DEDUP_REMOVED lines=15> */
[----:B------:R-:W-:Y:S01]  /*09a0*/  ULDC.U8 UR4, c[0x0][0x2a4] ;  /* 0x0000a90000047ab9 */ /* 0x000fe20000000000 */
[C---:B------:R-:W-:Y:S01]  /*09b0*/  SHF.L.U32 R13, R8.reuse, 0x2, RZ ;  /* 0x00000002080d7819 */ /* 0x040fe200000006ff */
[----:B------:R-:W-:Y:S01]  /*09c0*/  ULDC.64 UR16, c[0x0][0x238] ;  /* 0x00008e0000107ab9 */ /* 0x000fe20000000a00 */
[----:B------:R-:W-:Y:S02]  /*09d0*/  ISETP.NE.AND P0, PT, RZ, UR4, PT ;  /* 0x00000004ff007c0c */ /* 0x000fe4000bf05270 */
[----:B------:R-:W-:Y:S02]  /*09e0*/  SHF.L.U64.HI R14, R8, 0x2, R9 ;  /* 0x00000002080e7819 */ /* 0x000fe40000010209 */
[----:B------:R-:W-:-:S09]  /*09f0*/  IADD3 R12, P2, R13, UR16, RZ ;  /* 0x000000100d0c7c10 */ /* 0x000fd2000ff5e0ff */
[----:B------:R-:W0:Y:S02]  /*0a00*/  @P0 LDC.64 R4, c[0x0][0x240] ;  /* 0x00009000ff040b82 */ /* 0x000e240000000a00 */
[----:B0-----:R-:W-:Y:S02]  /*0a10*/  @P0 IADD3 R8, P3, R13, R4, RZ ;  /* 0x000000040d080210 */ /* 0x001fe40007f7e0ff */
[C---:B------:R-:W-:Y:S02]  /*0a20*/  IADD3.X R13, R14.reuse, UR17, RZ, P2, !PT ;  /* 0x000000110e0d7c10 */ /* 0x040fe400097fe4ff */
[----:B------:R-:W-:-:S03]  /*0a30*/  @P0 IADD3.X R9, R14, R5, RZ, P3, !PT ;  /* 0x000000050e090210 */ /* 0x000fc60001ffe4ff */
[----:B------:R0:W5:Y:S04]  /*0a40*/  LDG.E.64 R4, desc[UR12][R12.64] ;  /* 0x0000000c0c047981 */ /* 0x000168000c1e1b00 */
[----:B------:R0:W5:Y:S02]  /*0a50*/  @P0 LDG.E.64 R6, desc[UR12][R8.64] ;  /* 0x0000000c08060981 */ /* 0x000164000c1e1b00 */
.L_x_525:
[----:B------:R-:W-:Y:S05]  /*0a60*/  BSYNC B0 ;  /* 0x0000000000007941 */ /* 0x000fea0003800000 */
.L_x_524:
[----:B------:R-:W-:Y:S01]  /*0a70*/  ULDC.U8 UR4, c[0x0][0x2a4] ;  /* 0x0000a90000047ab9 */ /* 0x000fe20000000000 */
[--C-:B0----5:R-:W-:Y:S01]  /*0a80*/  HADD2.F32 R8, -RZ, R33.reuse.H0_H0 ;  /* 0x20000021ff087230 */ /* 0x121fe20000004100 */
[----:B------:R-:W-:Y:S01]  /*0a90*/  ISETP.NE.AND P2, PT, RZ, UR4, PT ;  /* 0x00000004ff007c0c */ /* 0x000fe2000bf45270 */
[----:B------:R-:W-:Y:S02]  /*0aa0*/  HADD2.F32 R9, -RZ, R33.H1_H1 ;  /* 0x30000021ff097230 */ /* 0x000fe40000004100 */
[----:B------:R-:W-:Y:S02]  /*0ab0*/  HADD2.F32 R17, -RZ, R34.H0_H0 ;  /* 0x20000022ff117230 */ /* 0x000fe40000004100 */
[----:B------:R-:W-:Y:S01]  /*0ac0*/  FADD.FTZ R8, R8, -UR11 ;  /* 0x8000000b08087e21 */ /* 0x000fe20008010000 */
[--C-:B------:R-:W-:Y:S02]  /*0ad0*/  HADD2.F32 R15, -RZ, R32.reuse.H0_H0 ;  /* 0x20000020ff0f7230 */ /* 0x100fe40000004100 */
[----:B------:R-:W-:Y:S01]  /*0ae0*/  FADD.FTZ R18, R9, -UR11 ;  /* 0x8000000b09127e21 */ /* 0x000fe20008010000 */
[----:B------:R-:W-:-:S02]  /*0af0*/  HADD2.F32 R14, -RZ, R32.H1_H1 ;  /* 0x30000020ff0e7230 */ /* 0x000fc40000004100 */
[----:B------:R-:W-:Y:S01]  /*0b00*/  FMUL.FTZ R9, R8, UR10 ;  /* 0x0000000a08097c20 */ /* 0x000fe20008410000 */
[----:B------:R-:W-:Y:S02]  /*0b10*/  HADD2.F32 R16, -RZ, R34.H1_H1 ;  /* 0x30000022ff107230 */ /* 0x000fe40000004100 */
[----:B------:R-:W-:Y:S01]  /*0b20*/  FADD.FTZ R17, R17, -UR11 ;  /* 0x8000000b11117e21 */ /* 0x000fe20008010000 */
[--C-:B------:R-:W-:Y:S02]  /*0b30*/  HADD2.F32 R13, -RZ, R31.reuse.H0_H0 ;  /* 0x2000001fff0d7230 */ /* 0x100fe40000004100 */
[----:B------:R-:W-:Y:S01]  /*0b40*/  FMUL.FTZ R8, R18, UR10 ;  /* 0x0000000a12087c20 */ /* 0x000fe20008410000 */
[----:B------:R-:W-:Y:S01]  /*0b50*/  HADD2.F32 R12, -RZ, R31.H1_H1 ;  /* 0x3000001fff0c7230 */ /* 0x000fe20000004100 */
        /* <DEDUP_REMOVED lines=19> */
.L_x_526:
        /* <DEDUP_REMOVED lines=26> */
.L_x_527:
        /* <DEDUP_REMOVED lines=13> */
[C---:B------:R-:W-:Y:S01]  /*0f00*/  ISETP.NE.AND P3, PT, R38.reuse, RZ, PT ;  /* 0x000000ff2600720c */ /* 0x040fe20003f65270 */
[----:B------:R-:W1:Y:S01]  /*0f10*/  SHFL.DOWN PT, R21, R18, 0x1, 0x1f ;  /* 0x08201f0012157f89 */ /* 0x000e6200000e0000 */
[----:B------:R-:W-:Y:S01]  /*0f20*/  FADD.FTZ R23, RZ, R14 ;  /* 0x0000000eff177221 */ /* 0x000fe20000010000 */
[----:B------:R-:W-:Y:S01]  /*0f30*/  BSSY B0, `(.L_x_528) ;  /* 0x0000031000007945 */ /* 0x000fe20003800000 */
[----:B------:R-:W-:Y:S01]  /*0f40*/  ISETP.GT.U32.AND P4, PT, R38, 0x1, PT ;  /* 0x000000012600780c */ /* 0x000fe20003f84070 */
[----:B------:R-:W2:Y:S01]  /*0f50*/  SHFL.DOWN PT, R20, R19, 0x1, 0x1f ;  /* 0x08201f0013147f89 */ /* 0x000ea200000e0000 */
[----:B------:R-:W-:Y:S01]  /*0f60*/  FADD.FTZ R23, R23, R12 ;  /* 0x0000000c17177221 */ /* 0x000fe20000010000 */
[----:B0-----:R-:W-:-:S06]  /*0f70*/  ULEA UR4, UR15, UR4, 0x18 ;  /* 0x000000040f047291 */ /* 0x001fcc000f8ec03f */
[----:B------:R-:W-:Y:S01]  /*0f80*/  LEA R39, R38, UR4, 0x4 ;  /* 0x0000000426277c11 */ /* 0x000fe2000f8e20ff */
        /* <DEDUP_REMOVED lines=22> */
[----:B-1----:R-:W-:Y:S01]  /*10f0*/  @!P0 FADD.FTZ R19, R19, R20 ;  /* 0x0000001413138221 */ /* 0x002fe20000010000 */
[----:B------:R-:W-:Y:S01]  /*1100*/  ISETP.NE.AND P0, PT, R11, RZ, PT ;  /* 0x000000ff0b00720c */ /* 0x000fe20003f05270 */
[----:B------:R-:W-:Y:S01]  /*1110*/  FFMA.FTZ R20, R17, R13, R22 ;  /* 0x0000000d11147223 */ /* 0x000fe20000010016 */
[----:B------:R-:W-:Y:S01]  /*1120*/  FADD.FTZ R22, RZ, R15 ;  /* 0x0000000fff167221 */ /* 0x000fe20000010000 */
[----:B------:R-:W-:Y:S01]  /*1130*/  FFMA.FTZ R21, R16, R12, R21 ;  /* 0x0000000c10157223 */ /* 0x000fe20000010015 */
[----:B------:R-:W-:-:S02]  /*1140*/  MOV R8, R18 ;  /* 0x0000001200087202 */ /* 0x000fc40000000f00 */
[----:B------:R-:W-:Y:S01]  /*1150*/  FADD.FTZ R22, R22, R13 ;  /* 0x0000000d16167221 */ /* 0x000fe20000010000 */
[----:B------:R-:W-:-:S04]  /*1160*/  MOV R9, R19 ;  /* 0x0000001300097202 */ /* 0x000fc80000000f00 */
[----:B------:R0:W-:Y:S04]  /*1170*/  STS.128 [R39], R20 ;  /* 0x0000001427007388 */ /* 0x0001e80000000c00 */
        /* <DEDUP_REMOVED lines=12> */
.L_x_529:
[----:B------:R-:W-:Y:S05]  /*1240*/  BSYNC B0 ;  /* 0x0000000000007941 */ /* 0x000fea0003800000 */
.L_x_528:
[----:B------:R-:W-:Y:S06]  /*1250*/  BAR.SYNC.DEFER_BLOCKING 0x0 ;  /* 0x0000000000007b1d */ /* 0x000fec0000010000 */
[----:B------:R-:W-:Y:S04]  /*1260*/  BSSY B0, `(.L_x_530) ;  /* 0x000013d000007945 */ /* 0x000fe80003800000 */
[----:B------:R-:W-:Y:S05]  /*1270*/  @P4 BRA `(.L_x_531) ;  /* 0x0000001000ec4947 */ /* 0x000fea0003800000 */
[----:B------:R-:W1:Y:S04]  /*1280*/  LDS.128 R24, [R39+0x20] ;  /* 0x0000200027187984 */ /* 0x000e680000000c00 */
[----:B------:R-:W2:Y:S04]  /*1290*/  LDS.128 R12, [R39+0x40] ;  /* 0x00004000270c7984 */ /* 0x000ea80000000c00 */
[----:B------:R-:W3:Y:S01]  /*12a0*/  LDS.128 R16, [R39+0x60] ;  /* 0x0000600027107984 */ /* 0x000ee20000000c00 */
[----:B-1----:R-:W-:Y:S01]  /*12b0*/  FADD.FTZ R45, R20, R24 ;  /* 0x00000018142d7221 */ /* 0x002fe20000010000 */
[----:B0-----:R-:W-:Y:S01]  /*12c0*/  FADD.FTZ R20, R21, R25 ;  /* 0x0000001915147221 */ /* 0x001fe20000010000 */
[----:B------:R-:W-:Y:S01]  /*12d0*/  FADD.FTZ R21, R22, R26 ;  /* 0x0000001a16157221 */ /* 0x000fe20000010000 */
[----:B------:R-:W-:Y:S01]  /*12e0*/  FADD.FTZ R24, R23, R27 ;  /* 0x0000001b17187221 */ /* 0x000fe20000010000 */
[----:B--2---:R-:W-:Y:S01]  /*12f0*/  FADD.FTZ R25, R45, R12 ;  /* 0x0000000c2d197221 */ /* 0x004fe20000010000 */
[----:B------:R-:W-:Y:S01]  /*1300*/  FADD.FTZ R12, R20, R13 ;  /* 0x0000000d140c7221 */ /* 0x000fe20000010000 */
[----:B------:R-:W-:Y:S01]  /*1310*/  FADD.FTZ R27, R21, R14 ;  /* 0x0000000e151b7221 */ /* 0x000fe20000010000 */
[----:B------:R-:W-:Y:S01]  /*1320*/  FADD.FTZ R26, R24, R15 ;  /* 0x0000000f181a7221 */ /* 0x000fe20000010000 */
[----:B------:R-:W0:Y:S01]  /*1330*/  LDS.128 R20, [R39+0x80] ;  /* 0x0000800027147984 */ /* 0x000e220000000c00 */
[----:B---3--:R-:W-:Y:S01]  /*1340*/  FADD.FTZ R24, R12, R17 ;  /* 0x000000110c187221 */ /* 0x008fe20000010000 */
[----:B------:R-:W-:Y:S01]  /*1350*/  FADD.FTZ R25, R25, R16 ;  /* 0x0000001019197221 */ /* 0x000fe20000010000 */
[----:B------:R-:W-:Y:S01]  /*1360*/  FADD.FTZ R27, R27, R18 ;  /* 0x000000121b1b7221 */ /* 0x000fe20000010000 */
[----:B------:R-:W1:Y:S01]  /*1370*/  LDS.128 R12, [R39+0xa0] ;  /* 0x0000a000270c7984 */ /* 0x000e620000000c00 */
[----:B------:R-:W-:-:S03]  /*1380*/  FADD.FTZ R26, R26, R19 ;  /* 0x000000131a1a7221 */ /* 0x000fc60000010000 */
[----:B------:R-:W2:Y:S01]  /*1390*/  LDS.128 R16, [R39+0xc0] ;  /* 0x0000c00027107984 */ /* 0x000ea20000000c00 */
        /* <DEDUP_REMOVED lines=13> */
[----:B------:R-:W-:-:S02]  /*1470*/  FADD.FTZ R26, R26, R19 ;  /* 0x000000131a1a7221 */ /* 0x000fc40000010000 */
[----:B------:R-:W2:Y:S01]  /*1480*/  LDS.128 R16, [R39+0x120] ;  /* 0x0001200027107984 */ /* 0x000ea20000000c00 */
        /* <DEDUP_REMOVED lines=282> */
.L_x_531:
[----:B------:R-:W-:Y:S05]  /*2630*/  BSYNC B0 ;  /* 0x0000000000007941 */ /* 0x000fea0003800000 */
.L_x_530:
        /* <DEDUP_REMOVED lines=19> */
.L_x_533:
[----:B------:R-:W-:Y:S05]  /*2770*/  BSYNC B0 ;  /* 0x0000000000007941 */ /* 0x000fea0003800000 */
.L_x_532:
[----:B------:R-:W-:Y:S05]  /*2780*/  @!P0 BRA `(.L_x_534) ;  /* 0x0000001000808947 */ /* 0x000fea0003800000 */
[----:B------:R-:W1:Y:S01]  /*2790*/  LDC.64 R12, c[0x0][0x258] ;  /* 0x00009600ff0c7b82 */ /* 0x000e620000000a00 */
[----:B--2---:R-:W-:-:S05]  /*27a0*/  LOP3.LUT R14, R35, 0x1, RZ, 0xc0, !PT ;  /* 0x00000001230e7812 */ /* 0x004fca00078ec0ff */
[----:B------:R-:W-:Y:S02]  /*27b0*/  IMAD R3, R14, R29, RZ ;  /* 0x0000001d0e037224 */ /* 0x000fe400078e02ff */
[----:B0-----:R-:W0:Y:S02]  /*27c0*/  LDC.64 R22, c[0x0][0x260] ;  /* 0x00009800ff167b82 */ /* 0x001e240000000a00 */
[C---:B------:R-:W-:Y:S01]  /*27d0*/  IMAD R14, R3.reuse, R28, RZ ;  /* 0x0000001c030e7224 */ /* 0x040fe200078e02ff */
[----:B------:R-:W-:-:S04]  /*27e0*/  IADD3 R3, R3, R30, RZ ;  /* 0x0000001e03037210 */ /* 0x000fc80007ffe0ff */
[----:B------:R-:W-:Y:S01]  /*27f0*/  SHF.L.U32 R15, R14, 0x1, RZ ;  /* 0x000000010e0f7819 */ /* 0x000fe200000006ff */
[----:B-1----:R-:W-:-:S04]  /*2800*/  IMAD.WIDE.U32 R12, R3, 0x4, R12 ;  /* 0x00000004030c7825 */ /* 0x002fc800078e000c */
[----:B0-----:R-:W-:Y:S01]  /*2810*/  IMAD.WIDE R22, R15, 0x4, R22 ;  /* 0x000000040f167825 */ /* 0x001fe200078e0216 */
        /* <DEDUP_REMOVED lines=21> */
.L_x_536:
[----:B-1----:R-:W2:Y:S04]  /*2970*/  LDG.E.STRONG.GPU R3, desc[UR12][R12.64] ;  /* 0x0000000c0c037981 */ /* 0x002ea8000c1ef900 */
[----:B--2---:R-:W-:Y:S01]  /*2980*/  CCTL.IVALL ;  /* 0x00000000ff00798f */ /* 0x004fe20002000000 */
[----:B------:R-:W-:Y:S05]  /*2990*/  YIELD ;  /* 0x0000000000007946 */ /* 0x000fea0003800000 */
[----:B------:R-:W-:-:S13]  /*29a0*/  ISETP.NE.AND P0, PT, R3, R16, PT ;  /* 0x000000100300720c */ /* 0x000fda0003f05270 */
[----:B------:R-:W-:Y:S05]  /*29b0*/  @P0 BRA `(.L_x_536) ;  /* 0xfffffffc00ec0947 */ /* 0x000fea000383ffff */
.L_x_535:
        /* <DEDUP_REMOVED lines=16> */
.L_x_540:
[----:B------:R-:W-:-:S13]  /*2ac0*/  ISETP.EQ.OR P6, PT, R20, UR14, P3 ;  /* 0x0000000e14007c0c */ /* 0x000fda0009fc2670 */
[----:B------:R-:W-:-:S04]  /*2ad0*/  @!P6 IMAD R13, R29, R20, R30 ;  /* 0x000000141d0de224 */ /* 0x000fc800078e021e */
[----:B------:R-:W-:-:S06]  /*2ae0*/  @!P6 IMAD.WIDE.U32 R12, R13, 0x8, R22 ;  /* 0x000000080d0ce825 */ /* 0x000fcc00078e0016 */
[----:B------:R-:W2:Y:S01]  /*2af0*/  @!P6 LDG.E.64 R12, desc[UR12][R12.64] ;  /* 0x0000000c0c0ce981 */ /* 0x000ea2000c1e1b00 */
[C---:B------:R-:W-:Y:S02]  /*2b00*/  IADD3 R15, R20.reuse, 0x1, RZ ;  /* 0x00000001140f7810 */ /* 0x040fe40007ffe0ff */
[C---:B------:R-:W-:Y:S02]  /*2b10*/  IADD3 R17, R20.reuse, 0x2, RZ ;  /* 0x0000000214117810 */ /* 0x040fe40007ffe0ff */
[----:B------:R-:W-:Y:S02]  /*2b20*/  ISETP.EQ.OR P4, PT, R15, UR14, P3 ;  /* 0x0000000e0f007c0c */ /* 0x000fe40009f82670 */
[----:B------:R-:W-:Y:S02]  /*2b30*/  ISETP.EQ.OR P5, PT, R17, UR14, P3 ;  /* 0x0000000e11007c0c */ /* 0x000fe40009fa2670 */
[----:B------:R-:W-:-:S09]  /*2b40*/  IADD3 R16, R20, 0x3, RZ ;  /* 0x0000000314107810 */ /* 0x000fd20007ffe0ff */
[C-C-:B------:R-:W-:Y:S02]  /*2b50*/  @!P4 IMAD R15, R29.reuse, R15, R30.reuse ;  /* 0x0000000f1d0fc224 */ /* 0x140fe400078e021e */
[----:B------:R-:W-:Y:S02]  /*2b60*/  @!P5 IMAD R17, R29, R17, R30 ;  /* 0x000000111d11d224 */ /* 0x000fe400078e021e */
[----:B--2---:R-:W-:Y:S01]  /*2b70*/  @!P6 FADD.FTZ R8, R8, R12 ;  /* 0x0000000c0808e221 */ /* 0x004fe20000010000 */
        /* <DEDUP_REMOVED lines=103> */
.L_x_539:
        /* <DEDUP_REMOVED lines=23> */
[----:B------:R-:W-:Y:S02]  /*3360*/  @!P0 FADD.FTZ R9, R9, R13 ;  /* 0x0000000d09098221 */ /* 0x000fe40000010000 */
        /* <DEDUP_REMOVED lines=37> */
.L_x_541:
[----:B------:R-:W-:-:S13]  /*35c0*/  ISETP.NE.OR P0, PT, R3, RZ, P0 ;  /* 0x000000ff0300720c */ /* 0x000fda0000705670 */
[----:B------:R-:W-:Y:S05]  /*35d0*/  @!P0 BRA `(.L_x_537) ;  /* 0x00000000007c8947 */ /* 0x000fea0003800000 */
.L_x_538:
        /* <DEDUP_REMOVED lines=31> */
.L_x_537:
        /* <DEDUP_REMOVED lines=11> */
.L_x_543:
[----:B------:R-:W-:Y:S05]  /*3880*/  BSYNC B0 ;  /* 0x0000000000007941 */ /* 0x000fea0003800000 */
.L_x_542:
        /* <DEDUP_REMOVED lines=16> */
.L_x_534:
[----:B------:R-:W3:Y:S01]  /*3990*/  S2UR UR6, SR_CgaCtaId ;  /* 0x00000000000679c3 */ /* 0x000ee20000008800 */
[----:B------:R-:W-:Y:S01]  /*39a0*/  UMOV UR4, 0x400 ;  /* 0x0000040000047882 */ /* 0x000fe20000000000 */
[--C-:B--2---:R-:W-:Y:S01]  /*39b0*/  HADD2.F32 R16, -RZ, R34.reuse.H0_H0 ;  /* 0x20000022ff107230 */ /* 0x104fe20000004100 */
[----:B------:R-:W-:Y:S01]  /*39c0*/  SHF.R.U32.HI R18, RZ, 0x1, R38 ;  /* 0x00000001ff127819 */ /* 0x000fe20000011626 */
[----:B------:R-:W-:-:S04]  /*39d0*/  HADD2.F32 R34, -RZ, R34.H1_H1 ;  /* 0x30000022ff227230 */ /* 0x000fc80000004100 */
[----:B-1----:R-:W1:Y:S01]  /*39e0*/  LDC R15, c[0x0][0x2ac] ;  /* 0x0000ab00ff0f7b82 */ /* 0x002e620000000800 */
[----:B---3--:R-:W-:-:S09]  /*39f0*/  ULEA UR4, UR6, UR4, 0x18 ;  /* 0x0000000406047291 */ /* 0x008fd2000f8ec03f */
[----:B------:R-:W-:Y:S01]  /*3a00*/  @!P3 STS.64 [UR4+0x30], R8 ;  /* 0x00003008ff00b988 */ /* 0x000fe20008000a04 */
[----:B------:R-:W-:Y:S06]  /*3a10*/  BAR.SYNC.DEFER_BLOCKING 0x0 ;  /* 0x0000000000007b1d */ /* 0x000fec0000010000 */
[----:B------:R-:W2:Y:S01]  /*3a20*/  LDS.64 R12, [UR4+0x30] ;  /* 0x00003004ff0c7984 */ /* 0x000ea20008000a00 */
[----:B------:R-:W-:Y:S02]  /*3a30*/  ULDC UR4, c[0x0][0x2bc] ;  /* 0x0000af0000047ab9 */ /* 0x000fe40000000800 */
[----:B--2---:R-:W-:Y:S01]  /*3a40*/  FMUL.FTZ R3, R12, UR4 ;  /* 0x000000040c037c20 */ /* 0x004fe20008410000 */
[----:B------:R-:W-:-:S02]  /*3a50*/  HADD2.F32 R12, -RZ, R33.H0_H0 ;  /* 0x20000021ff0c7230 */ /* 0x000fc40000004100 */
[----:B------:R-:W-:Y:S01]  /*3a60*/  FMUL.FTZ R14, R13, UR4 ;  /* 0x000000040d0e7c20 */ /* 0x000fe20008410000 */
[----:B------:R-:W-:Y:S02]  /*3a70*/  HADD2.F32 R33, -RZ, R33.H1_H1 ;  /* 0x30000021ff217230 */ /* 0x000fe40000004100 */
[--C-:B------:R-:W-:Y:S02]  /*3a80*/  HADD2.F32 R13, -RZ, R32.reuse.H0_H0 ;  /* 0x20000020ff0d7230 */ /* 0x100fe40000004100 */
[----:B0-----:R-:W-:Y:S01]  /*3a90*/  FADD.FTZ R9, R12, -UR11 ;  /* 0x8000000b0c097e21 */ /* 0x001fe20008010000 */
[----:B------:R-:W-:Y:S02]  /*3aa0*/  HADD2.F32 R32, -RZ, R32.H1_H1 ;  /* 0x30000020ff207230 */ /* 0x000fe40000004100 */
[----:B------:R-:W-:Y:S01]  /*3ab0*/  FADD.FTZ R8, R33, -UR11 ;  /* 0x8000000b21087e21 */ /* 0x000fe20008010000 */
[----:B------:R-:W-:-:S03]  /*3ac0*/  FMUL.FTZ R9, R9, UR10 ;  /* 0x0000000a09097c20 */ /* 0x000fc60008410000 */
        /* <DEDUP_REMOVED lines=20> */
.L_x_544:
[----:B------:R-:W-:Y:S04]  /*3c10*/  BSSY B0, `(.L_x_545) ;  /* 0x0000015000007945 */ /* 0x000fe80003800000 */
[----:B------:R-:W-:Y:S05]  /*3c20*/  @!P1 BRA `(.L_x_546) ;  /* 0x00000000004c9947 */ /* 0x000fea0003800000 */
[C---:B------:R-:W-:Y:S01]  /*3c30*/  FFMA.FTZ R12, R3.reuse, R9, R14 ;  /* 0x00000009030c7223 */ /* 0x040fe2000001000e */
[----:B------:R-:W-:Y:S01]  /*3c40*/  SHF.R.S32.HI R17, RZ, 0x1f, R10 ;  /* 0x0000001fff117819 */ /* 0x000fe2000001140a */
[----:B------:R-:W-:Y:S01]  /*3c50*/  FFMA.FTZ R9, R3, R8, R14 ;  /* 0x0000000803097223 */ /* 0x000fe2000001000e */
[----:B------:R-:W-:Y:S01]  /*3c60*/  ULDC.64 UR16, c[0x0][0x288] ;  /* 0x0000a20000107ab9 */ /* 0x000fe20000000a00 */
[----:B------:R-:W-:Y:S01]  /*3c70*/  FFMA.FTZ R12, R13, R4, -R12 ;  /* 0x000000040d0c7223 */ /* 0x000fe2000001080c */
[----:B------:R-:W-:Y:S01]  /*3c80*/  MOV R8, R40 ;  /* 0x0000002800087202 */ /* 0x000fe20000000f00 */
[----:B------:R-:W-:Y:S02]  /*3c90*/  IMAD R13, R17, UR16, RZ ;  /* 0x00000010110d7c24 */ /* 0x000fe4000f8e02ff */
[----:B------:R-:W-:Y:S01]  /*3ca0*/  FFMA.FTZ R17, R32, R5, -R9 ;  /* 0x0000000520117223 */ /* 0x000fe20000010809 */
[----:B------:R-:W-:Y:S01]  /*3cb0*/  MOV R9, R43 ;  /* 0x0000002b00097202 */ /* 0x000fe20000000f00 */
[----:B------:R-:W-:Y:S01]  /*3cc0*/  FMUL.FTZ R20, R12, UR10 ;  /* 0x0000000a0c147c20 */ /* 0x000fe20008410000 */
[----:B------:R-:W-:-:S02]  /*3cd0*/  IMAD R13, R10, UR17, R13 ;  /* 0x000000110a0d7c24 */ /* 0x000fc4000f8e020d */
[----:B------:R-:W-:Y:S01]  /*3ce0*/  FMUL.FTZ R17, R17, UR10 ;  /* 0x0000000a11117c20 */ /* 0x000fe20008410000 */
[----:B------:R-:W-:Y:S01]  /*3cf0*/  IMAD.WIDE.U32 R8, R10, UR16, R8 ;  /* 0x000000100a087c25 */ /* 0x000fe2000f8e0008 */
[----:B------:R-:W-:-:S03]  /*3d00*/  ULDC.64 UR16, c[0x0][0x210] ;  /* 0x0000840000107ab9 */ /* 0x000fc60000000a00 */
[----:B------:R-:W-:Y:S02]  /*3d10*/  F2FP.F16.F32.PACK_AB R17, R17, R20 ;  /* 0x000000141111723e */ /* 0x000fe400000000ff */
[----:B------:R-:W-:Y:S02]  /*3d20*/  LEA R12, P0, R8, UR16, 0x1 ;  /* 0x00000010080c7c11 */ /* 0x000fe4000f8008ff */
[----:B------:R-:W-:-:S04]  /*3d30*/  IADD3 R13, R9, R13, RZ ;  /* 0x0000000d090d7210 */ /* 0x000fc80007ffe0ff */
[----:B------:R-:W-:-:S05]  /*3d40*/  LEA.HI.X R13, R8, UR17, R13, 0x1, P0 ;  /* 0x00000011080d7c11 */ /* 0x000fca00080f0c0d */
[----:B------:R0:W-:Y:S02]  /*3d50*/  STG.E desc[UR12][R12.64], R17 ;  /* 0x000000110c007986 */ /* 0x0001e4000c10190c */
.L_x_546:
[----:B------:R-:W-:Y:S05]  /*3d60*/  BSYNC B0 ;  /* 0x0000000000007941 */ /* 0x000fea0003800000 */
.L_x_545:
[----:B------:R-:W-:Y:S02]  /*3d70*/  IMAD R15, R15, UR14, R18 ;  /* 0x0000000e0f0f7c24 */ /* 0x000fe4000f8e0212 */
[----:B0-----:R-:W-:Y:S01]  /*3d80*/  FADD.FTZ R13, R16, -UR11 ;  /* 0x8000000b100d7e21 */ /* 0x001fe20008010000 */
[----:B------:R-:W-:Y:S01]  /*3d90*/  FADD.FTZ R12, R34, -UR11 ;  /* 0x8000000b220c7e21 */ /* 0x000fe20008010000 */
[--C-:B------:R-:W-:Y:S02]  /*3da0*/  HADD2.F32 R9, -RZ, R31.reuse.H0_H0 ;  /* 0x2000001fff097230 */ /* 0x100fe40000004100 */
[----:B------:R-:W-:Y:S02]  /*3db0*/  HADD2.F32 R8, -RZ, R31.H1_H1 ;  /* 0x3000001fff087230 */ /* 0x000fe40000004100 */
        /* <DEDUP_REMOVED lines=22> */
.L_x_547:
        /* <DEDUP_REMOVED lines=8> */
[----:B------:R-:W-:Y:S01]  /*3fa0*/  ULDC.64 UR16, c[0x0][0x288] ;  /* 0x0000a20000107ab9 */ /* 0x000fe20000000a00 */
[C-C-:B------:R-:W-:Y:S01]  /*3fb0*/  FFMA.FTZ R6, R3.reuse, R13, R14.reuse ;  /* 0x0000000d03067223 */ /* 0x140fe2000001000e */
[----:B------:R-:W-:Y:S01]  /*3fc0*/  MOV R41, R43 ;  /* 0x0000002b00297202 */ /* 0x000fe20000000f00 */
[----:B------:R-:W-:Y:S01]  /*3fd0*/  FFMA.FTZ R3, R3, R12, R14 ;  /* 0x0000000c03037223 */ /* 0x000fe2000001000e */
[----:B------:R-:W-:Y:S01]  /*3fe0*/  SHF.R.S32.HI R7, RZ, 0x1f, R15 ;  /* 0x0000001fff077819 */ /* 0x000fe2000001140f */
[----:B------:R-:W-:Y:S02]  /*3ff0*/  FFMA.FTZ R6, R9, R4, -R6 ;  /* 0x0000000409067223 */ /* 0x000fe40000010806 */
[----:B------:R-:W-:Y:S01]  /*4000*/  FFMA.FTZ R3, R8, R5, -R3 ;  /* 0x0000000508037223 */ /* 0x000fe20000010803 */
[----:B------:R-:W-:-:S04]  /*4010*/  IMAD.WIDE.U32 R40, R15, UR16, R40 ;  /* 0x000000100f287c25 */ /* 0x000fc8000f8e0028 */
[----:B------:R-:W-:Y:S01]  /*4020*/  FMUL.FTZ R6, R6, UR10 ;  /* 0x0000000a06067c20 */ /* 0x000fe20008410000 */
[----:B------:R-:W-:Y:S01]  /*4030*/  FMUL.FTZ R3, R3, UR10 ;  /* 0x0000000a03037c20 */ /* 0x000fe20008410000 */
[----:B------:R-:W-:-:S04]  /*4040*/  IMAD R7, R7, UR16, RZ ;  /* 0x0000001007077c24 */ /* 0x000fc8000f8e02ff */
[----:B------:R-:W-:Y:S01]  /*4050*/  IMAD R7, R15, UR17, R7 ;  /* 0x000000110f077c24 */ /* 0x000fe2000f8e0207 */
[----:B------:R-:W-:Y:S01]  /*4060*/  ULDC.64 UR16, c[0x0][0x210] ;  /* 0x0000840000107ab9 */ /* 0x000fe20000000a00 */
[----:B------:R-:W-:Y:S02]  /*4070*/  F2FP.F16.F32.PACK_AB R3, R3, R6 ;  /* 0x000000060303723e */ /* 0x000fe400000000ff */
[----:B------:R-:W-:Y:S02]  /*4080*/  LEA R4, P0, R40, UR16, 0x1 ;  /* 0x0000001028047c11 */ /* 0x000fe4000f8008ff */
[----:B------:R-:W-:-:S04]  /*4090*/  IADD3 R7, R41, R7, RZ ;  /* 0x0000000729077210 */ /* 0x000fc80007ffe0ff */
[----:B------:R-:W-:-:S05]  /*40a0*/  LEA.HI.X R5, R40, UR17, R7, 0x1, P0 ;  /* 0x0000001128057c11 */ /* 0x000fca00080f0c07 */
[----:B------:R0:W-:Y:S02]  /*40b0*/  STG.E desc[UR12][R4.64], R3 ;  /* 0x0000000304007986 */ /* 0x0001e4000c10190c */
.L_x_549:
[----:B------:R-:W-:Y:S05]  /*40c0*/  BSYNC B0 ;  /* 0x0000000000007941 */ /* 0x000fea0003800000 */
.L_x_548:
[----:B------:R-:W-:Y:S01]  /*40d0*/  ULDC UR4, c[0x0][0x2a0] ;  /* 0x0000a80000047ab9 */ /* 0x000fe20000000800 */
[----:B------:R-:W-:Y:S01]  /*40e0*/  ULDC UR6, c[0x0][0x270] ;  /* 0x00009c0000067ab9 */ /* 0x000fe20000000800 */
[----:B------:R-:W-:Y:S01]  /*40f0*/  IADD3 R36, R29, R36, RZ ;  /* 0x000000241d247210 */ /* 0x000fe20007ffe0ff */
[----:B------:R-:W-:Y:S01]  /*4100*/  UIMAD UR4, UR4, UR6, URZ ;  /* 0x00000006040472a4 */ /* 0x000fe2000f8e023f */
[----:B------:R-:W-:-:S05]  /*4110*/  IADD3 R35, R35, 0x1, RZ ;  /* 0x0000000123237810 */ /* 0x000fca0007ffe0ff */
[----:B------:R-:W-:-:S13]  /*4120*/  ISETP.GE.AND P0, PT, R36, UR4, PT ;  /* 0x0000000424007c0c */ /* 0x000fda000bf06270 */
[----:B------:R-:W-:Y:S05]  /*4130*/  @!P0 BRA `(.L_x_550) ;  /* 0xffffffc0006c8947 */ /* 0x000fea000383ffff */
.L_x_523:
[----:B0-----:R-:W0:Y:S01]  /*4140*/  LDC R4, c[0x0][0xc] ;  /* 0x00000300ff047b82 */ /* 0x001e220000000800 */
[----:B------:R-:W-:Y:S01]  /*4150*/  ISETP.NE.AND P2, PT, R38, RZ, PT ;  /* 0x000000ff2600720c */ /* 0x000fe20003f45270 */
[----:B------:R-:W-:Y:S06]  /*4160*/  BSSY B0, `(.L_x_551) ;  /* 0x0000015000007945 */ /* 0x000fec0003800000 */
[----:B------:R-:W1:Y:S08]  /*4170*/  LDC R7, c[0x0][0x10] ;  /* 0x00000400ff077b82 */ /* 0x000e700000000800 */
[----:B------:R-:W2:Y:S01]  /*4180*/  LDC.64 R2, c[0x0][0x258] ;  /* 0x00009600ff027b82 */ /* 0x000ea20000000a00 */
[----:B0-----:R-:W-:-:S02]  /*4190*/  IADD3 R0, R4, -0x1, RZ ;  /* 0xffffffff04007810 */ /* 0x001fc40007ffe0ff */
[----:B------:R-:W-:Y:S02]  /*41a0*/  ISETP.NE.AND P1, PT, R4, 0x1, PT ;  /* 0x000000010400780c */ /* 0x000fe40003f25270 */
[----:B------:R-:W-:Y:S02]  /*41b0*/  ISETP.NE.AND P0, PT, R0, UR14, PT ;  /* 0x0000000e00007c0c */ /* 0x000fe4000bf05270 */
[C---:B-1----:R-:W-:Y:S02]  /*41c0*/  IADD3 R5, R7.reuse, -0x1, RZ ;  /* 0xffffffff07057810 */ /* 0x042fe40007ffe0ff */
        /* <DEDUP_REMOVED lines=14> */
.L_x_552:
[----:B------:R-:W-:Y:S05]  /*42b0*/  BSYNC B0 ;  /* 0x0000000000007941 */ /* 0x000fea0003800000 */
.L_x_551:
[----:B------:R-:W-:Y:S05]  /*42c0*/  @P0 EXIT ;  /* 0x000000000000094d */ /* 0x000fea0003800000 */
[----:B------:R-:W-:Y:S05]  /*42d0*/  @P2 BRA `(.L_x_553) ;  /* 0x0000000000202947 */ /* 0x000fea0003800000 */
[----:B------:R-:W-:-:S05]  /*42e0*/  IMAD R0, R4, R7, RZ ;  /* 0x0000000704007224 */ /* 0x000fca00078e02ff */
[----:B------:R-:W-:-:S13]  /*42f0*/  ISETP.NE.AND P0, PT, R0, -0x1, PT ;  /* 0xffffffff0000780c */ /* 0x000fda0003f05270 */
[----:B------:R-:W-:Y:S05]  /*4300*/  @!P0 BRA `(.L_x_553) ;  /* 0x0000000000148947 */ /* 0x000fea0003800000 */
.L_x_554:
[----:B0-----:R-:W2:Y:S04]  /*4310*/  LDG.E.STRONG.GPU R5, desc[UR12][R2.64] ;  /* 0x0000000c02057981 */ /* 0x001ea8000c1ef900 */
[----:B--2---:R-:W-:Y:S01]  /*4320*/  CCTL.IVALL ;  /* 0x00000000ff00798f */ /* 0x004fe20002000000 */
[----:B------:R-:W-:Y:S05]  /*4330*/  YIELD ;  /* 0x0000000000007946 */ /* 0x000fea0003800000 */
[----:B------:R-:W-:-:S13]  /*4340*/  ISETP.NE.AND P0, PT, R5, R0, PT ;  /* 0x000000000500720c */ /* 0x000fda0003f05270 */
[----:B------:R-:W-:Y:S05]  /*4350*/  @P0 BRA `(.L_x_554) ;  /* 0xfffffffc00ec0947 */ /* 0x000fea000383ffff */
.L_x_553:
        /* <DEDUP_REMOVED lines=24> */
.L_x_555:
        /* <DEDUP_REMOVED lines=23> */
.L_x_556:
        /* <DEDUP_REMOVED lines=11> */
.L_x_2400:


//--------------------- .text._Z35group_norm_nhwc_bwd_one_pass_kernelI11Fp16IOFp32WLi256ELi4ELi128EEv26Group_norm_nhwc_bwd_params --------------------------
	.section	.text._Z35group_norm_nhwc_bwd_one_pass_kernelI11Fp16IOFp32WLi256ELi4ELi128EEv26Group_norm_nhwc_bwd_params,"ax",@progbits
	.align	128
        .global         _Z35group_norm_nhwc_bwd_one_pass_kernelI11Fp16IOFp32WLi256ELi4ELi128EEv26Group_norm_nhwc_bwd_params
        .type           _Z35group_norm_nhwc_bwd_one_pass_kernelI11Fp16IOFp32WLi256ELi4ELi128EEv26Group_norm_nhwc_bwd_params,@function
        .size           _Z35group_norm_nhwc_bwd_one_pass_kernelI11Fp16IOFp32WLi256ELi4ELi128EEv26Group_norm_nhwc_bwd_params,(.L_x_2401 - _Z35group_norm_nhwc_bwd_one_pass_kernelI11Fp16IOFp32WLi256ELi4ELi128EEv26Group_norm_nhwc_bwd_params)
        .other          _Z35group_norm_nhwc_bwd_one_pass_kernelI11Fp16IOFp32WLi256ELi4ELi128EEv26Group_norm_nhwc_bwd_params,@"STO_CUDA_ENTRY STV_DEFAULT"
_Z35group_norm_nhwc_bwd_one_pass_kernelI11Fp16IOFp32WLi256ELi4ELi128EEv26Group_norm_nhwc_bwd_params:
.text._Z35group_norm_nhwc_bwd_one_pass_kernelI11Fp16IOFp32WLi256ELi4ELi128EEv26Group_norm_nhwc_bwd_params:
        /* <DEDUP_REMOVED lines=12> */
[----:B------:R-:W-:Y:S01]  /*00c0*/  SHF.R.U32.HI R0, RZ, 0x1, R40 ;  /* 0x00000001ff007819 */ /* 0x000fe20000011628 */
        /* <DEDUP_REMOVED lines=8> */
[----:B------:R-:W-:Y:S01]  /*0150*/  R2UR UR16, R28 ;  /* 0x000000001c1072ca */ /* 0x000fe200000e0000 */
[----:B------:R-:W-:-:S02]  /*0160*/  ULEA.HI UR7, UP0, UR11, UR10, URZ, 0x1 ;  /* 0x0000000a0b077291 */ /* 0x000fc4000f81083f */
[----:B------:R-:W-:Y:S01]  /*0170*/  UIADD3 UR8, UR5, UR8, URZ ;  /* 0x0000000805087290 */ /* 0x000fe2000fffe03f */
[----:B------:R-:W-:Y:S02]  /*0180*/  UMOV UR6, 0x400 ;  /* 0x0000040000067882 */ /* 0x000fe40000000000 */
[----:B------:R-:W3:Y:S01]  /*0190*/  LDC R11, c[0x0][0xc] ;  /* 0x00000300ff0b7b82 */ /* 0x000ee20000000800 */
[----:B------:R-:W-:-:S04]  /*01a0*/  UIADD3.X UR10, URZ, UR11, URZ, UP0, !UPT ;  /* 0x0000000b3f0a7290 */ /* 0x000fc800087fe43f */
[----:B------:R-:W-:Y:S02]  /*01b0*/  USHF.R.S64 UR5, UR7, 0x1, UR10 ;  /* 0x0000000107057899 */ /* 0x000fe4000800100a */
[----:B------:R-:W-:Y:S01]  /*01c0*/  USHF.R.S32.HI UR7, URZ, 0x1, UR10 ;  /* 0x000000013f077899 */ /* 0x000fe2000801140a */
[----:B0-----:R-:W-:Y:S01]  /*01d0*/  IMAD R0, R3, UR14, R0 ;  /* 0x0000000e03007c24 */ /* 0x001fe2000f8e0200 */
[----:B------:R-:W-:Y:S02]  /*01e0*/  SHF.R.S32.HI R3, RZ, 0x1f, R40 ;  /* 0x0000001fff037819 */ /* 0x000fe40000011428 */
[----:B------:R-:W-:Y:S02]  /*01f0*/  USHF.L.U64.HI UR7, UR5, 0x2, UR7 ;  /* 0x0000000205077899 */ /* 0x000fe40008010207 */
[----:B------:R-:W-:Y:S02]  /*0200*/  ISETP.LT.U32.AND P1, PT, R0, UR18, PT ;  /* 0x0000001200007c0c */ /* 0x000fe4000bf21070 */
[----:B------:R-:W-:Y:S01]  /*0210*/  SHF.R.S32.HI R2, RZ, 0x1f, R0 ;  /* 0x0000001fff027819 */ /* 0x000fe20000011400 */
[----:B--2---:R-:W-:Y:S01]  /*0220*/  ULEA UR9, UR9, UR6, 0x18 ;  /* 0x0000000609097291 */ /* 0x004fe2000f8ec03f */
[----:B------:R-:W-:Y:S01]  /*0230*/  LEA.HI R3, R3, R40, RZ, 0x5 ;  /* 0x0000002803037211 */ /* 0x000fe200078f28ff */
[----:B------:R-:W-:Y:S01]  /*0240*/  ULEA.HI UR6, UP0, UR8, UR4, URZ, 0x1 ;  /* 0x0000000408067291 */ /* 0x000fe2000f81083f */
[----:B------:R-:W-:-:S02]  /*0250*/  ISETP.LT.AND.EX P1, PT, R2, UR19, !P2, P1 ;  /* 0x0000001302007c0c */ /* 0x000fc4000d721310 */
        /* <DEDUP_REMOVED lines=12> */
.L_x_592:
[----:B0-----:R-:W0:Y:S01]  /*0320*/  LDC R8, c[0x0][0x2a0] ;  /* 0x0000a800ff087b82 */ /* 0x001e220000000800 */
[----:B------:R-:W-:Y:S01]  /*0330*/  IABS R9, UR16 ;  /* 0x0000001000097c13 */ /* 0x000fe20008000000 */
[----:B------:R-:W-:Y:S01]  /*0340*/  ULDC.64 UR10, c[0x0][0x248] ;  /* 0x00009200000a7ab9 */ /* 0x000fe20000000a00 */
[----:B------:R-:W-:Y:S01]  /*0350*/  ISETP.LE.AND P0, PT, RZ, UR16, PT ;  /* 0x00000010ff007c0c */ /* 0x000fe2000bf03270 */
[----:B------:R-:W-:Y:S01]  /*0360*/  UIMAD.WIDE UR10, UR16, 0x8, UR10 ;  /* 0x00000008100a78a5 */ /* 0x000fe2000f8e020a */
[----:B------:R-:W-:-:S03]  /*0370*/  ULDC.64 UR18, c[0x0][0x298] ;  /* 0x0000a60000127ab9 */ /* 0x000fc60000000a00 */
[----:B------:R-:W1:Y:S08]  /*0380*/  LDC R12, c[0x0][0x2ac] ;  /* 0x0000ab00ff0c7b82 */ /* 0x000e700000000800 */
[----:B------:R-:W2:Y:S01]  /*0390*/  @P1 LDC.64 R16, c[0x0][0x288] ;  /* 0x0000a200ff101b82 */ /* 0x000ea20000000a00 */
[----:B0-----:R-:W-:-:S07]  /*03a0*/  IABS R6, R8 ;  /* 0x0000000800067213 */ /* 0x001fce0000000000 */
[----:B------:R-:W0:Y:S01]  /*03b0*/  @P2 LDC.64 R14, c[0x0][0x288] ;  /* 0x0000a200ff0e2b82 */ /* 0x000e220000000a00 */
[----:B------:R-:W3:Y:S01]  /*03c0*/  I2F.RP R3, R6 ;  /* 0x0000000600037306 */ /* 0x000ee20000209400 */
[----:B------:R-:W-:-:S06]  /*03d0*/  IADD3 R21, R0, 0x40, RZ ;  /* 0x0000004000157810 */ /* 0x000fcc0007ffe0ff */
[----:B------:R-:W4:Y:S08]  /*03e0*/  @P2 LDC.64 R26, c[0x0][0x230] ;  /* 0x00008c00ff1a2b82 */ /* 0x000f300000000a00 */
[----:B------:R-:W4:Y:S01]  /*03f0*/  @P2 LDC.64 R22, c[0x0][0x228] ;  /* 0x00008a00ff162b82 */ /* 0x000f220000000a00 */
[----:B---3--:R-:W3:Y:S02]  /*0400*/  MUFU.RCP R3, R3 ;  /* 0x0000000300037308 */ /* 0x008ee40000001000 */
[----:B---3--:R-:W-:-:S06]  /*0410*/  IADD3 R4, R3, 0xffffffe, RZ ;  /* 0x0ffffffe03047810 */ /* 0x008fcc0007ffe0ff */
[----:B------:R3:W1:Y:S02]  /*0420*/  F2I.FTZ.U32.TRUNC.NTZ R5, R4 ;  /* 0x0000000400057305 */ /* 0x000664000021f000 */
[----:B---3--:R-:W-:Y:S01]  /*0430*/  HFMA2.MMA R4, -RZ, RZ, 0, 0 ;  /* 0x00000000ff047435 */ /* 0x008fe200000001ff */
[----:B-1----:R-:W-:-:S05]  /*0440*/  IADD3 R7, RZ, -R5, RZ ;  /* 0x80000005ff077210 */ /* 0x002fca0007ffe0ff */
[----:B------:R-:W-:-:S04]  /*0450*/  IMAD R7, R7, R6, RZ ;  /* 0x0000000607077224 */ /* 0x000fc800078e02ff */
[----:B------:R-:W-:Y:S01]  /*0460*/  IMAD.HI.U32 R5, R5, R7, R4 ;  /* 0x0000000705057227 */ /* 0x000fe200078e0004 */
[----:B------:R-:W-:Y:S02]  /*0470*/  MOV R7, R9 ;  /* 0x0000000900077202 */ /* 0x000fe40000000f00 */
[----:B------:R-:W-:-:S03]  /*0480*/  LOP3.LUT R4, R8, UR16, RZ, 0x3c, !PT ;  /* 0x0000001008047c12 */ /* 0x000fc6000f8e3cff */
[----:B------:R-:W-:Y:S01]  /*0490*/  IMAD.HI.U32 R5, R5, R7, RZ ;  /* 0x0000000705057227 */ /* 0x000fe200078e00ff */
[----:B------:R-:W-:-:S04]  /*04a0*/  ISETP.GE.AND P3, PT, R4, RZ, PT ;  /* 0x000000ff0400720c */ /* 0x000fc80003f66270 */
[----:B------:R-:W-:-:S05]  /*04b0*/  IADD3 R3, -R5, RZ, RZ ;  /* 0x000000ff05037210 */ /* 0x000fca0007ffe1ff */
[----:B------:R-:W-:Y:S01]  /*04c0*/  IMAD R3, R6, R3, R7 ;  /* 0x0000000306037224 */ /* 0x000fe200078e0207 */
[----:B------:R-:W-:-:S04]  /*04d0*/  SHF.R.U32.HI R7, RZ, 0x1, R40 ;  /* 0x00000001ff077819 */ /* 0x000fc80000011628 */
[----:B------:R-:W-:Y:S01]  /*04e0*/  ISETP.GT.U32.AND P5, PT, R6, R3, PT ;  /* 0x000000030600720c */ /* 0x000fe20003fa4070 */
[----:B------:R-:W-:Y:S01]  /*04f0*/  IMAD R18, R12, UR14, R7 ;  /* 0x0000000e0c127c24 */ /* 0x000fe2000f8e0207 */
[----:B------:R-:W-:-:S04]  /*0500*/  SHF.R.S32.HI R7, RZ, 0x1f, R0 ;  /* 0x0000001fff077819 */ /* 0x000fc80000011400 */
[----:B------:R-:W-:-:S07]  /*0510*/  IADD3 R12, R18, 0x80, RZ ;  /* 0x00000080120c7810 */ /* 0x000fce0007ffe0ff */
[-C--:B------:R-:W-:Y:S02]  /*0520*/  @!P5 IADD3 R3, R3, -R6.reuse, RZ ;  /* 0x800000060303d210 */ /* 0x080fe40007ffe0ff */
[----:B------:R-:W-:Y:S02]  /*0530*/  @!P5 IADD3 R5, R5, 0x1, RZ ;  /* 0x000000010505d810 */ /* 0x000fe40007ffe0ff */
[CC--:B------:R-:W-:Y:S02]  /*0540*/  ISETP.GE.U32.AND P4, PT, R3.reuse, R6.reuse, PT ;  /* 0x000000060300720c */ /* 0x0c0fe40003f86070 */
[----:B------:R-:W-:Y:S02]  /*0550*/  ISETP.GT.U32.AND P5, PT, R6, R3, PT ;  /* 0x000000030600720c */ /* 0x000fe40003fa4070 */
[----:B------:R-:W-:Y:S02]  /*0560*/  IADD3 R4, R3, -R6, RZ ;  /* 0x8000000603047210 */ /* 0x000fe40007ffe0ff */
[----:B------:R-:W-:-:S02]  /*0570*/  SHF.L.U32 R6, R40, 0x1, RZ ;  /* 0x0000000128067819 */ /* 0x000fc400000006ff */
[----:B------:R-:W-:Y:S02]  /*0580*/  SEL R3, R4, R3, !P5 ;  /* 0x0000000304037207 */ /* 0x000fe40006800000 */
[----:B------:R-:W-:Y:S02]  /*0590*/  LOP3.LUT R4, RZ, R8, RZ, 0x33, !PT ;  /* 0x00000008ff047212 */ /* 0x000fe400078e33ff */
[----:B------:R-:W-:Y:S02]  /*05a0*/  @!P0 IADD3 R3, -R3, RZ, RZ ;  /* 0x000000ff03038210 */ /* 0x000fe40007ffe1ff */
[----:B------:R-:W-:Y:S02]  /*05b0*/  @P4 IADD3 R5, R5, 0x1, RZ ;  /* 0x0000000105054810 */ /* 0x000fe40007ffe0ff */
[----:B------:R-:W-:Y:S02]  /*05c0*/  ISETP.NE.AND P4, PT, R8, RZ, PT ;  /* 0x000000ff0800720c */ /* 0x000fe40003f85270 */
[----:B------:R-:W-:-:S02]  /*05d0*/  LOP3.LUT R6, R6, 0x2, RZ, 0xc0, !PT ;  /* 0x0000000206067812 */ /* 0x000fc400078ec0ff */
[C---:B------:R-:W-:Y:S02]  /*05e0*/  SEL R3, R4.reuse, R3, !P4 ;  /* 0x0000000304037207 */ /* 0x040fe40006000000 */
[----:B------:R-:W-:Y:S02]  /*05f0*/  @!P3 IADD3 R5, -R5, RZ, RZ ;  /* 0x000000ff0505b210 */ /* 0x000fe40007ffe1ff */
[----:B------:R-:W-:Y:S01]  /*0600*/  LEA R8, R3, R6, 0x2 ;  /* 0x0000000603087211 */ /* 0x000fe200078e10ff */
[----:B--2---:R-:W-:Y:S01]  /*0610*/  @P1 IMAD R6, R7, R16, RZ ;  /* 0x0000001007061224 */ /* 0x004fe200078e02ff */
[----:B------:R-:W-:Y:S02]  /*0620*/  SEL R5, R4, R5, !P4 ;  /* 0x0000000504057207 */ /* 0x000fe40006000000 */
[----:B------:R-:W-:Y:S01]  /*0630*/  MOV R7, UR11 ;  /* 0x0000000b00077c02 */ /* 0x000fe20008000f00 */
[----:B------:R-:W-:Y:S01]  /*0640*/  @P1 IMAD R19, R0, R17, R6 ;  /* 0x0000001100131224 */ /* 0x000fe200078e0206 */
[----:B------:R-:W-:-:S02]  /*0650*/  MOV R6, UR10 ;  /* 0x0000000a00067c02 */ /* 0x000fc40008000f00 */
[----:B------:R-:W-:Y:S02]  /*0660*/  SHF.R.S32.HI R4, RZ, 0x1f, R5 ;  /* 0x0000001fff047819 */ /* 0x000fe40000011405 */
[----:B------:R-:W-:Y:S02]  /*0670*/  SHF.R.S32.HI R9, RZ, 0x1f, R8 ;  /* 0x0000001fff097819 */ /* 0x000fe40000011408 */
[----:B------:R-:W2:Y:S01]  /*0680*/  LDG.E.64 R6, desc[UR12][R6.64] ;  /* 0x0000000c06067981 */ /* 0x000ea2000c1e1b00 */
[----:B------:R-:W-:Y:S01]  /*0690*/  IMAD R4, R4, UR18, RZ ;  /* 0x0000001204047c24 */ /* 0x000fe2000f8e02ff */
[----:B------:R-:W-:Y:S01]  /*06a0*/  SHF.R.S32.HI R17, RZ, 0x1f, R12 ;  /* 0x0000001fff117819 */ /* 0x000fe2000001140c */
[----:B------:R-:W-:-:S04]  /*06b0*/  IMAD.WIDE.U32 R42, R5, UR18, R8 ;  /* 0x00000012052a7c25 */ /* 0x000fc8000f8e0008 */
[----:B------:R-:W-:Y:S01]  /*06c0*/  IMAD R45, R5, UR19, R4 ;  /* 0x00000013052d7c24 */ /* 0x000fe2000f8e0204 */
[----:B------:R-:W-:Y:S01]  /*06d0*/  ULDC.64 UR18, c[0x0][0x290] ;  /* 0x0000a40000127ab9 */ /* 0x000fe20000000a00 */
[----:B------:R-:W1:Y:S01]  /*06e0*/  @P1 LDC.64 R4, c[0x0][0x230] ;  /* 0x00008c00ff041b82 */ /* 0x000e620000000a00 */
[----:B------:R-:W-:Y:S02]  /*06f0*/  ISETP.GE.U32.AND P0, PT, R12, UR18, PT ;  /* 0x000000120c007c0c */ /* 0x000fe4000bf06070 */
[----:B------:R-:W-:Y:S02]  /*0700*/  IADD3 R45, R43, R45, RZ ;  /* 0x0000002d2b2d7210 */ /* 0x000fe40007ffe0ff */
[----:B------:R-:W-:-:S03]  /*0710*/  ISETP.GE.AND.EX P0, PT, R17, UR19, PT, P0 ;  /* 0x0000001311007c0c */ /* 0x000fc6000bf06300 */
[----:B------:R-:W3:Y:S01]  /*0720*/  @P1 LDC.64 R12, c[0x0][0x228] ;  /* 0x00008a00ff0c1b82 */ /* 0x000ee20000000a00 */
[----:B------:R-:W-:Y:S02]  /*0730*/  ISETP.LT.U32.AND P0, PT, R40, 0x80, !P0 ;  /* 0x000000802800780c */ /* 0x000fe40004701070 */
[----:B------:R-:W-:Y:S02]  /*0740*/  @P1 MOV R44, R42 ;  /* 0x0000002a002c1202 */ /* 0x000fe40000000f00 */
[----:B------:R-:W-:-:S03]  /*0750*/  IADD3 R18, R18, 0xc0, RZ ;  /* 0x000000c012127810 */ /* 0x000fc60007ffe0ff */
[----:B------:R-:W-:Y:S01]  /*0760*/  @P1 IMAD.WIDE.U32 R16, R0, R16, R44 ;  /* 0x0000001000101225 */ /* 0x000fe200078e002c */
[----:B------:R-:W-:Y:S02]  /*0770*/  ISETP.GE.U32.AND P3, PT, R18, UR18, PT ;  /* 0x0000001212007c0c */ /* 0x000fe4000bf66070 */
[----:B------:R-:W-:Y:S02]  /*0780*/  SHF.R.S32.HI R18, RZ, 0x1f, R18 ;  /* 0x0000001fff127819 */ /* 0x000fe40000011412 */
[----:B------:R-:W-:Y:S01]  /*0790*/  @P1 IADD3 R19, R17, R19, RZ ;  /* 0x0000001311131210 */ /* 0x000fe20007ffe0ff */
[----:B------:R-:W4:Y:S01]  /*07a0*/  @P0 LDC.64 R24, c[0x0][0x288] ;  /* 0x0000a200ff180b82 */ /* 0x000f220000000a00 */
[----:B------:R-:W-:Y:S02]  /*07b0*/  ISETP.GE.AND.EX P3, PT, R18, UR19, PT, P3 ;  /* 0x0000001312007c0c */ /* 0x000fe4000bf66330 */
[----:B------:R-:W-:Y:S02]  /*07c0*/  @P1 SHF.L.U32 R17, R16, 0x1, RZ ;  /* 0x0000000110111819 */ /* 0x000fe400000006ff */
[----:B------:R-:W-:-:S02]  /*07d0*/  ISETP.LT.U32.AND P3, PT, R40, 0x80, !P3 ;  /* 0x000000802800780c */ /* 0x000fc40005f61070 */
[----:B------:R-:W-:Y:S02]  /*07e0*/  @P1 SHF.L.U64.HI R16, R16, 0x1, R19 ;  /* 0x0000000110101819 */ /* 0x000fe40000010213 */
[----:B------:R-:W-:Y:S02]  /*07f0*/  SHF.R.S32.HI R19, RZ, 0x1f, R21 ;  /* 0x0000001fff137819 */ /* 0x000fe40000011415 */
[C---:B-1----:R-:W-:Y:S02]  /*0800*/  @P1 IADD3 R4, P4, R17.reuse, R4, RZ ;  /* 0x0000000411041210 */ /* 0x042fe40007f9e0ff */
[----:B---3--:R-:W-:Y:S01]  /*0810*/  @P1 IADD3 R12, P5, R17, R12, RZ ;  /* 0x0000000c110c1210 */ /* 0x008fe20007fbe0ff */
[----:B0-----:R-:W-:Y:S01]  /*0820*/  @P2 IMAD R18, R19, R14, RZ ;  /* 0x0000000e13122224 */ /* 0x001fe200078e02ff */
[C---:B------:R-:W-:Y:S02]  /*0830*/  @P1 IADD3.X R5, R16.reuse, R5, RZ, P4, !PT ;  /* 0x0000000510051210 */ /* 0x040fe400027fe4ff */
[----:B------:R-:W-:-:S02]  /*0840*/  @P1 IADD3.X R13, R16, R13, RZ, P5, !PT ;  /* 0x0000000d100d1210 */ /* 0x000fc40002ffe4ff */
[----:B------:R-:W-:Y:S02]  /*0850*/  @P2 MOV R16, R42 ;  /* 0x0000002a00102202 */ /* 0x000fe40000000f00 */
[----:B------:R-:W-:Y:S01]  /*0860*/  @P2 MOV R17, R45 ;  /* 0x0000002d00112202 */ /* 0x000fe20000000f00 */
[C---:B------:R-:W-:Y:S01]  /*0870*/  @P2 IMAD R29, R21.reuse, R15, R18 ;  /* 0x0000000f151d2224 */ /* 0x040fe200078e0212 */
[----:B------:R-:W-:Y:S01]  /*0880*/  CS2R R34, SRZ ;  /* 0x0000000000227805 */ /* 0x000fe2000001ff00 */
[----:B------:R-:W0:Y:S01]  /*0890*/  @P0 LDC.64 R18, c[0x0][0x230] ;  /* 0x00008c00ff120b82 */ /* 0x000e220000000a00 */
[----:B------:R-:W-:Y:S01]  /*08a0*/  @P2 IMAD.WIDE.U32 R14, R21, R14, R16 ;  /* 0x0000000e150e2225 */ /* 0x000fe200078e0010 */
[----:B------:R-:W-:-:S03]  /*08b0*/  IADD3 R17, R0, 0x80, RZ ;  /* 0x0000008000117810 */ /* 0x000fc60007ffe0ff */
[----:B------:R1:W5:Y:S03]  /*08c0*/  @P1 LDG.E R35, desc[UR12][R4.64] ;  /* 0x0000000c04231981 */ /* 0x000366000c1e1900 */
[----:B------:R-:W3:Y:S01]  /*08d0*/  @P3 LDC.64 R20, c[0x0][0x288] ;  /* 0x0000a200ff143b82 */ /* 0x000ee20000000a00 */
[----:B------:R-:W-:Y:S01]  /*08e0*/  SHF.R.S32.HI R31, RZ, 0x1f, R17 ;  /* 0x0000001fff1f7819 */ /* 0x000fe20000011411 */
[----:B------:R1:W5:Y:S01]  /*08f0*/  @P1 LDG.E R34, desc[UR12][R12.64] ;  /* 0x0000000c0c221981 */ /* 0x000362000c1e1900 */
[----:B------:R-:W-:Y:S02]  /*0900*/  @P2 IADD3 R29, R15, R29, RZ ;  /* 0x0000001d0f1d2210 */ /* 0x000fe40007ffe0ff */
[----:B------:R-:W-:Y:S01]  /*0910*/  @P2 SHF.L.U32 R15, R14, 0x1, RZ ;  /* 0x000000010e0f2819 */ /* 0x000fe200000006ff */
[----:B----4-:R-:W-:Y:S01]  /*0920*/  @P0 IMAD R30, R31, R24, RZ ;  /* 0x000000181f1e0224 */ /* 0x010fe200078e02ff */
[----:B-1----:R-:W-:-:S02]  /*0930*/  @P0 MOV R4, R42 ;  /* 0x0000002a00040202 */ /* 0x002fc40000000f00 */
[----:B------:R-:W-:Y:S01]  /*0940*/  @P0 MOV R5, R45 ;  /* 0x0000002d00050202 */ /* 0x000fe20000000f00 */
[----:B------:R-:W-:Y:S01]  /*0950*/  @P0 IMAD R31, R17, R25, R30 ;  /* 0x00000019111f0224 */ /* 0x000fe200078e021e */
[----:B------:R-:W-:Y:S01]  /*0960*/  @P2 SHF.L.U64.HI R16, R14, 0x1, R29 ;  /* 0x000000010e102819 */ /* 0x000fe2000001021d */
[----:B------:R-:W1:Y:S01]  /*0970*/  @P0 LDC.64 R12, c[0x0][0x228] ;  /* 0x00008a00ff0c0b82 */ /* 0x000e620000000a00 */
[----:B------:R-:W-:Y:S01]  /*0980*/  @P2 IADD3 R26, P4, R15, R26, RZ ;  /* 0x0000001a0f1a2210 */ /* 0x000fe20007f9e0ff */
[----:B------:R-:W-:Y:S01]  /*0990*/  @P0 IMAD.WIDE.U32 R24, R17, R24, R4 ;  /* 0x0000001811180225 */ /* 0x000fe200078e0004 */
[----:B------:R-:W-:Y:S02]  /*09a0*/  @P2 IADD3 R22, P5, R15, R22, RZ ;  /* 0x000000160f162210 */ /* 0x000fe40007fbe0ff */
[----:B------:R-:W-:-:S03]  /*09b0*/  IADD3 R29, R0, 0xc0, RZ ;  /* 0x000000c0001d7810 */ /* 0x000fc60007ffe0ff */
[----:B------:R-:W4:Y:S01]  /*09c0*/  @P3 LDC.64 R14, c[0x0][0x230] ;  /* 0x00008c00ff0e3b82 */ /* 0x000f220000000a00 */
[----:B------:R-:W-:Y:S02]  /*09d0*/  SHF.R.S32.HI R33, RZ, 0x1f, R29 ;  /* 0x0000001fff217819 */ /* 0x000fe4000001141d */
[----:B------:R-:W-:-:S05]  /*09e0*/  @P0 IADD3 R17, R25, R31, RZ ;  /* 0x0000001f19110210 */ /* 0x000fca0007ffe0ff */
[----:B------:R-:W4:Y:S01]  /*09f0*/  @P3 LDC.64 R4, c[0x0][0x228] ;  /* 0x00008a00ff043b82 */ /* 0x000f220000000a00 */
[----:B------:R-:W-:Y:S01]  /*0a00*/  @P0 SHF.L.U32 R25, R24, 0x1, RZ ;  /* 0x0000000118190819 */ /* 0x000fe200000006ff */
[----:B---3--:R-:W-:Y:S01]  /*0a10*/  @P3 IMAD R30, R33, R20, RZ ;  /* 0x00000014211e3224 */ /* 0x008fe200078e02ff */
[C---:B------:R-:W-:Y:S02]  /*0a20*/  @P2 IADD3.X R27, R16.reuse, R27, RZ, P4, !PT ;  /* 0x0000001b101b2210 */ /* 0x040fe400027fe4ff */
[----:B------:R-:W-:Y:S02]  /*0a30*/  @P2 IADD3.X R23, R16, R23, RZ, P5, !PT ;  /* 0x0000001710172210 */ /* 0x000fe40002ffe4ff */
[----:B------:R-:W-:Y:S02]  /*0a40*/  @P0 SHF.L.U64.HI R24, R24, 0x1, R17 ;  /* 0x0000000118180819 */ /* 0x000fe40000010211 */
[----:B------:R-:W-:Y:S02]  /*0a50*/  @P3 MOV R16, R42 ;  /* 0x0000002a00103202 */ /* 0x000fe40000000f00 */
[----:B------:R-:W-:Y:S01]  /*0a60*/  @P3 MOV R17, R45 ;  /* 0x0000002d00113202 */ /* 0x000fe20000000f00 */
[----:B------:R-:W-:Y:S01]  /*0a70*/  @P3 IMAD R31, R29, R21, R30 ;  /* 0x000000151d1f3224 */ /* 0x000fe200078e021e */
[----:B0-----:R-:W-:Y:S01]  /*0a80*/  @P0 IADD3 R18, P4, R25, R18, RZ ;  /* 0x0000001219120210 */ /* 0x001fe20007f9e0ff */
[----:B------:R-:W-:-:S03]  /*0a90*/  @P3 IMAD.WIDE.U32 R20, R29, R20, R16 ;  /* 0x000000141d143225 */ /* 0x000fc600078e0010 */
[----:B------:R-:W-:Y:S01]  /*0aa0*/  @P0 IADD3.X R19, R24, R19, RZ, P4, !PT ;  /* 0x0000001318130210 */ /* 0x000fe200027fe4ff */
[----:B------:R-:W-:Y:S01]  /*0ab0*/  HFMA2.MMA R36, -RZ, RZ, 0, 0 ;  /* 0x00000000ff247435 */ /* 0x000fe200000001ff */
[----:B------:R-:W-:Y:S02]  /*0ac0*/  @P3 IADD3 R21, R21, R31, RZ ;  /* 0x0000001f15153210 */ /* 0x000fe40007ffe0ff */
[C---:B------:R-:W-:Y:S02]  /*0ad0*/  @P3 SHF.L.U32 R17, R20.reuse, 0x1, RZ ;  /* 0x0000000114113819 */ /* 0x040fe400000006ff */
[----:B-1----:R-:W-:Y:S02]  /*0ae0*/  @P0 IADD3 R16, P4, R25, R12, RZ ;  /* 0x0000000c19100210 */ /* 0x002fe40007f9e0ff */
[----:B------:R-:W-:Y:S02]  /*0af0*/  @P3 SHF.L.U64.HI R20, R20, 0x1, R21 ;  /* 0x0000000114143819 */ /* 0x000fe40000010215 */
[----:B------:R-:W-:-:S02]  /*0b00*/  CS2R R32, SRZ ;  /* 0x0000000000207805 */ /* 0x000fc4000001ff00 */
[C---:B----4-:R-:W-:Y:S01]  /*0b10*/  @P3 IADD3 R12, P5, R17.reuse, R14, RZ ;  /* 0x0000000e110c3210 */ /* 0x050fe20007fbe0ff */
[----:B------:R-:W5:Y:S01]  /*0b20*/  @P2 LDG.E R36, desc[UR12][R26.64] ;  /* 0x0000000c1a242981 */ /* 0x000f62000c1e1900 */
[----:B------:R-:W-:Y:S02]  /*0b30*/  @P3 IADD3 R4, P6, R17, R4, RZ ;  /* 0x0000000411043210 */ /* 0x000fe40007fde0ff */
[----:B------:R-:W-:Y:S01]  /*0b40*/  @P0 IADD3.X R17, R24, R13, RZ, P4, !PT ;  /* 0x0000000d18110210 */ /* 0x000fe200027fe4ff */
[----:B------:R-:W5:Y:S01]  /*0b50*/  @P2 LDG.E R33, desc[UR12][R22.64] ;  /* 0x0000000c16212981 */ /* 0x000f62000c1e1900 */
[----:B------:R-:W-:-:S05]  /*0b60*/  @P3 IADD3.X R13, R20, R15, RZ, P5, !PT ;  /* 0x0000000f140d3210 */ /* 0x000fca0002ffe4ff */
[----:B------:R-:W5:Y:S01]  /*0b70*/  @P3 LDG.E R32, desc[UR12][R12.64] ;  /* 0x0000000c0c203981 */ /* 0x000f62000c1e1900 */
[----:B------:R-:W-:-:S06]  /*0b80*/  CS2R R30, SRZ ;  /* 0x00000000001e7805 */ /* 0x000fcc000001ff00 */
[----:B------:R-:W5:Y:S04]  /*0b90*/  @P0 LDG.E R31, desc[UR12][R18.64] ;  /* 0x0000000c121f0981 */ /* 0x000f68000c1e1900 */
[----:B------:R-:W5:Y:S01]  /*0ba0*/  @P0 LDG.E R30, desc[UR12][R16.64] ;  /* 0x0000000c101e0981 */ /* 0x000f62000c1e1900 */
[----:B------:R-:W-:Y:S01]  /*0bb0*/  HFMA2.MMA R29, -RZ, RZ, 0, 0 ;  /* 0x00000000ff1d7435 */ /* 0x000fe200000001ff */
[----:B------:R-:W-:Y:S01]  /*0bc0*/  @P3 IADD3.X R5, R20, R5, RZ, P6, !PT ;  /* 0x0000000514053210 */ /* 0x000fe200037fe4ff */
[----:B------:R-:W-:Y:S01]  /*0bd0*/  UMOV UR11, 0x3f800000 ;  /* 0x3f800000000b7882 */ /* 0x000fe20000000000 */
[----:B------:R-:W-:Y:S07]  /*0be0*/  BSSY B0, `(.L_x_558) ;  /* 0x000001d000007945 */ /* 0x000fee0003800000 */
[----:B------:R0:W5:Y:S02]  /*0bf0*/  @P3 LDG.E R29, desc[UR12][R4.64] ;  /* 0x0000000c041d3981 */ /* 0x000164000c1e1900 */
[----:B0-----:R-:W-:-:S02]  /*0c00*/  CS2R R4, SRZ ;  /* 0x0000000000047805 */ /* 0x001fc4000001ff00 */
        /* <DEDUP_REMOVED lines=26> */
.L_x_559:
[----:B------:R-:W-:Y:S05]  /*0db0*/  BSYNC B0 ;  /* 0x0000000000007941 */ /* 0x000fea0003800000 */
.L_x_558:
[----:B------:R-:W-:Y:S01]  /*0dc0*/  ULDC.U8 UR9, c[0x0][0x2a4] ;  /* 0x0000a90000097ab9 */ /* 0x000fe20000000000 */
[--C-:B0----5:R-:W-:Y:S01]  /*0dd0*/  HADD2.F32 R8, -RZ, R35.reuse.H0_H0 ;  /* 0x20000023ff087230 */ /* 0x121fe20000004100 */
[----:B------:R-:W-:Y:S01]  /*0de0*/  ISETP.NE.AND P4, PT, RZ, UR9, PT ;  /* 0x00000009ff007c0c */ /* 0x000fe2000bf85270 */
[----:B------:R-:W-:Y:S02]  /*0df0*/  HADD2.F32 R9, -RZ, R35.H1_H1 ;  /* 0x30000023ff097230 */ /* 0x000fe40000004100 */
[--C-:B------:R-:W-:Y:S02]  /*0e00*/  HADD2.F32 R16, -RZ, R34.reuse.H0_H0 ;  /* 0x20000022ff107230 */ /* 0x100fe40000004100 */
[----:B------:R-:W-:Y:S01]  /*0e10*/  FADD.FTZ R8, R8, -UR20 ;  /* 0x8000001408087e21 */ /* 0x000fe20008010000 */
[----:B------:R-:W-:Y:S02]  /*0e20*/  HADD2.F32 R15, -RZ, R34.H1_H1 ;  /* 0x30000022ff0f7230 */ /* 0x000fe40000004100 */
[----:B------:R-:W-:Y:S01]  /*0e30*/  FADD.FTZ R12, R9, -UR20 ;  /* 0x80000014090c7e21 */ /* 0x000fe20008010000 */
[----:B------:R-:W-:-:S03]  /*0e40*/  FMUL.FTZ R9, R8, UR11 ;  /* 0x0000000b08097c20 */ /* 0x000fc60008410000 */
        /* <DEDUP_REMOVED lines=20> */
.L_x_560:
[----:B------:R-:W-:Y:S01]  /*0f90*/  FMUL.FTZ R12, R16, R4 ;  /* 0x00000004100c7220 */ /* 0x000fe20000410000 */
[--C-:B------:R-:W-:Y:S02]  /*0fa0*/  HADD2.F32 R17, -RZ, R36.reuse.H0_H0 ;  /* 0x20000024ff117230 */ /* 0x100fe40000004100 */
[----:B------:R-:W-:Y:S01]  /*0fb0*/  FMUL.FTZ R19, R15, R5 ;  /* 0x000000050f137220 */ /* 0x000fe20000410000 */
[----:B------:R-:W-:Y:S02]  /*0fc0*/  HADD2.F32 R18, -RZ, R36.H1_H1 ;  /* 0x30000024ff127230 */ /* 0x000fe40000004100 */
[----:B------:R-:W-:Y:S01]  /*0fd0*/  FFMA.FTZ R13, R9, R12, RZ ;  /* 0x0000000c090d7223 */ /* 0x000fe200000100ff */
[----:B------:R-:W-:Y:S01]  /*0fe0*/  FADD.FTZ R14, RZ, R12 ;  /* 0x0000000cff0e7221 */ /* 0x000fe20000010000 */
[----:B------:R-:W-:Y:S01]  /*0ff0*/  FADD.FTZ R17, R17, -UR20 ;  /* 0x8000001411117e21 */ /* 0x000fe20008010000 */
[----:B------:R-:W-:Y:S01]  /*1000*/  FFMA.FTZ R20, R9, R16, RZ ;  /* 0x0000001009147223 */ /* 0x000fe200000100ff */
[----:B------:R-:W-:Y:S01]  /*1010*/  FADD.FTZ R18, R18, -UR20 ;  /* 0x8000001412127e21 */ /* 0x000fe20008010000 */
[----:B------:R-:W-:Y:S01]  /*1020*/  FFMA.FTZ R12, R8, R19, R13 ;  /* 0x00000013080c7223 */ /* 0x000fe2000001000d */
[----:B------:R-:W-:Y:S01]  /*1030*/  FADD.FTZ R19, R19, R14 ;  /* 0x0000000e13137221 */ /* 0x000fe20000010000 */
[----:B------:R-:W-:-:S02]  /*1040*/  HADD2.F32 R13, -RZ, R33.H0_H0 ;  /* 0x20000021ff0d7230 */ /* 0x000fc40000004100 */
[----:B------:R-:W-:Y:S01]  /*1050*/  FMUL.FTZ R21, R17, UR11 ;  /* 0x0000000b11157c20 */ /* 0x000fe20008410000 */
[----:B------:R-:W-:Y:S02]  /*1060*/  HADD2.F32 R14, -RZ, R33.H1_H1 ;  /* 0x30000021ff0e7230 */ /* 0x000fe40000004100 */
        /* <DEDUP_REMOVED lines=13> */
[----:B------:R-:W-:Y:S01]  /*1140*/  FMUL.FTZ R13, R13, R24 ;  /* 0x000000180d0d7220 */ /* 0x000fe20000410000 */
[----:B-1----:R-:W-:Y:S01]  /*1150*/  FADD.FTZ R39, -R27, 1 ;  /* 0x3f8000001b277421 */ /* 0x002fe20000010100 */
[----:B------:R-:W-:Y:S01]  /*1160*/  FMUL.FTZ R27, R14, R27 ;  /* 0x0000001b0e1b7220 */ /* 0x000fe20000410000 */
[----:B------:R-:W-:Y:S02]  /*1170*/  FFMA.FTZ R14, R17, R37, 1 ;  /* 0x3f800000110e7423 */ /* 0x000fe40000010025 */
[----:B------:R-:W-:Y:S02]  /*1180*/  FFMA.FTZ R22, R9, R39, 1 ;  /* 0x3f80000009167423 */ /* 0x000fe40000010027 */
[----:B------:R-:W-:Y:S02]  /*1190*/  FMUL.FTZ R13, R13, R14 ;  /* 0x0000000e0d0d7220 */ /* 0x000fe40000410000 */
[----:B------:R-:W-:-:S07]  /*11a0*/  FMUL.FTZ R14, R27, R22 ;  /* 0x000000161b0e7220 */ /* 0x000fce0000410000 */
.L_x_561:
[----:B------:R-:W-:Y:S01]  /*11b0*/  FMUL.FTZ R9, R13, R4 ;  /* 0x000000040d097220 */ /* 0x000fe20000410000 */
[--C-:B------:R-:W-:Y:S02]  /*11c0*/  HADD2.F32 R22, -RZ, R31.reuse.H0_H0 ;  /* 0x2000001fff167230 */ /* 0x100fe40000004100 */
[C---:B------:R-:W-:Y:S01]  /*11d0*/  FFMA.FTZ R17, R21.reuse, R13, R20 ;  /* 0x0000000d15117223 */ /* 0x040fe20000010014 */
[----:B------:R-:W-:Y:S02]  /*11e0*/  HADD2.F32 R23, -RZ, R31.H1_H1 ;  /* 0x3000001fff177230 */ /* 0x000fe40000004100 */
[----:B------:R-:W-:Y:S01]  /*11f0*/  FFMA.FTZ R21, R21, R9, R12 ;  /* 0x0000000915157223 */ /* 0x000fe2000001000c */
[----:B------:R-:W-:Y:S01]  /*1200*/  FADD.FTZ R9, R19, R9 ;  /* 0x0000000913097221 */ /* 0x000fe20000010000 */
[----:B------:R-:W-:Y:S01]  /*1210*/  FADD.FTZ R19, R22, -UR20 ;  /* 0x8000001416137e21 */ /* 0x000fe20008010000 */
[--C-:B------:R-:W-:Y:S02]  /*1220*/  HADD2.F32 R22, -RZ, R30.reuse.H0_H0 ;  /* 0x2000001eff167230 */ /* 0x100fe40000004100 */
[----:B------:R-:W-:Y:S01]  /*1230*/  FADD.FTZ R23, R23, -UR20 ;  /* 0x8000001417177e21 */ /* 0x000fe20008010000 */
[----:B------:R-:W-:-:S02]  /*1240*/  HADD2.F32 R20, -RZ, R30.H1_H1 ;  /* 0x3000001eff147230 */ /* 0x000fc40000004100 */
[----:B------:R-:W-:Y:S01]  /*1250*/  FMUL.FTZ R19, R19, UR11 ;  /* 0x0000000b13137c20 */ /* 0x000fe20008410000 */
        /* <DEDUP_REMOVED lines=21> */
.L_x_562:
[----:B------:R-:W-:Y:S01]  /*13b0*/  FFMA.FTZ R21, R18, R12, R21 ;  /* 0x0000000c12157223 */ /* 0x000fe20000010015 */
[----:B------:R-:W-:Y:S01]  /*13c0*/  FMUL.FTZ R24, R22, R4 ;  /* 0x0000000416187220 */ /* 0x000fe20000410000 */
[----:B------:R-:W-:Y:S01]  /*13d0*/  FADD.FTZ R25, R12, R9 ;  /* 0x000000090c197221 */ /* 0x000fe20000010000 */
[--C-:B------:R-:W-:Y:S02]  /*13e0*/  HADD2.F32 R12, -RZ, R32.reuse.H0_H0 ;  /* 0x20000020ff0c7230 */ /* 0x100fe40000004100 */
[----:B------:R-:W-:Y:S02]  /*13f0*/  HADD2.F32 R23, -RZ, R32.H1_H1 ;  /* 0x30000020ff177230 */ /* 0x000fe40000004100 */
[----:B------:R-:W-:Y:S01]  /*1400*/  FFMA.FTZ R9, R19, R24, R21 ;  /* 0x0000001813097223 */ /* 0x000fe20000010015 */
[----:B------:R-:W-:Y:S01]  /*1410*/  FMUL.FTZ R21, R20, R5 ;  /* 0x0000000514157220 */ /* 0x000fe20000410000 */
[----:B------:R-:W-:Y:S01]  /*1420*/  FADD.FTZ R24, R25, R24 ;  /* 0x0000001819187221 */ /* 0x000fe20000010000 */
[----:B------:R-:W-:Y:S01]  /*1430*/  FADD.FTZ R25, R12, -UR20 ;  /* 0x800000140c197e21 */ /* 0x000fe20008010000 */
[----:B------:R-:W-:Y:S01]  /*1440*/  FADD.FTZ R27, R23, -UR20 ;  /* 0x80000014171b7e21 */ /* 0x000fe20008010000 */
[----:B------:R-:W-:Y:S01]  /*1450*/  FFMA.FTZ R12, R26, R21, R9 ;  /* 0x000000151a0c7223 */ /* 0x000fe20000010009 */
[----:B------:R-:W-:Y:S01]  /*1460*/  FADD.FTZ R9, R21, R24 ;  /* 0x0000001815097221 */ /* 0x000fe20000010000 */
[----:B------:R-:W-:-:S02]  /*1470*/  HADD2.F32 R23, -RZ, R29.H0_H0 ;  /* 0x2000001dff177230 */ /* 0x000fc40000004100 */
[----:B------:R-:W-:Y:S01]  /*1480*/  FMUL.FTZ R25, R25, UR11 ;  /* 0x0000000b19197c20 */ /* 0x000fe20008410000 */
[----:B------:R-:W-:Y:S01]  /*1490*/  FMUL.FTZ R21, R27, UR11 ;  /* 0x0000000b1b157c20 */ /* 0x000fe20008410000 */
[----:B------:R-:W-:Y:S01]  /*14a0*/  HADD2.F32 R24, -RZ, R29.H1_H1 ;  /* 0x3000001dff187230 */ /* 0x000fe20000004100 */
        /* <DEDUP_REMOVED lines=19> */
.L_x_563:
[----:B------:R-:W-:Y:S01]  /*15e0*/  FMUL.FTZ R27, R23, R4 ;  /* 0x00000004171b7220 */ /* 0x000fe20000410000 */
[----:B------:R-:W-:Y:S01]  /*15f0*/  ISETP.GT.AND P0, PT, R10, 0x1e, PT ;  /* 0x0000001e0a00780c */ /* 0x000fe20003f04270 */
[----:B------:R-:W0:Y:S01]  /*1600*/  S2UR UR17, SR_CgaCtaId ;  /* 0x00000000001179c3 */ /* 0x000e220000008800 */
[----:B------:R-:W-:Y:S01]  /*1610*/  FADD.FTZ R16, RZ, R16 ;  /* 0x00000010ff107221 */ /* 0x000fe20000010000 */
[----:B------:R-:W-:Y:S01]  /*1620*/  FFMA.FTZ R12, R25, R27, R12 ;  /* 0x0000001b190c7223 */ /* 0x000fe2000001000c */
[----:B------:R-:W-:Y:S01]  /*1630*/  FADD.FTZ R27, R9, R27 ;  /* 0x0000001b091b7221 */ /* 0x000fe20000010000 */
[----:B------:R-:W-:Y:S01]  /*1640*/  FMUL.FTZ R9, R24, R5 ;  /* 0x0000000518097220 */ /* 0x000fe20000410000 */
[----:B------:R-:W-:Y:S01]  /*1650*/  FFMA.FTZ R39, R8, R15, RZ ;  /* 0x0000000f08277223 */ /* 0x000fe200000100ff */
[----:B------:R-:W-:Y:S01]  /*1660*/  FADD.FTZ R15, RZ, R15 ;  /* 0x0000000fff0f7221 */ /* 0x000fe20000010000 */
[----:B------:R-:W-:Y:S01]  /*1670*/  UMOV UR10, 0x400 ;  /* 0x00000400000a7882 */ /* 0x000fe20000000000 */
[----:B------:R-:W-:Y:S01]  /*1680*/  FFMA.FTZ R12, R21, R9, R12 ;  /* 0x00000009150c7223 */ /* 0x000fe2000001000c */
[----:B------:R-:W-:Y:S01]  /*1690*/  FADD.FTZ R9, R9, R27 ;  /* 0x0000001b09097221 */ /* 0x000fe20000010000 */
[----:B------:R-:W-:Y:S01]  /*16a0*/  UIADD3 UR9, UR10, 0x40, URZ ;  /* 0x000000400a097890 */ /* 0x000fe2000fffe03f */
[----:B------:R-:W-:Y:S01]  /*16b0*/  FADD.FTZ R13, R16, R13 ;  /* 0x0000000d100d7221 */ /* 0x000fe20000010000 */
[----:B------:R-:W-:Y:S01]  /*16c0*/  FFMA.FTZ R39, R18, R14, R39 ;  /* 0x0000000e12277223 */ /* 0x000fe20000010027 */
[----:B------:R-:W1:Y:S01]  /*16d0*/  SHFL.DOWN PT, R27, R12, 0x1, 0x1f ;  /* 0x08201f000c1b7f89 */ /* 0x000e6200000e0000 */
[----:B------:R-:W-:Y:S01]  /*16e0*/  FADD.FTZ R15, R15, R14 ;  /* 0x0000000e0f0f7221 */ /* 0x000fe20000010000 */
[----:B------:R-:W-:Y:S01]  /*16f0*/  FFMA.FTZ R8, R19, R22, R17 ;  /* 0x0000001613087223 */ /* 0x000fe20000010011 */
[----:B------:R-:W-:Y:S01]  /*1700*/  FADD.FTZ R22, R13, R22 ;  /* 0x000000160d167221 */ /* 0x000fe20000010000 */
[----:B------:R-:W2:Y:S01]  /*1710*/  SHFL.DOWN PT, R37, R9, 0x1, 0x1f ;  /* 0x08201f0009257f89 */ /* 0x000ea200000e0000 */
[----:B------:R-:W-:Y:S01]  /*1720*/  ISETP.NE.AND P3, PT, R40, RZ, PT ;  /* 0x000000ff2800720c */ /* 0x000fe20003f65270 */
[----:B------:R-:W-:Y:S01]  /*1730*/  FFMA.FTZ R26, R26, R20, R39 ;  /* 0x000000141a1a7223 */ /* 0x000fe20000010027 */
[----:B------:R-:W-:Y:S01]  /*1740*/  FADD.FTZ R15, R15, R20 ;  /* 0x000000140f0f7221 */ /* 0x000fe20000010000 */
[----:B------:R-:W-:Y:S01]  /*1750*/  FFMA.FTZ R20, R25, R23, R8 ;  /* 0x0000001719147223 */ /* 0x000fe20000010008 */
[----:B------:R-:W-:Y:S01]  /*1760*/  FADD.FTZ R22, R22, R23 ;  /* 0x0000001716167221 */ /* 0x000fe20000010000 */
[----:B------:R-:W-:Y:S01]  /*1770*/  FFMA.FTZ R21, R21, R24, R26 ;  /* 0x0000001815157223 */ /* 0x000fe2000001001a */
[----:B0-----:R-:W-:Y:S01]  /*1780*/  ULEA UR9, UR17, UR9, 0x18 ;  /* 0x0000000911097291 */ /* 0x001fe2000f8ec03f */
[----:B------:R-:W-:Y:S01]  /*1790*/  FADD.FTZ R23, R15, R24 ;  /* 0x000000180f177221 */ /* 0x000fe20000010000 */
[----:B------:R-:W-:Y:S01]  /*17a0*/  BSSY B0, `(.L_x_564) ;  /* 0x0000028000007945 */ /* 0x000fe20003800000 */
[----:B------:R-:W-:Y:S01]  /*17b0*/  ISETP.GT.U32.AND P5, PT, R40, 0x1, PT ;  /* 0x000000012800780c */ /* 0x000fe20003fa4070 */
        /* <DEDUP_REMOVED lines=22> */
[----:B------:R-:W-:-:S02]  /*1920*/  ISETP.NE.AND P0, PT, R10, RZ, PT ;  /* 0x000000ff0a00720c */ /* 0x000fc40003f05270 */
[----:B------:R-:W-:Y:S02]  /*1930*/  LEA R37, R40, UR9, 0x4 ;  /* 0x0000000928257c11 */ /* 0x000fe4000f8e20ff */
[----:B------:R-:W-:-:S03]  /*1940*/  MOV R8, R12 ;  /* 0x0000000c00087202 */ /* 0x000fc60000000f00 */
[----:B------:R0:W-:Y:S06]  /*1950*/  STS.128 [R37], R20 ;  /* 0x0000001425007388 */ /* 0x0001ec0000000c00 */
        /* <DEDUP_REMOVED lines=12> */
.L_x_565:
[----:B------:R-:W-:Y:S05]  /*1a20*/  BSYNC B0 ;  /* 0x0000000000007941 */ /* 0x000fea0003800000 */
.L_x_564:
        /* <DEDUP_REMOVED lines=318> */
.L_x_567:
[----:B------:R-:W-:Y:S05]  /*2e10*/  BSYNC B0 ;  /* 0x0000000000007941 */ /* 0x000fea0003800000 */
.L_x_566:
        /* <DEDUP_REMOVED lines=19> */
.L_x_569:
[----:B------:R-:W-:Y:S05]  /*2f50*/  BSYNC B0 ;  /* 0x0000000000007941 */ /* 0x000fea0003800000 */
.L_x_568:
[----:B------:R-:W-:Y:S05]  /*2f60*/  @!P0 BRA `(.L_x_570) ;  /* 0x0000001000908947 */ /* 0x000fea0003800000 */
[----:B------:R-:W1:Y:S01]  /*2f70*/  LDC.64 R12, c[0x0][0x258] ;  /* 0x00009600ff0c7b82 */ /* 0x000e620000000a00 */
[----:B------:R-:W-:-:S04]  /*2f80*/  ULOP3.LUT UR9, UR4, 0x1, URZ, 0xc0, !UPT ;  /* 0x0000000104097892 */ /* 0x000fc8000f8ec03f */
[----:B------:R-:W-:-:S03]  /*2f90*/  UIMAD UR9, UR9, UR15, URZ ;  /* 0x0000000f090972a4 */ /* 0x000fc6000f8e023f */
[----:B0-2---:R-:W0:Y:S03]  /*2fa0*/  LDC.64 R20, c[0x0][0x260] ;  /* 0x00009800ff147b82 */ /* 0x005e260000000a00 */
[----:B------:R-:W-:Y:S01]  /*2fb0*/  IMAD R14, R11, UR9, RZ ;  /* 0x000000090b0e7c24 */ /* 0x000fe2000f8e02ff */
[----:B------:R-:W-:-:S04]  /*2fc0*/  IADD3 R3, R28, UR9, RZ ;  /* 0x000000091c037c10 */ /* 0x000fc8000fffe0ff */
[----:B------:R-:W-:Y:S01]  /*2fd0*/  SHF.L.U32 R15, R14, 0x1, RZ ;  /* 0x000000010e0f7819 */ /* 0x000fe200000006ff */
[----:B-1----:R-:W-:-:S04]  /*2fe0*/  IMAD.WIDE.U32 R12, R3, 0x4, R12 ;  /* 0x00000004030c7825 */ /* 0x002fc800078e000c */
[----:B0-----:R-:W-:Y:S01]  /*2ff0*/  IMAD.WIDE R20, R15, 0x4, R20 ;  /* 0x000000040f147825 */ /* 0x001fe200078e0214 */
[----:B------:R-:W-:Y:S06]  /*3000*/  @P3 BRA `(.L_x_571) ;  /* 0x0000000000743947 */ /* 0x000fec0003800000 */
[----:B------:R-:W0:Y:S01]  /*3010*/  S2R R10, SR_LANEID ;  /* 0x00000000000a7919 */ /* 0x000e220000000000 */
[----:B------:R-:W1:Y:S01]  /*3020*/  S2UR UR18, SR_CTAID.Y ;  /* 0x00000000001279c3 */ /* 0x000e620000002600 */
[----:B------:R-:W-:Y:S01]  /*3030*/  VOTEU.ANY UR10, UPT, PT ;  /* 0x00000000000a7886 */ /* 0x000fe200038e0100 */
[----:B------:R-:W-:Y:S01]  /*3040*/  ULOP3.LUT UP0, URZ, UR4, 0x2, URZ, 0xc0, !UPT ;  /* 0x00000002043f7892 */ /* 0x000fe2000f80c03f */
[----:B------:R-:W2:Y:S01]  /*3050*/  S2R R15, SR_CTAID.X ;  /* 0x00000000000f7919 */ /* 0x000ea20000002500 */
[----:B------:R-:W-:Y:S01]  /*3060*/  UFLO.U32 UR17, UR10 ;  /* 0x0000000a001172bd */ /* 0x000fe200080e0000 */
[----:B------:R-:W-:Y:S01]  /*3070*/  UMOV UR9, 0x1 ;  /* 0x0000000100097882 */ /* 0x000fe20000000000 */
[----:B------:R-:W-:Y:S02]  /*3080*/  UPOPC UR10, UR10 ;  /* 0x0000000a000a72bf */ /* 0x000fe40008000000 */
[----:B------:R-:W-:-:S04]  /*3090*/  USEL UR9, UR9, 0xffffffff, !UP0 ;  /* 0xffffffff09097887 */ /* 0x000fc8000c000000 */
[----:B------:R-:W-:-:S06]  /*30a0*/  UIMAD UR9, UR9, UR10, URZ ;  /* 0x0000000a090972a4 */ /* 0x000fcc000f8e023f */
[----:B------:R-:W-:Y:S02]  /*30b0*/  MOV R3, UR9 ;  /* 0x0000000900037c02 */ /* 0x000fe40008000f00 */
[----:B-1----:R-:W-:Y:S02]  /*30c0*/  MOV R28, UR18 ;  /* 0x00000012001c7c02 */ /* 0x002fe40008000f00 */
[----:B0-----:R-:W-:-:S03]  /*30d0*/  ISETP.EQ.U32.AND P0, PT, R10, UR17, PT ;  /* 0x000000110a007c0c */ /* 0x001fc6000bf02070 */
[----:B--2---:R-:W-:-:S04]  /*30e0*/  IMAD R15, R15, UR15, R28 ;  /* 0x0000000f0f0f7c24 */ /* 0x004fc8000f8e021c */
        /* <DEDUP_REMOVED lines=9> */
[----:B0-----:R-:W-:Y:S05]  /*3180*/  @!P0 BRA `(.L_x_571) ;  /* 0x0000000000148947 */ /* 0x001fea0003800000 */
.L_x_572:
[----:B------:R-:W2:Y:S04]  /*3190*/  LDG.E.STRONG.GPU R3, desc[UR12][R12.64] ;  /* 0x0000000c0c037981 */ /* 0x000ea8000c1ef900 */
[----:B--2---:R-:W-:Y:S01]  /*31a0*/  CCTL.IVALL ;  /* 0x00000000ff00798f */ /* 0x004fe20002000000 */
[----:B------:R-:W-:Y:S05]  /*31b0*/  YIELD ;  /* 0x0000000000007946 */ /* 0x000fea0003800000 */
[----:B------:R-:W-:-:S13]  /*31c0*/  ISETP.NE.AND P0, PT, R3, R16, PT ;  /* 0x000000100300720c */ /* 0x000fda0003f05270 */
[----:B------:R-:W-:Y:S05]  /*31d0*/  @P0 BRA `(.L_x_572) ;  /* 0xfffffffc00ec0947 */ /* 0x000fea000383ffff */
.L_x_571:
        /* <DEDUP_REMOVED lines=16> */
.L_x_576:
[C---:B------:R-:W-:Y:S02]  /*32e0*/  ISETP.EQ.OR P5, PT, R19.reuse, UR14, P3 ;  /* 0x0000000e13007c0c */ /* 0x040fe40009fa2670 */
[----:B------:R-:W-:-:S04]  /*32f0*/  IADD3 R15, R19, 0x1, RZ ;  /* 0x00000001130f7810 */ /* 0x000fc80007ffe0ff */
[----:B------:R-:W-:-:S07]  /*3300*/  ISETP.EQ.OR P6, PT, R15, UR14, P3 ;  /* 0x0000000e0f007c0c */ /* 0x000fce0009fc2670 */
        /* <DEDUP_REMOVED lines=112> */
.L_x_575:
        /* <DEDUP_REMOVED lines=12> */
[----:B------:R-:W-:Y:S02]  /*3ad0*/  IADD3 R23, R19, 0x3, RZ ;  /* 0x0000000313177810 */ /* 0x000fe40007ffe0ff */
[----:B------:R-:W-:Y:S02]  /*3ae0*/  ISETP.EQ.OR P0, PT, R17, UR14, P3 ;  /* 0x0000000e11007c0c */ /* 0x000fe40009f02670 */
[----:B------:R-:W-:Y:S01]  /*3af0*/  IADD3 R19, R19, 0x4, RZ ;  /* 0x0000000413137810 */ /* 0x000fe20007ffe0ff */
[----:B--2---:R-:W-:Y:S01]  /*3b00*/  @!P6 FADD.FTZ R8, R8, R12 ;  /* 0x0000000c0808e221 */ /* 0x004fe20000010000 */
[----:B------:R-:W-:Y:S01]  /*3b10*/  @!P6 FADD.FTZ R9, R9, R13 ;  /* 0x0000000d0909e221 */ /* 0x000fe20000010000 */
[----:B------:R-:W-:-:S08]  /*3b20*/  ISETP.EQ.OR P6, PT, R23, UR14, P3 ;  /* 0x0000000e17007c0c */ /* 0x000fd00009fc2670 */
[----:B------:R-:W-:-:S04]  /*3b30*/  @!P0 IMAD R13, R17, UR15, R28 ;  /* 0x0000000f110d8c24 */ /* 0x000fc8000f8e021c */
[----:B------:R-:W-:-:S04]  /*3b40*/  @!P0 IMAD.WIDE.U32 R12, R13, 0x8, R20 ;  /* 0x000000080d0c8825 */ /* 0x000fc800078e0014 */
[----:B---3--:R-:W-:Y:S01]  /*3b50*/  @!P5 FADD.FTZ R8, R8, R14 ;  /* 0x0000000e0808d221 */ /* 0x008fe20000010000 */
        /* <DEDUP_REMOVED lines=40> */
.L_x_577:
[----:B------:R-:W-:-:S13]  /*3de0*/  ISETP.NE.OR P0, PT, R3, RZ, P0 ;  /* 0x000000ff0300720c */ /* 0x000fda0000705670 */
[----:B------:R-:W-:Y:S05]  /*3df0*/  @!P0 BRA `(.L_x_573) ;  /* 0x00000000007c8947 */ /* 0x000fea0003800000 */
.L_x_574:
[----:B------:R-:W-:-:S13]  /*3e00*/  ISETP.EQ.OR P6, PT, R19, UR14, P3 ;  /* 0x0000000e13007c0c */ /* 0x000fda0009fc2670 */
[----:B------:R-:W-:-:S04]  /*3e10*/  @!P6 IMAD R13, R19, UR15, R28 ;  /* 0x0000000f130dec24 */ /* 0x000fc8000f8e021c */
[----:B------:R-:W-:-:S06]  /*3e20*/  @!P6 IMAD.WIDE.U32 R12, R13, 0x8, R20 ;  /* 0x000000080d0ce825 */ /* 0x000fcc00078e0014 */
[----:B------:R-:W2:Y:S01]  /*3e30*/  @!P6 LDG.E.64 R12, desc[UR12][R12.64] ;  /* 0x0000000c0c0ce981 */ /* 0x000ea2000c1e1b00 */
[C---:B------:R-:W-:Y:S02]  /*3e40*/  IADD3 R15, R19.reuse, 0x1, RZ ;  /* 0x00000001130f7810 */ /* 0x040fe40007ffe0ff */
[----:B------:R-:W-:Y:S02]  /*3e50*/  IADD3 R17, R19, 0x2, RZ ;  /* 0x0000000213117810 */ /* 0x000fe40007ffe0ff */
[----:B------:R-:W-:Y:S02]  /*3e60*/  ISETP.EQ.OR P0, PT, R15, UR14, P3 ;  /* 0x0000000e0f007c0c */ /* 0x000fe40009f02670 */
[----:B------:R-:W-:Y:S02]  /*3e70*/  IADD3 R23, R19, 0x3, RZ ;  /* 0x0000000313177810 */ /* 0x000fe40007ffe0ff */
[----:B------:R-:W-:-:S09]  /*3e80*/  ISETP.EQ.OR P5, PT, R17, UR14, P3 ;  /* 0x0000000e11007c0c */ /* 0x000fd20009fa2670 */
[----:B------:R-:W-:-:S04]  /*3e90*/  @!P0 IMAD R15, R15, UR15, R28 ;  /* 0x0000000f0f0f8c24 */ /* 0x000fc8000f8e021c */
[----:B------:R-:W-:Y:S02]  /*3ea0*/  @!P5 IMAD R17, R17, UR15, R28 ;  /* 0x0000000f1111dc24 */ /* 0x000fe4000f8e021c */
[----:B--2---:R-:W-:Y:S01]  /*3eb0*/  @!P6 FADD.FTZ R8, R8, R12 ;  /* 0x0000000c0808e221 */ /* 0x004fe20000010000 */
        /* <DEDUP_REMOVED lines=19> */
.L_x_573:
        /* <DEDUP_REMOVED lines=8> */
[----:B------:R-:W2:Y:S02]  /*4070*/  LDG.E.64 R12, desc[UR12][R12.64] ;  /* 0x0000000c0c0c7981 */ /* 0x000ea4000c1e1b00 */
[----:B--2---:R-:W-:Y:S01]  /*4080*/  FADD.FTZ R8, R8, R12 ;  /* 0x0000000c08087221 */ /* 0x004fe20000010000 */
[----:B------:R-:W-:-:S07]  /*4090*/  FADD.FTZ R9, R9, R13 ;  /* 0x0000000d09097221 */ /* 0x000fce0000010000 */
.L_x_579:
[----:B------:R-:W-:Y:S05]  /*40a0*/  BSYNC B0 ;  /* 0x0000000000007941 */ /* 0x000fea0003800000 */
.L_x_578:
        /* <DEDUP_REMOVED lines=16> */
.L_x_570:
[----:B------:R-:W1:Y:S01]  /*41b0*/  S2UR UR10, SR_CgaCtaId ;  /* 0x00000000000a79c3 */ /* 0x000e620000008800 */
[----:B------:R-:W-:Y:S01]  /*41c0*/  UMOV UR9, 0x400 ;  /* 0x0000040000097882 */ /* 0x000fe20000000000 */
[----:B------:R-:W-:Y:S01]  /*41d0*/  SHF.R.U32.HI R3, RZ, 0x1, R40 ;  /* 0x00000001ff037819 */ /* 0x000fe20000011628 */
[----:B------:R-:W-:-:S05]  /*41e0*/  ULDC.64 UR18, c[0x0][0x290] ;  /* 0x0000a40000127ab9 */ /* 0x000fca0000000a00 */
[----:B--2---:R-:W2:Y:S01]  /*41f0*/  LDC R14, c[0x0][0x2ac] ;  /* 0x0000ab00ff0e7b82 */ /* 0x004ea20000000800 */
[----:B-1----:R-:W-:Y:S01]  /*4200*/  ULEA UR9, UR10, UR9, 0x18 ;  /* 0x000000090a097291 */ /* 0x002fe2000f8ec03f */
[----:B--2---:R-:W-:-:S08]  /*4210*/  IMAD R3, R14, UR14, R3 ;  /* 0x0000000e0e037c24 */ /* 0x004fd0000f8e0203 */
[----:B------:R0:W-:Y:S01]  /*4220*/  @!P3 STS.64 [UR9+0x30], R8 ;  /* 0x00003008ff00b988 */ /* 0x0001e20008000a09 */
[----:B------:R-:W-:Y:S01]  /*4230*/  BAR.SYNC.DEFER_BLOCKING 0x0 ;  /* 0x0000000000007b1d */ /* 0x000fe20000010000 */
[C---:B------:R-:W-:Y:S02]  /*4240*/  IADD3 R14, R3.reuse, 0x80, RZ ;  /* 0x00000080030e7810 */ /* 0x040fe40007ffe0ff */
[----:B------:R-:W-:Y:S02]  /*4250*/  IADD3 R3, R3, 0xc0, RZ ;  /* 0x000000c003037810 */ /* 0x000fe40007ffe0ff */
[----:B------:R-:W-:Y:S01]  /*4260*/  ISETP.GE.U32.AND P0, PT, R14, UR18, PT ;  /* 0x000000120e007c0c */ /* 0x000fe2000bf06070 */
[--C-:B0-----:R-:W-:Y:S01]  /*4270*/  HADD2.F32 R9, -RZ, R35.reuse.H0_H0 ;  /* 0x20000023ff097230 */ /* 0x101fe20000004100 */
[----:B------:R-:W-:Y:S01]  /*4280*/  ISETP.GE.U32.AND P3, PT, R3, UR18, PT ;  /* 0x0000001203007c0c */ /* 0x000fe2000bf66070 */
[----:B------:R-:W-:Y:S01]  /*4290*/  HADD2.F32 R35, -RZ, R35.H1_H1 ;  /* 0x30000023ff237230 */ /* 0x000fe20000004100 */
[----:B------:R-:W-:-:S02]  /*42a0*/  SHF.R.S32.HI R3, RZ, 0x1f, R3 ;  /* 0x0000001fff037819 */ /* 0x000fc40000011403 */
[----:B------:R-:W-:Y:S02]  /*42b0*/  SHF.R.S32.HI R14, RZ, 0x1f, R14 ;  /* 0x0000001fff0e7819 */ /* 0x000fe4000001140e */
[----:B------:R-:W-:Y:S01]  /*42c0*/  ISETP.GE.AND.EX P3, PT, R3, UR19, PT, P3 ;  /* 0x0000001303007c0c */ /* 0x000fe2000bf66330 */
[----:B------:R-:W-:Y:S01]  /*42d0*/  FADD.FTZ R35, R35, -UR20 ;  /* 0x8000001423237e21 */ /* 0x000fe20008010000 */
[----:B------:R-:W-:Y:S01]  /*42e0*/  ISETP.GE.AND.EX P0, PT, R14, UR19, PT, P0 ;  /* 0x000000130e007c0c */ /* 0x000fe2000bf06300 */
[----:B------:R-:W0:Y:S01]  /*42f0*/  LDS.64 R12, [UR9+0x30] ;  /* 0x00003009ff0c7984 */ /* 0x000e220008000a00 */
[----:B------:R-:W-:Y:S02]  /*4300*/  ULDC UR9, c[0x0][0x2bc] ;  /* 0x0000af0000097ab9 */ /* 0x000fe40000000800 */
[----:B0-----:R-:W-:Y:S01]  /*4310*/  FMUL.FTZ R3, R12, UR9 ;  /* 0x000000090c037c20 */ /* 0x001fe20008410000 */
[----:B------:R-:W-:Y:S01]  /*4320*/  FADD.FTZ R12, R9, -UR20 ;  /* 0x80000014090c7e21 */ /* 0x000fe20008010000 */
[----:B------:R-:W-:Y:S01]  /*4330*/  FMUL.FTZ R8, R13, UR9 ;  /* 0x000000090d087c20 */ /* 0x000fe20008410000 */
[----:B------:R-:W-:-:S02]  /*4340*/  HADD2.F32 R13, -RZ, R34.H0_H0 ;  /* 0x20000022ff0d7230 */ /* 0x000fc40000004100 */
[----:B------:R-:W-:Y:S02]  /*4350*/  HADD2.F32 R9, -RZ, R36.H0_H0 ;  /* 0x20000024ff097230 */ /* 0x000fe40000004100 */
[----:B------:R-:W-:Y:S01]  /*4360*/  FMUL.FTZ R25, R12, UR11 ;  /* 0x0000000b0c197c20 */ /* 0x000fe20008410000 */
[----:B------:R-:W-:Y:S02]  /*4370*/  HADD2.F32 R34, -RZ, R34.H1_H1 ;  /* 0x30000022ff227230 */ /* 0x000fe40000004100 */
        /* <DEDUP_REMOVED lines=21> */
.L_x_580:
        /* <DEDUP_REMOVED lines=8> */
[----:B------:R-:W-:Y:S01]  /*4550*/  IMAD R17, R17, UR18, RZ ;  /* 0x0000001211117c24 */ /* 0x000fe2000f8e02ff */
[----:B------:R-:W-:Y:S01]  /*4560*/  MOV R13, R45 ;  /* 0x0000002d000d7202 */ /* 0x000fe20000000f00 */
[----:B------:R-:W-:Y:S02]  /*4570*/  FFMA.FTZ R15, R34, R5, -R15 ;  /* 0x00000005220f7223 */ /* 0x000fe4000001080f */
[----:B------:R-:W-:-:S02]  /*4580*/  IMAD R19, R0, UR19, R17 ;  /* 0x0000001300137c24 */ /* 0x000fc4000f8e0211 */
[----:B------:R-:W-:Y:S01]  /*4590*/  FMUL.FTZ R17, R14, UR11 ;  /* 0x0000000b0e117c20 */ /* 0x000fe20008410000 */
[----:B------:R-:W-:Y:S01]  /*45a0*/  IMAD.WIDE.U32 R12, R0, UR18, R12 ;  /* 0x00000012000c7c25 */ /* 0x000fe2000f8e000c */
[----:B------:R-:W-:-:S03]  /*45b0*/  ULDC.64 UR18, c[0x0][0x210] ;  /* 0x0000840000127ab9 */ /* 0x000fc60000000a00 */
[----:B------:R-:W-:Y:S01]  /*45c0*/  FMUL.FTZ R16, R15, UR11 ;  /* 0x0000000b0f107c20 */ /* 0x000fe20008410000 */
[----:B------:R-:W-:Y:S02]  /*45d0*/  LEA R14, P5, R12, UR18, 0x1 ;  /* 0x000000120c0e7c11 */ /* 0x000fe4000f8a08ff */
[----:B------:R-:W-:Y:S02]  /*45e0*/  IADD3 R19, R13, R19, RZ ;  /* 0x000000130d137210 */ /* 0x000fe40007ffe0ff */
[----:B------:R-:W-:Y:S02]  /*45f0*/  F2FP.F16.F32.PACK_AB R13, R16, R17 ;  /* 0x00000011100d723e */ /* 0x000fe400000000ff */
[----:B------:R-:W-:-:S05]  /*4600*/  LEA.HI.X R15, R12, UR19, R19, 0x1, P5 ;  /* 0x000000130c0f7c11 */ /* 0x000fca000a8f0c13 */
[----:B------:R0:W-:Y:S02]  /*4610*/  STG.E desc[UR12][R14.64], R13 ;  /* 0x0000000d0e007986 */ /* 0x0001e4000c10190c */
.L_x_582:
[----:B------:R-:W-:Y:S05]  /*4620*/  BSYNC B0 ;  /* 0x0000000000007941 */ /* 0x000fea0003800000 */
.L_x_581:
[----:B0-----:R-:W-:Y:S01]  /*4630*/  FADD.FTZ R13, R9, -UR20 ;  /* 0x80000014090d7e21 */ /* 0x001fe20008010000 */
[----:B------:R-:W-:Y:S01]  /*4640*/  FADD.FTZ R36, R36, -UR20 ;  /* 0x8000001424247e21 */ /* 0x000fe20008010000 */
[--C-:B------:R-:W-:Y:S02]  /*4650*/  HADD2.F32 R9, -RZ, R33.reuse.H0_H0 ;  /* 0x20000021ff097230 */ /* 0x100fe40000004100 */
[----:B------:R-:W-:Y:S02]  /*4660*/  HADD2.F32 R12, -RZ, R33.H1_H1 ;  /* 0x30000021ff0c7230 */ /* 0x000fe40000004100 */
        /* <DEDUP_REMOVED lines=21> */
.L_x_583:
        /* <DEDUP_REMOVED lines=19> */
[----:B------:R-:W-:Y:S02]  /*48f0*/  F2FP.F16.F32.PACK_AB R9, R9, R16 ;  /* 0x000000100909723e */ /* 0x000fe400000000ff */
[----:B------:R-:W-:-:S05]  /*4900*/  LEA.HI.X R15, R12, UR19, R15, 0x1, P5 ;  /* 0x000000130c0f7c11 */ /* 0x000fca000a8f0c0f */
[----:B------:R0:W-:Y:S02]  /*4910*/  STG.E desc[UR12][R14.64], R9 ;  /* 0x000000090e007986 */ /* 0x0001e4000c10190c */
.L_x_585:
[----:B------:R-:W-:Y:S05]  /*4920*/  BSYNC B0 ;  /* 0x0000000000007941 */ /* 0x000fea0003800000 */
.L_x_584:
[--C-:B0-----:R-:W-:Y:S01]  /*4930*/  HADD2.F32 R9, -RZ, R31.reuse.H0_H0 ;  /* 0x2000001fff097230 */ /* 0x101fe20000004100 */
[C---:B------:R-:W-:Y:S01]  /*4940*/  ISETP.LT.U32.AND P0, PT, R40.reuse, 0x80, !P0 ;  /* 0x000000802800780c */ /* 0x040fe20004701070 */
[----:B------:R-:W-:Y:S01]  /*4950*/  HADD2.F32 R31, -RZ, R31.H1_H1 ;  /* 0x3000001fff1f7230 */ /* 0x000fe20000004100 */
[----:B------:R-:W-:Y:S01]  /*4960*/  ISETP.LT.U32.AND P3, PT, R40, 0x80, !P3 ;  /* 0x000000802800780c */ /* 0x000fe20005f61070 */
[----:B------:R-:W-:Y:S02]  /*4970*/  HADD2.F32 R13, -RZ, R30.H0_H0 ;  /* 0x2000001eff0d7230 */ /* 0x000fe40000004100 */
[----:B------:R-:W-:Y:S01]  /*4980*/  FADD.FTZ R12, R9, -UR20 ;  /* 0x80000014090c7e21 */ /* 0x000fe20008010000 */
[----:B------:R-:W-:Y:S02]  /*4990*/  HADD2.F32 R9, -RZ, R32.H0_H0 ;  /* 0x20000020ff097230 */ /* 0x000fe40000004100 */
[----:B------:R-:W-:Y:S01]  /*49a0*/  FADD.FTZ R31, R31, -UR20 ;  /* 0x800000141f1f7e21 */ /* 0x000fe20008010000 */
[----:B------:R-:W-:-:S02]  /*49b0*/  HADD2.F32 R30, -RZ, R30.H1_H1 ;  /* 0x3000001eff1e7230 */ /* 0x000fc40000004100 */
        /* <DEDUP_REMOVED lines=22> */
.L_x_586:
        /* <DEDUP_REMOVED lines=19> */
[----:B------:R-:W-:Y:S02]  /*4c50*/  F2FP.F16.F32.PACK_AB R13, R16, R17 ;  /* 0x00000011100d723e */ /* 0x000fe400000000ff */
[----:B------:R-:W-:-:S05]  /*4c60*/  LEA.HI.X R15, R12, UR19, R19, 0x1, P0 ;  /* 0x000000130c0f7c11 */ /* 0x000fca00080f0c13 */
[----:B------:R0:W-:Y:S02]  /*4c70*/  STG.E desc[UR12][R14.64], R13 ;  /* 0x0000000d0e007986 */ /* 0x0001e4000c10190c */
.L_x_588:
[----:B------:R-:W-:Y:S05]  /*4c80*/  BSYNC B0 ;  /* 0x0000000000007941 */ /* 0x000fea0003800000 */
.L_x_587:
        /* <DEDUP_REMOVED lines=25> */
.L_x_589:
[----:B------:R-:W-:Y:S04]  /*4e20*/  BSSY B0, `(.L_x_590) ;  /* 0x0000015000007945 */ /* 0x000fe80003800000 */
        /* <DEDUP_REMOVED lines=20> */
.L_x_591:
[----:B------:R-:W-:Y:S05]  /*4f70*/  BSYNC B0 ;  /* 0x0000000000007941 */ /* 0x000fea0003800000 */
.L_x_590:
        /* <DEDUP_REMOVED lines=8> */
.L_x_557:
        /* <DEDUP_REMOVED lines=23> */
.L_x_594:
[----:B------:R-:W-:Y:S05]  /*5170*/  BSYNC B0 ;  /* 0x0000000000007941 */ /* 0x000fea0003800000 */
.L_x_593:
[----:B------:R-:W-:Y:S05]  /*5180*/  @P0 EXIT ;  /* 0x000000000000094d */ /* 0x000fea0003800000 */
[----:B------:R-:W-:Y:S05]  /*5190*/  @P2 BRA `(.L_x_595) ;  /* 0x0000000000202947 */ /* 0x000fea0003800000 */
[----:B------:R-:W-:-:S05]  /*51a0*/  IMAD R0, R4, R7, RZ ;  /* 0x0000000704007224 */ /* 0x000fca00078e02ff */
[----:B------:R-:W-:-:S13]  /*51b0*/  ISETP.NE.AND P0, PT, R0, -0x1, PT ;  /* 0xffffffff0000780c */ /* 0x000fda0003f05270 */
[----:B------:R-:W-:Y:S05]  /*51c0*/  @!P0 BRA `(.L_x_595) ;  /* 0x0000000000148947 */ /* 0x000fea0003800000 */
.L_x_596:
[----:B0-----:R-:W2:Y:S04]  /*51d0*/  LDG.E.STRONG.GPU R5, desc[UR12][R2.64] ;  /* 0x0000000c02057981 */ /* 0x001ea8000c1ef900 */
[----:B--2---:R-:W-:Y:S01]  /*51e0*/  CCTL.IVALL ;  /* 0x00000000ff00798f */ /* 0x004fe20002000000 */
[----:B------:R-:W-:Y:S05]  /*51f0*/  YIELD ;  /* 0x0000000000007946 */ /* 0x000fea0003800000 */
[----:B------:R-:W-:-:S13]  /*5200*/  ISETP.NE.AND P0, PT, R5, R0, PT ;  /* 0x000000000500720c */ /* 0x000fda0003f05270 */
[----:B------:R-:W-:Y:S05]  /*5210*/  @P0 BRA `(.L_x_596) ;  /* 0xfffffffc00ec0947 */ /* 0x000fea000383ffff */
.L_x_595:
        /* <DEDUP_REMOVED lines=24> */
.L_x_597:
        /* <DEDUP_REMOVED lines=23> */
.L_x_598:
        /* <DEDUP_REMOVED lines=15> */
.L_x_2401:


//--------------------- .text._Z35group_norm_nhwc_bwd_one_pass_kernelI11Fp16IOFp32WLi512ELi4ELi128EEv26Group_norm_nhwc_bwd_params --------------------------
	.section	.text._Z35group_norm_nhwc_bwd_one_pass_kernelI11Fp16IOFp32WLi512ELi4ELi128EEv26Group_norm_nhwc_bwd_params,"ax",@progbits
	.align	128
        .global         _Z35group_norm_nhwc_bwd_one_pass_kernelI11Fp16IOFp32WLi512ELi4ELi128EEv26Group_norm_nhwc_bwd_params
        .type           _Z35group_norm_nhwc_bwd_one_pass_kernelI11Fp16IOFp32WLi512ELi4ELi128EEv26Group_norm_nhwc_bwd_params,@function
        .size           _Z35group_norm_nhwc_bwd_one_pass_kernelI11Fp16IOFp32WLi512ELi4ELi128EEv26Group_norm_nhwc_bwd_params,(.L_x_2402 - _Z35group_norm_nhwc_bwd_one_pass_kernelI11Fp16IOFp32WLi512ELi4ELi128EEv26Group_norm_nhwc_bwd_params)
        .other          _Z35group_norm_nhwc_bwd_one_pass_kernelI11Fp16IOFp32WLi512ELi4ELi128EEv26Group_norm_nhwc_bwd_params,@"STO_CUDA_ENTRY STV_DEFAULT"
_Z35group_norm_nhwc_bwd_one_pass_kernelI11Fp16IOFp32WLi512ELi4ELi128EEv26Group_norm_nhwc_bwd_params:
.text._Z35group_norm_nhwc_bwd_one_pass_kernelI11Fp16IOFp32WLi512ELi4ELi128EEv26Group_norm_nhwc_bwd_params:
        /* <DEDUP_REMOVED lines=15> */
[----:B------:R-:W-:Y:S01]  /*00f0*/  SHF.R.S32.HI R7, RZ, 0x1f, R52 ;  /* 0x0000001fff077819 */ /* 0x000fe20000011434 */
[----:B------:R-:W-:Y:S01]  /*0100*/  UIMAD.WIDE.U32 UR4, UR10, 0x3, URZ ;  /* 0x000000030a0478a5 */ /* 0x000fe2000f8e003f */
[----:B------:R-:W-:Y:S01]  /*0110*/  HFMA2.MMA R49, -RZ, RZ, 0, 0 ;  /* 0x00000000ff317435 */ /* 0x000fe200000001ff */
[----:B------:R-:W1:Y:S01]  /*0120*/  S2UR UR8, SR_CgaCtaId ;  /* 0x00000000000879c3 */ /* 0x000e620000008800 */
[----:B------:R-:W-:Y:S01]  /*0130*/  UIMAD UR7, UR11, 0x3, URZ ;  /* 0x000000030b0778a4 */ /* 0x000fe2000f8e023f */
[----:B------:R-:W-:Y:S01]  /*0140*/  LEA.HI R7, R7, R52, RZ, 0x5 ;  /* 0x0000003407077211 */ /* 0x000fe200078f28ff */
[----:B------:R-:W-:Y:S01]  /*0150*/  ULEA.HI UR9, UP0, UR11, UR10, URZ, 0x1 ;  /* 0x0000000a0b097291 */ /* 0x000fe2000f81083f */
[----:B------:R-:W-:Y:S01]  /*0160*/  MOV R48, R15 ;  /* 0x0000000f00307202 */ /* 0x000fe20000000f00 */
[----:B------:R-:W-:Y:S01]  /*0170*/  UIADD3 UR7, UR5, UR7, URZ ;  /* 0x0000000705077290 */ /* 0x000fe2000fffe03f */
[----:B------:R-:W-:Y:S01]  /*0180*/  SHF.R.S32.HI R7, RZ, 0x5, R7 ;  /* 0x00000005ff077819 */ /* 0x000fe20000011407 */
[----:B------:R-:W-:Y:S01]  /*0190*/  UIADD3.X UR10, URZ, UR11, URZ, UP0, !UPT ;  /* 0x0000000b3f0a7290 */ /* 0x000fe200087fe43f */
[----:B------:R-:W2:Y:S01]  /*01a0*/  LDC R14, c[0x0][0x10] ;  /* 0x00000400ff0e7b82 */ /* 0x000ea20000000800 */
[----:B------:R-:W-:Y:S01]  /*01b0*/  ULEA.HI UR5, UP0, UR7, UR4, URZ, 0x1 ;  /* 0x0000000407057291 */ /* 0x000fe2000f81083f */
[----:B------:R-:W-:Y:S01]  /*01c0*/  UMOV UR6, 0x400 ;  /* 0x0000040000067882 */ /* 0x000fe20000000000 */
[----:B------:R-:W-:-:S02]  /*01d0*/  USHF.R.S64 UR4, UR9, 0x1, UR10 ;  /* 0x0000000109047899 */ /* 0x000fc4000800100a */
[----:B------:R-:W-:Y:S01]  /*01e0*/  UIADD3.X UR7, URZ, UR7, URZ, UP0, !UPT ;  /* 0x000000073f077290 */ /* 0x000fe200087fe43f */
[----:B0-----:R-:W-:-:S03]  /*01f0*/  IMAD R0, R3, UR14, R0 ;  /* 0x0000000e03007c24 */ /* 0x001fc6000f8e0200 */
[----:B------:R-:W-:Y:S02]  /*0200*/  USHF.R.S64 UR5, UR5, 0x1, UR7 ;  /* 0x0000000105057899 */ /* 0x000fe40008001007 */
[----:B------:R-:W-:Y:S01]  /*0210*/  USHF.R.S32.HI UR7, URZ, 0x1, UR7 ;  /* 0x000000013f077899 */ /* 0x000fe20008011407 */
[C---:B------:R-:W-:Y:S02]  /*0220*/  IADD3 R2, R0.reuse, 0x80, RZ ;  /* 0x0000008000027810 */ /* 0x040fe40007ffe0ff */
[----:B------:R-:W-:Y:S01]  /*0230*/  IADD3 R3, R0, 0xc0, RZ ;  /* 0x000000c000037810 */ /* 0x000fe20007ffe0ff */
[----:B-1----:R-:W-:Y:S01]  /*0240*/  ULEA UR8, UR8, UR6, 0x18 ;  /* 0x0000000608087291 */ /* 0x002fe2000f8ec03f */
[----:B------:R-:W-:Y:S01]  /*0250*/  ISETP.LT.U32.AND P5, PT, R2, UR16, PT ;  /* 0x0000001002007c0c */ /* 0x000fe2000bfa1070 */
[----:B------:R-:W-:Y:S01]  /*0260*/  USHF.R.S32.HI UR6, URZ, 0x1, UR10 ;  /* 0x000000013f067899 */ /* 0x000fe2000801140a */
[----:B------:R-:W-:Y:S01]  /*0270*/  SHF.R.S32.HI R2, RZ, 0x1f, R2 ;  /* 0x0000001fff027819 */ /* 0x000fe20000011402 */
[----:B------:R-:W-:Y:S01]  /*0280*/  USHF.L.U64.HI UR7, UR5, 0x2, UR7 ;  /* 0x0000000205077899 */ /* 0x000fe20008010207 */
[----:B------:R-:W-:Y:S01]  /*0290*/  ISETP.LT.U32.AND P4, PT, R3, UR16, PT ;  /* 0x0000001003007c0c */ /* 0x000fe2000bf81070 */
[----:B------:R-:W-:Y:S01]  /*02a0*/  USHF.L.U64.HI UR6, UR4, 0x2, UR6 ;  /* 0x0000000204067899 */ /* 0x000fe20008010206 */
[----:B------:R-:W-:Y:S01]  /*02b0*/  ISETP.LT.AND.EX P5, PT, R2, UR17, !P1, P5 ;  /* 0x0000001102007c0c */ /* 0x000fe2000cfa1350 */
[----:B--2---:R-:W-:Y:S01]  /*02c0*/  IMAD R51, R14, UR14, R15 ;  /* 0x0000000e0e337c24 */ /* 0x004fe2000f8e020f */
[----:B------:R-:W-:Y:S01]  /*02d0*/  IADD3 R2, R0, 0x100, RZ ;  /* 0x0000010000027810 */ /* 0x000fe20007ffe0ff */
[----:B------:R-:W-:Y:S01]  /*02e0*/  ULDC.U8 UR10, c[0x0][0x2a4] ;  /* 0x0000a900000a7ab9 */ /* 0x000fe20000000000 */
[----:B------:R-:W-:-:S02]  /*02f0*/  SHF.R.S32.HI R3, RZ, 0x1f, R3 ;  /* 0x0000001fff037819 */ /* 0x000fc40000011403 */
[----:B------:R-:W-:Y:S02]  /*0300*/  ISETP.LT.U32.AND P3, PT, R2, UR16, PT ;  /* 0x0000001002007c0c */ /* 0x000fe4000bf61070 */
[----:B------:R-:W-:Y:S02]  /*0310*/  SHF.R.S32.HI R2, RZ, 0x1f, R2 ;  /* 0x0000001fff027819 */ /* 0x000fe40000011402 */
[----:B------:R-:W-:Y:S02]  /*0320*/  ISETP.LT.AND.EX P4, PT, R3, UR17, !P1, P4 ;  /* 0x0000001103007c0c */ /* 0x000fe4000cf81340 */
[----:B------:R-:W0:Y:S01]  /*0330*/  LDC R3, c[0x0][0xc] ;  /* 0x00000300ff037b82 */ /* 0x000e220000000800 */
[----:B------:R-:W-:Y:S02]  /*0340*/  ISETP.LT.AND.EX P3, PT, R2, UR17, !P1, P3 ;  /* 0x0000001102007c0c */ /* 0x000fe4000cf61330 */
[----:B------:R-:W1:Y:S01]  /*0350*/  S2R R2, SR_LANEID ;  /* 0x0000000000027919 */ /* 0x000e620000000000 */
[----:B------:R-:W-:-:S02]  /*0360*/  IADD3 R4, R0, 0x40, RZ ;  /* 0x0000004000047810 */ /* 0x000fc40007ffe0ff */
[----:B------:R-:W-:Y:S02]  /*0370*/  ISETP.LT.U32.AND P2, PT, R0, UR16, PT ;  /* 0x0000001000007c0c */ /* 0x000fe4000bf41070 */
[----:B------:R-:W-:Y:S02]  /*0380*/  SHF.R.S32.HI R5, RZ, 0x1f, R0 ;  /* 0x0000001fff057819 */ /* 0x000fe40000011400 */
[----:B------:R-:W-:Y:S02]  /*0390*/  ISETP.LT.U32.AND P0, PT, R4, UR16, PT ;  /* 0x0000001004007c0c */ /* 0x000fe4000bf01070 */
[----:B------:R-:W-:Y:S02]  /*03a0*/  SHF.R.S32.HI R6, RZ, 0x1f, R4 ;  /* 0x0000001fff067819 */ /* 0x000fe40000011404 */
[----:B------:R-:W-:Y:S02]  /*03b0*/  ISETP.LT.AND.EX P2, PT, R5, UR17, !P1, P2 ;  /* 0x0000001105007c0c */ /* 0x000fe4000cf41320 */
[----:B------:R-:W-:-:S02]  /*03c0*/  ISETP.LT.AND.EX P1, PT, R6, UR17, !P1, P0 ;  /* 0x0000001106007c0c */ /* 0x000fc4000cf21300 */
[----:B------:R-:W-:Y:S02]  /*03d0*/  LEA R7, R7, UR8, 0x3 ;  /* 0x0000000807077c11 */ /* 0x000fe4000f8e18ff */
[----:B01----:R-:W-:-:S09]  /*03e0*/  LOP3.LUT R50, R3, 0x3, RZ, 0xc0, !PT ;  /* 0x0000000303327812 */ /* 0x003fd200078ec0ff */
.L_x_650:
[----:B0-----:R-:W0:Y:S01]  /*03f0*/  LDC R17, c[0x0][0x2a0] ;  /* 0x0000a800ff117b82 */ /* 0x001e220000000800 */
[----:B------:R-:W-:Y:S01]  /*0400*/  ULDC.64 UR8, c[0x0][0x298] ;  /* 0x0000a60000087ab9 */ /* 0x000fe20000000a00 */
[C---:B------:R-:W-:Y:S02]  /*0410*/  IADD3 R25, R0.reuse, 0x80, RZ ;  /* 0x0000008000197810 */ /* 0x040fe40007ffe0ff */
[----:B------:R-:W-:Y:S02]  /*0420*/  SHF.R.U32.HI R34, RZ, 0x1, R52 ;  /* 0x00000001ff227819 */ /* 0x000fe40000011634 */
[C---:B------:R-:W-:Y:S02]  /*0430*/  IADD3 R37, R0.reuse, 0xc0, RZ ;  /* 0x000000c000257810 */ /* 0x040fe40007ffe0ff */
[----:B-1----:R-:W1:Y:S01]  /*0440*/  @P2 LDC.64 R42, c[0x0][0x230] ;  /* 0x00008c00ff2a2b82 */ /* 0x002e620000000a00 */
[C---:B------:R-:W-:Y:S02]  /*0450*/  IADD3 R39, R0.reuse, 0x100, RZ ;  /* 0x0000010000277810 */ /* 0x040fe40007ffe0ff */
[----:B------:R-:W-:-:S05]  /*0460*/  IADD3 R55, R0, 0x180, RZ ;  /* 0x0000018000377810 */ /* 0x000fca0007ffe0ff */
[----:B------:R-:W2:Y:S01]  /*0470*/  @P2 LDC.64 R40, c[0x0][0x228] ;  /* 0x00008a00ff282b82 */ /* 0x000ea20000000a00 */
[----:B0-----:R-:W-:-:S07]  /*0480*/  IABS R11, R17 ;  /* 0x00000011000b7213 */ /* 0x001fce0000000000 */
[----:B------:R-:W0:Y:S01]  /*0490*/  LDC R23, c[0x0][0x2ac] ;  /* 0x0000ab00ff177b82 */ /* 0x000e220000000800 */
[----:B------:R-:W3:Y:S07]  /*04a0*/  I2F.RP R10, R11 ;  /* 0x0000000b000a7306 */ /* 0x000eee0000209400 */
[----:B------:R-:W4:Y:S08]  /*04b0*/  @P1 LDC.64 R30, c[0x0][0x230] ;  /* 0x00008c00ff1e1b82 */ /* 0x000f300000000a00 */
[----:B------:R-:W4:Y:S01]  /*04c0*/  @P5 LDC.64 R28, c[0x0][0x228] ;  /* 0x00008a00ff1c5b82 */ /* 0x000f220000000a00 */
[----:B---3--:R-:W3:Y:S01]  /*04d0*/  MUFU.RCP R10, R10 ;  /* 0x0000000a000a7308 */ /* 0x008ee20000001000 */
[----:B0-----:R-:W-:-:S06]  /*04e0*/  IMAD R34, R23, UR14, R34 ;  /* 0x0000000e17227c24 */ /* 0x001fcc000f8e0222 */
[----:B------:R-:W0:Y:S01]  /*04f0*/  @P4 LDC.64 R26, c[0x0][0x230] ;  /* 0x00008c00ff1a4b82 */ /* 0x000e220000000a00 */
[----:B---3--:R-:W-:-:S04]  /*0500*/  IADD3 R8, R10, 0xffffffe, RZ ;  /* 0x0ffffffe0a087810 */ /* 0x008fc80007ffe0ff */
[----:B------:R3:W1:Y:S02]  /*0510*/  F2I.FTZ.U32.TRUNC.NTZ R9, R8 ;  /* 0x0000000800097305 */ /* 0x000664000021f000 */
[----:B---3--:R-:W-:Y:S02]  /*0520*/  MOV R8, RZ ;  /* 0x000000ff00087202 */ /* 0x008fe40000000f00 */
[----:B-1----:R-:W-:-:S05]  /*0530*/  IADD3 R12, RZ, -R9, RZ ;  /* 0x80000009ff0c7210 */ /* 0x002fca0007ffe0ff */
[----:B------:R-:W-:Y:S01]  /*0540*/  IMAD R13, R12, R11, RZ ;  /* 0x0000000b0c0d7224 */ /* 0x000fe200078e02ff */
[----:B------:R-:W-:-:S03]  /*0550*/  IABS R12, R48 ;  /* 0x00000030000c7213 */ /* 0x000fc60000000000 */
[----:B------:R-:W-:Y:S01]  /*0560*/  IMAD.HI.U32 R9, R9, R13, R8 ;  /* 0x0000000d09097227 */ /* 0x000fe200078e0008 */
[----:B------:R-:W-:-:S05]  /*0570*/  LOP3.LUT R8, R48, R17, RZ, 0x3c, !PT ;  /* 0x0000001130087212 */ /* 0x000fca00078e3cff */
        /* <DEDUP_REMOVED lines=12> */
[----:B------:R-:W-:Y:S01]  /*0640*/  ISETP.GE.AND P0, PT, R48, RZ, PT ;  /* 0x000000ff3000720c */ /* 0x000fe20003f06270 */
[----:B------:R-:W1:Y:S02]  /*0650*/  @P2 LDC.64 R10, c[0x0][0x288] ;  /* 0x0000a200ff0a2b82 */ /* 0x000e640000000a00 */
[----:B------:R-:W-:Y:S02]  /*0660*/  @P6 IADD3 R9, R9, 0x1, RZ ;  /* 0x0000000109096810 */ /* 0x000fe40007ffe0ff */
[----:B------:R-:W-:Y:S02]  /*0670*/  ISETP.GE.AND P6, PT, R8, RZ, PT ;  /* 0x000000ff0800720c */ /* 0x000fe40003fc6270 */
[----:B------:R-:W-:-:S06]  /*0680*/  LOP3.LUT R8, RZ, R17, RZ, 0x33, !PT ;  /* 0x00000011ff087212 */ /* 0x000fcc00078e33ff */
[----:B------:R-:W-:Y:S02]  /*0690*/  @!P0 IADD3 R53, -R53, RZ, RZ ;  /* 0x000000ff35358210 */ /* 0x000fe40007ffe1ff */
[----:B------:R-:W-:Y:S02]  /*06a0*/  ISETP.NE.AND P0, PT, R17, RZ, PT ;  /* 0x000000ff1100720c */ /* 0x000fe40003f05270 */
[----:B------:R-:W3:Y:S01]  /*06b0*/  @P5 LDC.64 R16, c[0x0][0x288] ;  /* 0x0000a200ff105b82 */ /* 0x000ee20000000a00 */
        /* <DEDUP_REMOVED lines=14> */
[C---:B------:R-:W-:Y:S02]  /*07a0*/  @P2 IMAD R21, R0.reuse, R11, R12 ;  /* 0x0000000b00152224 */ /* 0x040fe400078e020c */
[----:B------:R-:W1:Y:S02]  /*07b0*/  @P1 LDC.64 R12, c[0x0][0x228] ;  /* 0x00008a00ff0c1b82 */ /* 0x000e640000000a00 */
[----:B------:R-:W-:-:S04]  /*07c0*/  @P2 IMAD.WIDE.U32 R10, R0, R10, R58 ;  /* 0x0000000a000a2225 */ /* 0x000fc800078e003a */
[----:B--2---:R-:W-:Y:S01]  /*07d0*/  @P1 IMAD R22, R6, R8, RZ ;  /* 0x0000000806161224 */ /* 0x004fe200078e02ff */
[----:B------:R-:W-:Y:S02]  /*07e0*/  @P2 IADD3 R21, R11, R21, RZ ;  /* 0x000000150b152210 */ /* 0x000fe40007ffe0ff */
[C---:B------:R-:W-:Y:S02]  /*07f0*/  @P2 SHF.L.U32 R11, R10.reuse, 0x1, RZ ;  /* 0x000000010a0b2819 */ /* 0x040fe400000006ff */
[----:B------:R-:W-:Y:S01]  /*0800*/  @P2 SHF.L.U64.HI R20, R10, 0x1, R21 ;  /* 0x000000010a142819 */ /* 0x000fe20000010215 */
[----:B------:R-:W-:Y:S01]  /*0810*/  @P1 IMAD R21, R4, R9, R22 ;  /* 0x0000000904151224 */ /* 0x000fe200078e0216 */
[C---:B------:R-:W-:Y:S02]  /*0820*/  @P2 IADD3 R42, P0, R11.reuse, R42, RZ ;  /* 0x0000002a0b2a2210 */ /* 0x040fe40007f1e0ff */
[----:B------:R-:W-:Y:S02]  /*0830*/  @P2 IADD3 R40, P6, R11, R40, RZ ;  /* 0x000000280b282210 */ /* 0x000fe40007fde0ff */
[----:B------:R-:W-:-:S02]  /*0840*/  @P1 MOV R10, R56 ;  /* 0x00000038000a1202 */ /* 0x000fc40000000f00 */
[----:B------:R-:W-:Y:S02]  /*0850*/  @P1 MOV R11, R59 ;  /* 0x0000003b000b1202 */ /* 0x000fe40000000f00 */
[C---:B------:R-:W-:Y:S02]  /*0860*/  @P2 IADD3.X R43, R20.reuse, R43, RZ, P0, !PT ;  /* 0x0000002b142b2210 */ /* 0x040fe400007fe4ff */
[----:B------:R-:W-:Y:S01]  /*0870*/  @P2 IADD3.X R41, R20, R41, RZ, P6, !PT ;  /* 0x0000002914292210 */ /* 0x000fe200037fe4ff */
[----:B------:R-:W-:Y:S01]  /*0880*/  @P1 IMAD.WIDE.U32 R8, R4, R8, R10 ;  /* 0x0000000804081225 */ /* 0x000fe200078e000a */
[----:B------:R-:W-:-:S04]  /*0890*/  @P5 MOV R20, R56 ;  /* 0x0000003800145202 */ /* 0x000fc80000000f00 */
[----:B------:R-:W-:Y:S02]  /*08a0*/  @P1 IADD3 R11, R9, R21, RZ ;  /* 0x00000015090b1210 */ /* 0x000fe40007ffe0ff */
[----:B------:R-:W-:Y:S02]  /*08b0*/  SHF.R.S32.HI R21, RZ, 0x1f, R25 ;  /* 0x0000001fff157819 */ /* 0x000fe40000011419 */
[C---:B------:R-:W-:Y:S02]  /*08c0*/  @P1 SHF.L.U32 R9, R8.reuse, 0x1, RZ ;  /* 0x0000000108091819 */ /* 0x040fe400000006ff */
[----:B------:R-:W-:Y:S01]  /*08d0*/  @P1 SHF.L.U64.HI R22, R8, 0x1, R11 ;  /* 0x0000000108161819 */ /* 0x000fe2000001020b */
[----:B---3--:R-:W-:Y:S01]  /*08e0*/  @P5 IMAD R8, R21, R16, RZ ;  /* 0x0000001015085224 */ /* 0x008fe200078e02ff */
[----:B------:R-:W2:Y:S01]  /*08f0*/  @P5 LDC.64 R10, c[0x0][0x230] ;  /* 0x00008c00ff0a5b82 */ /* 0x000ea20000000a00 */
[C---:B----4-:R-:W-:Y:S02]  /*0900*/  @P1 IADD3 R30, P6, R9.reuse, R30, RZ ;  /* 0x0000001e091e1210 */ /* 0x050fe40007fde0ff */
[----:B-1----:R-:W-:Y:S01]  /*0910*/  @P1 IADD3 R12, P0, R9, R12, RZ ;  /* 0x0000000c090c1210 */ /* 0x002fe20007f1e0ff */
[----:B------:R-:W-:Y:S01]  /*0920*/  @P5 IMAD R23, R25, R17, R8 ;  /* 0x0000001119175224 */ /* 0x000fe200078e0208 */
[----:B------:R-:W-:-:S02]  /*0930*/  @P5 MOV R21, R59 ;  /* 0x0000003b00155202 */ /* 0x000fc40000000f00 */
[----:B------:R-:W-:Y:S01]  /*0940*/  IADD3 R17, R34, 0x140, RZ ;  /* 0x0000014022117810 */ /* 0x000fe20007ffe0ff */
[----:B------:R-:W1:Y:S01]  /*0950*/  @P4 LDC.64 R8, c[0x0][0x288] ;  /* 0x0000a200ff084b82 */ /* 0x000e620000000a00 */
[----:B------:R-:W-:Y:S01]  /*0960*/  @P1 IADD3.X R31, R22, R31, RZ, P6, !PT ;  /* 0x0000001f161f1210 */ /* 0x000fe200037fe4ff */
[----:B------:R-:W-:Y:S01]  /*0970*/  @P5 IMAD.WIDE.U32 R20, R25, R16, R20 ;  /* 0x0000001019145225 */ /* 0x000fe200078e0014 */
[----:B------:R-:W-:Y:S02]  /*0980*/  ISETP.GE.U32.AND P6, PT, R17, UR8, PT ;  /* 0x0000000811007c0c */ /* 0x000fe4000bfc6070 */
[----:B------:R-:W-:Y:S02]  /*0990*/  SHF.R.S32.HI R17, RZ, 0x1f, R17 ;  /* 0x0000001fff117819 */ /* 0x000fe40000011411 */
[----:B------:R-:W-:Y:S01]  /*09a0*/  @P5 IADD3 R23, R21, R23, RZ ;  /* 0x0000001715175210 */ /* 0x000fe20007ffe0ff */
[----:B------:R-:W3:Y:S01]  /*09b0*/  @P4 LDC.64 R24, c[0x0][0x228] ;  /* 0x00008a00ff184b82 */ /* 0x000ee20000000a00 */
[----:B------:R-:W-:Y:S01]  /*09c0*/  ISETP.GE.AND.EX P6, PT, R17, UR9, PT, P6 ;  /* 0x0000000911007c0c */ /* 0x000fe2000bfc6360 */
[----:B------:R-:W-:Y:S01]  /*09d0*/  ULDC.64 UR8, c[0x0][0x290] ;  /* 0x0000a40000087ab9 */ /* 0x000fe20000000a00 */
[----:B------:R-:W-:-:S02]  /*09e0*/  @P5 SHF.L.U64.HI R36, R20, 0x1, R23 ;  /* 0x0000000114245819 */ /* 0x000fc40000010217 */
[----:B------:R-:W-:Y:S02]  /*09f0*/  @P5 SHF.L.U32 R21, R20, 0x1, RZ ;  /* 0x0000000114155819 */ /* 0x000fe400000006ff */
[----:B------:R-:W-:Y:S01]  /*0a00*/  SHF.R.S32.HI R23, RZ, 0x1f, R37 ;  /* 0x0000001fff177819 */ /* 0x000fe20000011425 */
[----:B------:R-:W4:Y:S01]  /*0a10*/  @P3 LDC.64 R16, c[0x0][0x288] ;  /* 0x0000a200ff103b82 */ /* 0x000f220000000a00 */
[----:B------:R-:W-:Y:S02]  /*0a20*/  ISETP.LT.U32.AND P6, PT, R52, 0x80, !P6 ;  /* 0x000000803400780c */ /* 0x000fe400077c1070 */
[----:B------:R-:W-:Y:S02]  /*0a30*/  @P1 IADD3.X R13, R22, R13, RZ, P0, !PT ;  /* 0x0000000d160d1210 */ /* 0x000fe400007fe4ff */
[----:B--2---:R-:W-:Y:S01]  /*0a40*/  @P5 IADD3 R10, P0, R21, R10, RZ ;  /* 0x0000000a150a5210 */ /* 0x004fe20007f1e0ff */
[----:B-1----:R-:W-:-:S03]  /*0a50*/  @P4 IMAD R20, R23, R8, RZ ;  /* 0x0000000817144224 */ /* 0x002fc600078e02ff */
[C---:B------:R-:W-:Y:S01]  /*0a60*/  @P5 IADD3.X R11, R36.reuse, R11, RZ, P0, !PT ;  /* 0x0000000b240b5210 */ /* 0x040fe200007fe4ff */
[----:B------:R-:W1:Y:S01]  /*0a70*/  @P3 LDC.64 R22, c[0x0][0x230] ;  /* 0x00008c00ff163b82 */ /* 0x000e620000000a00 */
[----:B------:R-:W-:Y:S01]  /*0a80*/  @P5 IADD3 R28, P0, R21, R28, RZ ;  /* 0x0000001c151c5210 */ /* 0x000fe20007f1e0ff */
[C---:B------:R-:W-:Y:S01]  /*0a90*/  @P4 IMAD R35, R37.reuse, R9, R20 ;  /* 0x0000000925234224 */ /* 0x040fe200078e0214 */
[----:B------:R-:W-:Y:S02]  /*0aa0*/  @P4 MOV R20, R56 ;  /* 0x0000003800144202 */ /* 0x000fe40000000f00 */
[----:B------:R-:W-:Y:S02]  /*0ab0*/  @P4 MOV R21, R59 ;  /* 0x0000003b00154202 */ /* 0x000fe40000000f00 */
[----:B------:R-:W-:Y:S01]  /*0ac0*/  @P5 IADD3.X R29, R36, R29, RZ, P0, !PT ;  /* 0x0000001d241d5210 */ /* 0x000fe200007fe4ff */
[----:B------:R-:W2:Y:S01]  /*0ad0*/  @P6 LDC.64 R32, c[0x0][0x288] ;  /* 0x0000a200ff206b82 */ /* 0x000ea20000000a00 */
[----:B------:R-:W-:Y:S01]  /*0ae0*/  @P4 IMAD.WIDE.U32 R8, R37, R8, R20 ;  /* 0x0000000825084225 */ /* 0x000fe200078e0014 */
[----:B------:R-:W-:-:S02]  /*0af0*/  SHF.R.S32.HI R21, RZ, 0x1f, R39 ;  /* 0x0000001fff157819 */ /* 0x000fc40000011427 */
[----:B------:R-:W-:Y:S02]  /*0b00*/  @P3 MOV R37, R59 ;  /* 0x0000003b00253202 */ /* 0x000fe40000000f00 */
[----:B------:R-:W-:Y:S01]  /*0b10*/  @P4 IADD3 R9, R9, R35, RZ ;  /* 0x0000002309094210 */ /* 0x000fe20007ffe0ff */
[----:B----4-:R-:W-:Y:S01]  /*0b20*/  @P3 IMAD R36, R21, R16, RZ ;  /* 0x0000001015243224 */ /* 0x010fe200078e02ff */
[C---:B------:R-:W-:Y:S01]  /*0b30*/  @P4 SHF.L.U32 R47, R8.reuse, 0x1, RZ ;  /* 0x00000001082f4819 */ /* 0x040fe200000006ff */
[----:B------:R-:W4:Y:S01]  /*0b40*/  @P3 LDC.64 R20, c[0x0][0x228] ;  /* 0x00008a00ff143b82 */ /* 0x000f220000000a00 */
[----:B------:R-:W-:Y:S01]  /*0b50*/  @P4 SHF.L.U64.HI R38, R8, 0x1, R9 ;  /* 0x0000000108264819 */ /* 0x000fe20000010209 */
[----:B------:R-:W-:Y:S01]  /*0b60*/  @P3 IMAD R45, R39, R17, R36 ;  /* 0x00000011272d3224 */ /* 0x000fe200078e0224 */
[----:B------:R-:W-:Y:S02]  /*0b70*/  @P3 MOV R36, R56 ;  /* 0x0000003800243202 */ /* 0x000fe40000000f00 */
[----:B------:R-:W-:-:S02]  /*0b80*/  IADD3 R35, R0, 0x140, RZ ;  /* 0x0000014000237810 */ /* 0x000fc40007ffe0ff */
[----:B0-----:R-:W-:Y:S01]  /*0b90*/  @P4 IADD3 R26, P0, R47, R26, RZ ;  /* 0x0000001a2f1a4210 */ /* 0x001fe20007f1e0ff */
[----:B------:R-:W-:Y:S01]  /*0ba0*/  @P3 IMAD.WIDE.U32 R36, R39, R16, R36 ;  /* 0x0000001027243225 */ /* 0x000fe200078e0024 */
[----:B------:R-:W0:Y:S01]  /*0bb0*/  @P6 LDC.64 R8, c[0x0][0x230] ;  /* 0x00008c00ff086b82 */ /* 0x000e220000000a00 */
[----:B------:R-:W-:Y:S02]  /*0bc0*/  SHF.R.S32.HI R39, RZ, 0x1f, R35 ;  /* 0x0000001fff277819 */ /* 0x000fe40000011423 */
[C---:B------:R-:W-:Y:S02]  /*0bd0*/  @P4 IADD3.X R27, R38.reuse, R27, RZ, P0, !PT ;  /* 0x0000001b261b4210 */ /* 0x040fe400007fe4ff */
[----:B---3--:R-:W-:Y:S01]  /*0be0*/  @P4 IADD3 R24, P0, R47, R24, RZ ;  /* 0x000000182f184210 */ /* 0x008fe20007f1e0ff */
[----:B--2---:R-:W-:Y:S01]  /*0bf0*/  @P6 IMAD R44, R39, R32, RZ ;  /* 0x00000020272c6224 */ /* 0x004fe200078e02ff */
[----:B------:R-:W-:Y:S01]  /*0c00*/  @P3 IADD3 R45, R37, R45, RZ ;  /* 0x0000002d252d3210 */ /* 0x000fe20007ffe0ff */
[----:B------:R-:W2:Y:S01]  /*0c10*/  @P6 LDC.64 R16, c[0x0][0x228] ;  /* 0x00008a00ff106b82 */ /* 0x000ea20000000a00 */
[----:B------:R-:W-:Y:S01]  /*0c20*/  @P4 IADD3.X R25, R38, R25, RZ, P0, !PT ;  /* 0x0000001926194210 */ /* 0x000fe200007fe4ff */
[----:B------:R-:W-:Y:S01]  /*0c30*/  @P6 IMAD R33, R35, R33, R44 ;  /* 0x0000002123216224 */ /* 0x000fe200078e022c */
[----:B------:R-:W-:-:S02]  /*0c40*/  @P3 SHF.L.U32 R39, R36, 0x1, RZ ;  /* 0x0000000124273819 */ /* 0x000fc400000006ff */
[----:B------:R-:W-:Y:S02]  /*0c50*/  @P3 SHF.L.U64.HI R38, R36, 0x1, R45 ;  /* 0x0000000124263819 */ /* 0x000fe4000001022d */
[----:B------:R-:W-:Y:S01]  /*0c60*/  @P6 MOV R36, R56 ;  /* 0x0000003800246202 */ /* 0x000fe20000000f00 */
[----:B------:R-:W3:Y:S01]  /*0c70*/  LDC.64 R44, c[0x0][0x248] ;  /* 0x00009200ff2c7b82 */ /* 0x000ee20000000a00 */
[----:B------:R-:W-:Y:S02]  /*0c80*/  @P6 MOV R37, R59 ;  /* 0x0000003b00256202 */ /* 0x000fe40000000f00 */
[----:B-1----:R-:W-:Y:S01]  /*0c90*/  @P3 IADD3 R22, P0, R39, R22, RZ ;  /* 0x0000001627163210 */ /* 0x002fe20007f1e0ff */
[----:B------:R-:W-:-:S03]  /*0ca0*/  @P6 IMAD.WIDE.U32 R36, R35, R32, R36 ;  /* 0x0000002023246225 */ /* 0x000fc600078e0024 */
[----:B------:R-:W-:Y:S02]  /*0cb0*/  @P3 IADD3.X R23, R38, R23, RZ, P0, !PT ;  /* 0x0000001726173210 */ /* 0x000fe400007fe4ff */
[----:B----4-:R-:W-:Y:S02]  /*0cc0*/  @P3 IADD3 R20, P0, R39, R20, RZ ;  /* 0x0000001427143210 */ /* 0x010fe40007f1e0ff */
[----:B------:R-:W-:Y:S02]  /*0cd0*/  @P6 IADD3 R33, R37, R33, RZ ;  /* 0x0000002125216210 */ /* 0x000fe40007ffe0ff */
[----:B------:R-:W-:Y:S02]  /*0ce0*/  @P6 SHF.L.U32 R47, R36, 0x1, RZ ;  /* 0x00000001242f6819 */ /* 0x000fe400000006ff */
[----:B------:R-:W-:Y:S02]  /*0cf0*/  @P3 IADD3.X R21, R38, R21, RZ, P0, !PT ;  /* 0x0000001526153210 */ /* 0x000fe400007fe4ff */
[----:B------:R-:W-:-:S02]  /*0d00*/  @P6 SHF.L.U64.HI R32, R36, 0x1, R33 ;  /* 0x0000000124206819 */ /* 0x000fc40000010221 */
[C---:B0-----:R-:W-:Y:S02]  /*0d10*/  @P6 IADD3 R36, P0, R47.reuse, R8, RZ ;  /* 0x000000082f246210 */ /* 0x041fe40007f1e0ff */
[----:B------:R-:W-:Y:S02]  /*0d20*/  IADD3 R8, R34, 0x180, RZ ;  /* 0x0000018022087810 */ /* 0x000fe40007ffe0ff */
[----:B------:R-:W-:Y:S02]  /*0d30*/  @P6 IADD3.X R37, R32, R9, RZ, P0, !PT ;  /* 0x0000000920256210 */ /* 0x000fe400007fe4ff */
[----:B--2---:R-:W-:-:S04]  /*0d40*/  @P6 IADD3 R46, P0, R47, R16, RZ ;  /* 0x000000102f2e6210 */ /* 0x004fc80007f1e0ff */
[----:B------:R-:W-:Y:S02]  /*0d50*/  @P6 IADD3.X R47, R32, R17, RZ, P0, !PT ;  /* 0x00000011202f6210 */ /* 0x000fe400007fe4ff */
[----:B------:R-:W-:Y:S02]  /*0d60*/  ISETP.GE.U32.AND P0, PT, R8, UR8, PT ;  /* 0x0000000808007c0c */ /* 0x000fe4000bf06070 */
[----:B------:R-:W-:Y:S02]  /*0d70*/  SHF.R.S32.HI R8, RZ, 0x1f, R8 ;  /* 0x0000001fff087819 */ /* 0x000fe40000011408 */
[----:B------:R-:W-:Y:S02]  /*0d80*/  SHF.R.S32.HI R17, RZ, 0x1f, R55 ;  /* 0x0000001fff117819 */ /* 0x000fe40000011437 */
[----:B------:R-:W-:-:S04]  /*0d90*/  ISETP.GE.AND.EX P0, PT, R8, UR9, PT, P0 ;  /* 0x0000000908007c0c */ /* 0x000fc8000bf06300 */
[----:B------:R-:W-:-:S13]  /*0da0*/  ISETP.LT.U32.AND P0, PT, R52, 0x80, !P0 ;  /* 0x000000803400780c */ /* 0x000fda0004701070 */
[----:B------:R-:W0:Y:S01]  /*0db0*/  @P0 LDC.64 R32, c[0x0][0x288] ;  /* 0x0000a200ff200b82 */ /* 0x000e220000000a00 */
[----:B------:R-:W-:-:S07]  /*0dc0*/  @P0 MOV R39, R59 ;  /* 0x0000003b00270202 */ /* 0x000fce0000000f00 */
[----:B------:R-:W1:Y:S01]  /*0dd0*/  @P0 LDC.64 R8, c[0x0][0x230] ;  /* 0x00008c00ff080b82 */ /* 0x000e620000000a00 */
[----:B0-----:R-:W-:Y:S02]  /*0de0*/  @P0 IMAD R38, R17, R32, RZ ;  /* 0x0000002011260224 */ /* 0x001fe400078e02ff */
[----:B---3--:R-:W-:-:S05]  /*0df0*/  IMAD.WIDE R44, R48, 0x8, R44 ;  /* 0x00000008302c7825 */ /* 0x008fca00078e022c */
[----:B------:R-:W0:Y:S01]  /*0e00*/  @P0 LDC.64 R16, c[0x0][0x228] ;  /* 0x00008a00ff100b82 */ /* 0x000e220000000a00 */
[----:B------:R-:W-:Y:S01]  /*0e10*/  @P0 IMAD R35, R55, R33, R38 ;  /* 0x0000002137230224 */ /* 0x000fe200078e0226 */
[----:B------:R-:W-:-:S05]  /*0e20*/  @P0 MOV R38, R56 ;  /* 0x0000003800260202 */ /* 0x000fca0000000f00 */
[----:B------:R-:W-:Y:S01]  /*0e30*/  @P0 IMAD.WIDE.U32 R32, R55, R32, R38 ;  /* 0x0000002037200225 */ /* 0x000fe200078e0026 */
[----:B------:R-:W-:-:S06]  /*0e40*/  CS2R R38, SRZ ;  /* 0x0000000000267805 */ /* 0x000fcc000001ff00 */
[----:B------:R2:W5:Y:S01]  /*0e50*/  @P6 LDG.E R39, desc[UR12][R36.64] ;  /* 0x0000000c24276981 */ /* 0x000562000c1e1900 */
[----:B------:R-:W-:Y:S02]  /*0e60*/  @P0 IADD3 R33, R33, R35, RZ ;  /* 0x0000002321210210 */ /* 0x000fe40007ffe0ff */
[C---:B------:R-:W-:Y:S01]  /*0e70*/  @P0 SHF.L.U32 R61, R32.reuse, 0x1, RZ ;  /* 0x00000001203d0819 */ /* 0x040fe200000006ff */
[----:B------:R-:W5:Y:S01]  /*0e80*/  @P3 LDG.E R38, desc[UR12][R22.64] ;  /* 0x0000000c16263981 */ /* 0x000f62000c1e1900 */
[----:B--2---:R-:W-:Y:S02]  /*0e90*/  CS2R R36, SRZ ;  /* 0x0000000000247805 */ /* 0x004fe4000001ff00 */
[----:B------:R-:W-:-:S04]  /*0ea0*/  @P0 SHF.L.U64.HI R32, R32, 0x1, R33 ;  /* 0x0000000120200819 */ /* 0x000fc80000010221 */
[----:B------:R2:W5:Y:S01]  /*0eb0*/  @P6 LDG.E R36, desc[UR12][R46.64] ;  /* 0x0000000c2e246981 */ /* 0x000562000c1e1900 */
[C---:B-1----:R-:W-:Y:S02]  /*0ec0*/  @P0 IADD3 R54, P6, R61.reuse, R8, RZ ;  /* 0x000000083d360210 */ /* 0x042fe40007fde0ff */
[----:B------:R-:W-:Y:S01]  /*0ed0*/  IADD3 R34, R34, 0x1c0, RZ ;  /* 0x000001c022227810 */ /* 0x000fe20007ffe0ff */
[----:B------:R-:W5:Y:S01]  /*0ee0*/  @P3 LDG.E R37, desc[UR12][R20.64] ;  /* 0x0000000c14253981 */ /* 0x000f62000c1e1900 */
[C---:B------:R-:W-:Y:S02]  /*0ef0*/  @P0 IADD3.X R55, R32.reuse, R9, RZ, P6, !PT ;  /* 0x0000000920370210 */ /* 0x040fe400037fe4ff */
[----:B0-----:R-:W-:Y:S01]  /*0f00*/  @P0 IADD3 R60, P6, R61, R16, RZ ;  /* 0x000000103d3c0210 */ /* 0x001fe20007fde0ff */
[----:B------:R0:W3:Y:S01]  /*0f10*/  LDG.E.64 R8, desc[UR12][R44.64] ;  /* 0x0000000c2c087981 */ /* 0x0000e2000c1e1b00 */
[----:B--2---:R-:W-:Y:S02]  /*0f20*/  CS2R R46, SRZ ;  /* 0x00000000002e7805 */ /* 0x004fe4000001ff00 */
[----:B------:R-:W-:-:S02]  /*0f30*/  @P0 IADD3.X R61, R32, R17, RZ, P6, !PT ;  /* 0x00000011203d0210 */ /* 0x000fc400037fe4ff */
[----:B------:R-:W-:Y:S02]  /*0f40*/  ISETP.GE.U32.AND P6, PT, R34, UR8, PT ;  /* 0x0000000822007c0c */ /* 0x000fe4000bfc6070 */
[----:B------:R-:W-:Y:S01]  /*0f50*/  SHF.R.S32.HI R34, RZ, 0x1f, R34 ;  /* 0x0000001fff227819 */ /* 0x000fe20000011422 */
[----:B------:R1:W5:Y:S01]  /*0f60*/  @P2 LDG.E R46, desc[UR12][R42.64] ;  /* 0x0000000c2a2e2981 */ /* 0x000362000c1e1900 */
[----:B0-----:R-:W-:Y:S02]  /*0f70*/  CS2R R44, SRZ ;  /* 0x00000000002c7805 */ /* 0x001fe4000001ff00 */
[----:B------:R-:W-:Y:S01]  /*0f80*/  ISETP.GE.AND.EX P6, PT, R34, UR9, PT, P6 ;  /* 0x0000000922007c0c */ /* 0x000fe2000bfc6360 */
[----:B------:R-:W5:Y:S03]  /*0f90*/  @P1 LDG.E R47, desc[UR12][R30.64] ;  /* 0x0000000c1e2f1981 */ /* 0x000f66000c1e1900 */
[----:B------:R-:W-:Y:S01]  /*0fa0*/  ISETP.LT.U32.AND P6, PT, R52, 0x80, !P6 ;  /* 0x000000803400780c */ /* 0x000fe200077c1070 */
[----:B------:R0:W5:Y:S01]  /*0fb0*/  @P2 LDG.E R45, desc[UR12][R40.64] ;  /* 0x0000000c282d2981 */ /* 0x000162000c1e1900 */
[----:B-1----:R-:W-:-:S02]  /*0fc0*/  CS2R R42, SRZ ;  /* 0x00000000002a7805 */ /* 0x002fc4000001ff00 */
[----:B------:R-:W-:Y:S01]  /*0fd0*/  IADD3 R33, R0, 0x1c0, RZ ;  /* 0x000001c000217810 */ /* 0x000fe20007ffe0ff */
[----:B------:R1:W5:Y:S04]  /*0fe0*/  @P1 LDG.E R44, desc[UR12][R12.64] ;  /* 0x0000000c0c2c1981 */ /* 0x000368000c1e1900 */
[----:B------:R-:W5:Y:S01]  /*0ff0*/  @P4 LDG.E R43, desc[UR12][R26.64] ;  /* 0x0000000c1a2b4981 */ /* 0x000f62000c1e1900 */
[----:B0-----:R-:W-:-:S03]  /*1000*/  CS2R R40, SRZ ;  /* 0x0000000000287805 */ /* 0x001fc6000001ff00 */
[----:B------:R-:W0:Y:S01]  /*1010*/  @P6 LDC.64 R16, c[0x0][0x288] ;  /* 0x0000a200ff106b82 */ /* 0x000e220000000a00 */
[----:B------:R2:W5:Y:S04]  /*1020*/  @P5 LDG.E R42, desc[UR12][R10.64] ;  /* 0x0000000c0a2a5981 */ /* 0x000568000c1e1900 */
[----:B------:R-:W5:Y:S03]  /*1030*/  @P4 LDG.E R40, desc[UR12][R24.64] ;  /* 0x0000000c18284981 */ /* 0x000f66000c1e1900 */
[----:B-1----:R-:W1:Y:S01]  /*1040*/  @P6 LDC.64 R12, c[0x0][0x230] ;  /* 0x00008c00ff0c6b82 */ /* 0x002e620000000a00 */
[----:B------:R-:W-:Y:S01]  /*1050*/  SHF.R.S32.HI R35, RZ, 0x1f, R33 ;  /* 0x0000001fff237819 */ /* 0x000fe20000011421 */
[----:B------:R4:W5:Y:S06]  /*1060*/  @P5 LDG.E R41, desc[UR12][R28.64] ;  /* 0x0000000c1c295981 */ /* 0x00096c000c1e1900 */
[----:B--2---:R-:W2:Y:S01]  /*1070*/  @P6 LDC.64 R10, c[0x0][0x228] ;  /* 0x00008a00ff0a6b82 */ /* 0x004ea20000000a00 */
[----:B----4-:R-:W-:-:S02]  /*1080*/  @P6 MOV R28, R56 ;  /* 0x00000038001c6202 */ /* 0x010fc40000000f00 */
[----:B------:R-:W-:Y:S01]  /*1090*/  @P6 MOV R29, R59 ;  /* 0x0000003b001d6202 */ /* 0x000fe20000000f00 */
[----:B0-----:R-:W-:-:S04]  /*10a0*/  @P6 IMAD R32, R35, R16, RZ ;  /* 0x0000001023206224 */ /* 0x001fc800078e02ff */
[C---:B------:R-:W-:Y:S02]  /*10b0*/  @P6 IMAD R31, R33.reuse, R17, R32 ;  /* 0x00000011211f6224 */ /* 0x040fe400078e0220 */
[----:B------:R-:W-:Y:S01]  /*10c0*/  @P6 IMAD.WIDE.U32 R16, R33, R16, R28 ;  /* 0x0000001021106225 */ /* 0x000fe200078e001c */
[----:B------:R-:W-:Y:S02]  /*10d0*/  CS2R R34, SRZ ;  /* 0x0000000000227805 */ /* 0x000fe4000001ff00 */
[----:B------:R-:W-:Y:S02]  /*10e0*/  CS2R R32, SRZ ;  /* 0x0000000000207805 */ /* 0x000fe4000001ff00 */
[----:B------:R-:W-:Y:S02]  /*10f0*/  @P6 IADD3 R31, R17, R31, RZ ;  /* 0x0000001f111f6210 */ /* 0x000fe40007ffe0ff */
[C---:B------:R-:W-:Y:S01]  /*1100*/  @P6 SHF.L.U32 R17, R16.reuse, 0x1, RZ ;  /* 0x0000000110116819 */ /* 0x040fe200000006ff */
[----:B------:R-:W5:Y:S01]  /*1110*/  @P0 LDG.E R34, desc[UR12][R54.64] ;  /* 0x0000000c36220981 */ /* 0x000f62000c1e1900 */
[----:B------:R-:W-:-:S03]  /*1120*/  @P6 SHF.L.U64.HI R16, R16, 0x1, R31 ;  /* 0x0000000110106819 */ /* 0x000fc6000001021f */
[----:B------:R-:W5:Y:S01]  /*1130*/  @P0 LDG.E R33, desc[UR12][R60.64] ;  /* 0x0000000c3c210981 */ /* 0x000f62000c1e1900 */
[----:B-1----:R-:W-:-:S04]  /*1140*/  @P6 IADD3 R12, P0, R17, R12, RZ ;  /* 0x0000000c110c6210 */ /* 0x002fc80007f1e0ff */
[----:B------:R-:W-:Y:S02]  /*1150*/  @P6 IADD3.X R13, R16, R13, RZ, P0, !PT ;  /* 0x0000000d100d6210 */ /* 0x000fe400007fe4ff */
[----:B--2---:R-:W-:-:S03]  /*1160*/  @P6 IADD3 R10, P0, R17, R10, RZ ;  /* 0x0000000a110a6210 */ /* 0x004fc60007f1e0ff */
[----:B------:R-:W5:Y:S01]  /*1170*/  @P6 LDG.E R35, desc[UR12][R12.64] ;  /* 0x0000000c0c236981 */ /* 0x000f62000c1e1900 */
[----:B------:R-:W-:-:S05]  /*1180*/  @P6 IADD3.X R11, R16, R11, RZ, P0, !PT ;  /* 0x0000000b100b6210 */ /* 0x000fca00007fe4ff */
        /* <DEDUP_REMOVED lines=30> */
.L_x_601:
[----:B------:R-:W-:Y:S05]  /*1370*/  BSYNC B0 ;  /* 0x0000000000007941 */ /* 0x000fea0003800000 */
.L_x_600:
[----:B------:R-:W-:Y:S01]  /*1380*/  ISETP.NE.AND P0, PT, RZ, UR10, PT ;  /* 0x0000000aff007c0c */ /* 0x000fe2000bf05270 */
[--C-:B0----5:R-:W-:Y:S02]  /*1390*/  HADD2.F32 R12, -RZ, R46.reuse.H0_H0 ;  /* 0x2000002eff0c7230 */ /* 0x121fe40000004100 */
[----:B------:R-:W-:Y:S01]  /*13a0*/  HADD2.F32 R13, -RZ, R46.H1_H1 ;  /* 0x3000002eff0d7230 */ /* 0x000fe20000004100 */
[----:B------:R-:W-:Y:S01]  /*13b0*/  P2R R16, PR, RZ, 0x1 ;  /* 0x00000001ff107803 */ /* 0x000fe20000000000 */
[--C-:B------:R-:W-:Y:S02]  /*13c0*/  HADD2.F32 R22, -RZ, R47.reuse.H0_H0 ;  /* 0x2000002fff167230 */ /* 0x100fe40000004100 */
[----:B------:R-:W-:Y:S01]  /*13d0*/  FADD.FTZ R12, R12, -UR15 ;  /* 0x8000000f0c0c7e21 */ /* 0x000fe20008010000 */
[----:B------:R-:W-:Y:S02]  /*13e0*/  HADD2.F32 R21, -RZ, R47.H1_H1 ;  /* 0x3000002fff157230 */ /* 0x000fe40000004100 */
[----:B------:R-:W-:Y:S01]  /*13f0*/  FADD.FTZ R16, R13, -UR15 ;  /* 0x8000000f0d107e21 */ /* 0x000fe20008010000 */
[----:B------:R-:W-:-:S02]  /*1400*/  HADD2.F32 R20, -RZ, R45.H0_H0 ;  /* 0x2000002dff147230 */ /* 0x000fc40000004100 */
[----:B------:R-:W-:Y:S01]  /*1410*/  FMUL.FTZ R13, R12, UR11 ;  /* 0x0000000b0c0d7c20 */ /* 0x000fe20008410000 */
[----:B------:R-:W-:Y:S02]  /*1420*/  HADD2.F32 R17, -RZ, R45.H1_H1 ;  /* 0x3000002dff117230 */ /* 0x000fe40000004100 */
[----:B------:R-:W-:Y:S01]  /*1430*/  FADD.FTZ R22, R22, -UR15 ;  /* 0x8000000f16167e21 */ /* 0x000fe20008010000 */
[--C-:B------:R-:W-:Y:S02]  /*1440*/  HADD2.F32 R19, -RZ, R44.reuse.H0_H0 ;  /* 0x2000002cff137230 */ /* 0x100fe40000004100 */
[----:B------:R-:W-:Y:S01]  /*1450*/  FADD.FTZ R21, R21, -UR15 ;  /* 0x8000000f15157e21 */ /* 0x000fe20008010000 */
        /* <DEDUP_REMOVED lines=21> */
.L_x_602:
[----:B------:R-:W-:Y:S01]  /*15b0*/  FMUL.FTZ R16, R20, R8 ;  /* 0x0000000814107220 */ /* 0x000fe20000410000 */
[----:B------:R-:W-:Y:S01]  /*15c0*/  FMUL.FTZ R23, R22, UR11 ;  /* 0x0000000b16177c20 */ /* 0x000fe20008410000 */
[----:B------:R-:W-:Y:S01]  /*15d0*/  FFMA.FTZ R22, R13, R20, RZ ;  /* 0x000000140d167223 */ /* 0x000fe200000100ff */
        /* <DEDUP_REMOVED lines=23> */
.L_x_603:
[C---:B------:R-:W-:Y:S01]  /*1750*/  FFMA.FTZ R13, R12.reuse, R25, R13 ;  /* 0x000000190c0d7223 */ /* 0x040fe2000001000d */
[----:B------:R-:W-:Y:S01]  /*1760*/  FMUL.FTZ R26, R19, R8 ;  /* 0x00000008131a7220 */ /* 0x000fe20000410000 */
[----:B------:R-:W-:Y:S01]  /*1770*/  FADD.FTZ R27, R25, R24 ;  /* 0x00000018191b7221 */ /* 0x000fe20000010000 */
[----:B------:R-:W-:Y:S01]  /*1780*/  FADD.FTZ R20, RZ, R20 ;  /* 0x00000014ff147221 */ /* 0x000fe20000010000 */
[C---:B------:R-:W-:Y:S01]  /*1790*/  FFMA.FTZ R22, R23.reuse, R19, R22 ;  /* 0x0000001317167223 */ /* 0x040fe20000010016 */
[----:B------:R-:W-:Y:S01]  /*17a0*/  FFMA.FTZ R24, R23, R26, R13 ;  /* 0x0000001a17187223 */ /* 0x000fe2000001000d */
[----:B------:R-:W-:Y:S01]  /*17b0*/  FFMA.FTZ R21, R12, R17, RZ ;  /* 0x000000110c157223 */ /* 0x000fe200000100ff */
[----:B------:R-:W-:Y:S01]  /*17c0*/  FADD.FTZ R13, RZ, R17 ;  /* 0x00000011ff0d7221 */ /* 0x000fe20000010000 */
[--C-:B------:R-:W-:Y:S02]  /*17d0*/  HADD2.F32 R23, -RZ, R42.reuse.H0_H0 ;  /* 0x2000002aff177230 */ /* 0x100fe40000004100 */
[----:B------:R-:W-:Y:S01]  /*17e0*/  FMUL.FTZ R17, R18, R9 ;  /* 0x0000000912117220 */ /* 0x000fe20000410000 */
[----:B------:R-:W-:-:S02]  /*17f0*/  HADD2.F32 R25, -RZ, R42.H1_H1 ;  /* 0x3000002aff197230 */ /* 0x000fc40000004100 */
[----:B------:R-:W-:Y:S01]  /*1800*/  FADD.FTZ R19, R20, R19 ;  /* 0x0000001314137221 */ /* 0x000fe20000010000 */
[C---:B------:R-:W-:Y:S01]  /*1810*/  FFMA.FTZ R20, R16.reuse, R18, R21 ;  /* 0x0000001210147223 */ /* 0x040fe20000010015 */
[----:B------:R-:W-:Y:S01]  /*1820*/  FFMA.FTZ R21, R16, R17, R24 ;  /* 0x0000001110157223 */ /* 0x000fe20000010018 */
[----:B------:R-:W-:Y:S01]  /*1830*/  FADD.FTZ R16, R23, -UR15 ;  /* 0x8000000f17107e21 */ /* 0x000fe20008010000 */
[----:B------:R-:W-:Y:S01]  /*1840*/  FADD.FTZ R24, R25, -UR15 ;  /* 0x8000000f19187e21 */ /* 0x000fe20008010000 */
[----:B------:R-:W-:Y:S01]  /*1850*/  FADD.FTZ R12, R13, R18 ;  /* 0x000000120d0c7221 */ /* 0x000fe20000010000 */
[----:B------:R-:W-:Y:S01]  /*1860*/  FADD.FTZ R18, R27, R26 ;  /* 0x0000001a1b127221 */ /* 0x000fe20000010000 */
[--C-:B------:R-:W-:Y:S02]  /*1870*/  HADD2.F32 R23, -RZ, R41.reuse.H0_H0 ;  /* 0x20000029ff177230 */ /* 0x100fe40000004100 */
[----:B------:R-:W-:Y:S01]  /*1880*/  FMUL.FTZ R25, R16, UR11 ;  /* 0x0000000b10197c20 */ /* 0x000fe20008410000 */
[----:B------:R-:W-:-:S02]  /*1890*/  HADD2.F32 R13, -RZ, R41.H1_H1 ;  /* 0x30000029ff0d7230 */ /* 0x000fc40000004100 */
        /* <DEDUP_REMOVED lines=20> */
.L_x_604:
[----:B------:R-:W-:Y:S01]  /*19e0*/  FMUL.FTZ R26, R23, R8 ;  /* 0x00000008171a7220 */ /* 0x000fe20000410000 */
[----:B------:R-:W-:Y:S01]  /*19f0*/  FADD.FTZ R27, R17, R18 ;  /* 0x00000012111b7221 */ /* 0x000fe20000010000 */
[----:B------:R-:W-:Y:S01]  /*1a00*/  FFMA.FTZ R17, R25, R23, R22 ;  /* 0x0000001719117223 */ /* 0x000fe20000010016 */
[----:B------:R-:W-:Y:S01]  /*1a10*/  FMUL.FTZ R18, R13, R9 ;  /* 0x000000090d127220 */ /* 0x000fe20000410000 */
[----:B------:R-:W-:Y:S01]  /*1a20*/  FFMA.FTZ R21, R25, R26, R21 ;  /* 0x0000001a19157223 */ /* 0x000fe20000010015 */
[----:B------:R-:W-:Y:S01]  /*1a30*/  FADD.FTZ R25, R27, R26 ;  /* 0x0000001a1b197221 */ /* 0x000fe20000010000 */
[--C-:B------:R-:W-:Y:S02]  /*1a40*/  HADD2.F32 R22, -RZ, R43.reuse.H0_H0 ;  /* 0x2000002bff167230 */ /* 0x100fe40000004100 */
[----:B------:R-:W-:Y:S01]  /*1a50*/  FADD.FTZ R16, R19, R23 ;  /* 0x0000001713107221 */ /* 0x000fe20000010000 */
[----:B------:R-:W-:Y:S02]  /*1a60*/  HADD2.F32 R26, -RZ, R43.H1_H1 ;  /* 0x3000002bff1a7230 */ /* 0x000fe40000004100 */
[C---:B------:R-:W-:Y:S01]  /*1a70*/  FFMA.FTZ R19, R24.reuse, R13, R20 ;  /* 0x0000000d18137223 */ /* 0x040fe20000010014 */
[----:B------:R-:W-:Y:S01]  /*1a80*/  FFMA.FTZ R23, R24, R18, R21 ;  /* 0x0000001218177223 */ /* 0x000fe20000010015 */
[----:B------:R-:W-:Y:S01]  /*1a90*/  FADD.FTZ R24, R18, R25 ;  /* 0x0000001912187221 */ /* 0x000fe20000010000 */
[----:B------:R-:W-:Y:S01]  /*1aa0*/  FADD.FTZ R22, R22, -UR15 ;  /* 0x8000000f16167e21 */ /* 0x000fe20008010000 */
[----:B------:R-:W-:Y:S01]  /*1ab0*/  FADD.FTZ R18, R26, -UR15 ;  /* 0x8000000f1a127e21 */ /* 0x000fe20008010000 */
[----:B------:R-:W-:-:S02]  /*1ac0*/  HADD2.F32 R27, -RZ, R40.H0_H0 ;  /* 0x20000028ff1b7230 */ /* 0x000fc40000004100 */
        /* <DEDUP_REMOVED lines=22> */
.L_x_605:
[----:B------:R-:W-:Y:S01]  /*1c30*/  FADD.FTZ R21, R12, R13 ;  /* 0x0000000d0c157221 */ /* 0x000fe20000010000 */
[----:B------:R-:W-:Y:S01]  /*1c40*/  FMUL.FTZ R25, R27, R8 ;  /* 0x000000081b197220 */ /* 0x000fe20000410000 */
[--C-:B------:R-:W-:Y:S02]  /*1c50*/  HADD2.F32 R26, -RZ, R38.reuse.H0_H0 ;  /* 0x20000026ff1a7230 */ /* 0x100fe40000004100 */
[----:B------:R-:W-:Y:S01]  /*1c60*/  FMUL.FTZ R31, R20, R9 ;  /* 0x00000009141f7220 */ /* 0x000fe20000410000 */
[----:B------:R-:W-:Y:S02]  /*1c70*/  HADD2.F32 R12, -RZ, R38.H1_H1 ;  /* 0x30000026ff0c7230 */ /* 0x000fe40000004100 */
[----:B------:R-:W-:Y:S01]  /*1c80*/  FFMA.FTZ R29, R22, R25, R23 ;  /* 0x00000019161d7223 */ /* 0x000fe20000010017 */
[----:B------:R-:W-:Y:S01]  /*1c90*/  FADD.FTZ R24, R24, R25 ;  /* 0x0000001918187221 */ /* 0x000fe20000010000 */
[----:B------:R-:W-:Y:S01]  /*1ca0*/  FADD.FTZ R25, R26, -UR15 ;  /* 0x8000000f1a197e21 */ /* 0x000fe20008010000 */
[----:B------:R-:W-:-:S02]  /*1cb0*/  HADD2.F32 R23, -RZ, R37.H0_H0 ;  /* 0x20000025ff177230 */ /* 0x000fc40000004100 */
[----:B------:R-:W-:Y:S01]  /*1cc0*/  FADD.FTZ R12, R12, -UR15 ;  /* 0x8000000f0c0c7e21 */ /* 0x000fe20008010000 */
        /* <DEDUP_REMOVED lines=22> */
.L_x_606:
[----:B------:R-:W-:Y:S01]  /*1e30*/  FFMA.FTZ R30, R18, R31, R29 ;  /* 0x0000001f121e7223 */ /* 0x000fe2000001001d */
[----:B------:R-:W-:Y:S01]  /*1e40*/  FMUL.FTZ R28, R23, R8 ;  /* 0x00000008171c7220 */ /* 0x000fe20000410000 */
[----:B------:R-:W-:Y:S01]  /*1e50*/  FFMA.FTZ R22, R22, R27, R17 ;  /* 0x0000001b16167223 */ /* 0x000fe20000010011 */
[----:B------:R-:W-:Y:S01]  /*1e60*/  FADD.FTZ R26, R16, R27 ;  /* 0x0000001b101a7221 */ /* 0x000fe20000010000 */
[--C-:B------:R-:W-:Y:S02]  /*1e70*/  HADD2.F32 R16, -RZ, R39.reuse.H0_H0 ;  /* 0x20000027ff107230 */ /* 0x100fe40000004100 */
[----:B------:R-:W-:Y:S01]  /*1e80*/  FFMA.FTZ R17, R25, R28, R30 ;  /* 0x0000001c19117223 */ /* 0x000fe2000001001e */
[----:B------:R-:W-:Y:S02]  /*1e90*/  HADD2.F32 R30, -RZ, R39.H1_H1 ;  /* 0x30000027ff1e7230 */ /* 0x000fe40000004100 */
[----:B------:R-:W-:Y:S01]  /*1ea0*/  FADD.FTZ R31, R31, R24 ;  /* 0x000000181f1f7221 */ /* 0x000fe20000010000 */
[----:B------:R-:W-:Y:S01]  /*1eb0*/  FMUL.FTZ R29, R13, R9 ;  /* 0x000000090d1d7220 */ /* 0x000fe20000410000 */
[----:B------:R-:W-:Y:S01]  /*1ec0*/  FADD.FTZ R16, R16, -UR15 ;  /* 0x8000000f10107e21 */ /* 0x000fe20008010000 */
[----:B------:R-:W-:Y:S01]  /*1ed0*/  FFMA.FTZ R27, R18, R20, R19 ;  /* 0x00000014121b7223 */ /* 0x000fe20000010013 */
[----:B------:R-:W-:Y:S01]  /*1ee0*/  FADD.FTZ R28, R31, R28 ;  /* 0x0000001c1f1c7221 */ /* 0x000fe20000010000 */
[----:B------:R-:W-:Y:S01]  /*1ef0*/  FADD.FTZ R30, R30, -UR15 ;  /* 0x8000000f1e1e7e21 */ /* 0x000fe20008010000 */
[----:B------:R-:W-:Y:S01]  /*1f00*/  FFMA.FTZ R24, R12, R29, R17 ;  /* 0x0000001d0c187223 */ /* 0x000fe20000010011 */
[----:B------:R-:W-:Y:S01]  /*1f10*/  FMUL.FTZ R17, R16, UR11 ;  /* 0x0000000b10117c20 */ /* 0x000fe20008410000 */
[----:B------:R-:W-:Y:S01]  /*1f20*/  FADD.FTZ R29, R29, R28 ;  /* 0x0000001c1d1d7221 */ /* 0x000fe20000010000 */
[----:B------:R-:W-:-:S02]  /*1f30*/  HADD2.F32 R19, -RZ, R36.H0_H0 ;  /* 0x20000024ff137230 */ /* 0x000fc40000004100 */
        /* <DEDUP_REMOVED lines=21> */
.L_x_607:
        /* <DEDUP_REMOVED lines=36> */
.L_x_608:
[----:B------:R-:W-:Y:S01]  /*22d0*/  FMUL.FTZ R54, R24, R8 ;  /* 0x0000000818367220 */ /* 0x000fe20000410000 */
[----:B------:R-:W-:Y:S01]  /*22e0*/  FADD.FTZ R29, R28, R13 ;  /* 0x0000000d1c1d7221 */ /* 0x000fe20000010000 */
[----:B------:R-:W-:Y:S01]  /*22f0*/  FFMA.FTZ R27, R12, R13, R27 ;  /* 0x0000000d0c1b7223 */ /* 0x000fe2000001001b */
[--C-:B------:R-:W-:Y:S02]  /*2300*/  HADD2.F32 R28, -RZ, R35.reuse.H1_H1 ;  /* 0x30000023ff1c7230 */ /* 0x100fe40000004100 */
[----:B------:R-:W-:Y:S01]  /*2310*/  FFMA.FTZ R13, R21, R54, R30 ;  /* 0x00000036150d7223 */ /* 0x000fe2000001001e */
[----:B------:R-:W-:Y:S02]  /*2320*/  HADD2.F32 R12, -RZ, R35.H0_H0 ;  /* 0x20000023ff0c7230 */ /* 0x000fe40000004100 */
[----:B------:R-:W-:Y:S01]  /*2330*/  FADD.FTZ R54, R25, R54 ;  /* 0x0000003619367221 */ /* 0x000fe20000010000 */
[----:B------:R-:W-:Y:S01]  /*2340*/  FMUL.FTZ R25, R23, R9 ;  /* 0x0000000917197220 */ /* 0x000fe20000410000 */
[----:B------:R-:W-:Y:S01]  /*2350*/  FADD.FTZ R28, R28, -UR15 ;  /* 0x8000000f1c1c7e21 */ /* 0x000fe20008010000 */
[----:B------:R-:W-:-:S02]  /*2360*/  FADD.FTZ R31, R12, -UR15 ;  /* 0x8000000f0c1f7e21 */ /* 0x000fc40008010000 */
[----:B------:R-:W-:Y:S01]  /*2370*/  FFMA.FTZ R12, R22, R25, R13 ;  /* 0x00000019160c7223 */ /* 0x000fe2000001000d */
[----:B------:R-:W-:Y:S01]  /*2380*/  FADD.FTZ R13, R25, R54 ;  /* 0x00000036190d7221 */ /* 0x000fe20000010000 */
[----:B------:R-:W-:Y:S01]  /*2390*/  FMUL.FTZ R30, R28, UR11 ;  /* 0x0000000b1c1e7c20 */ /* 0x000fe20008410000 */
[----:B------:R-:W-:Y:S01]  /*23a0*/  FMUL.FTZ R31, R31, UR11 ;  /* 0x0000000b1f1f7c20 */ /* 0x000fe20008410000 */
[--C-:B------:R-:W-:Y:S02]  /*23b0*/  HADD2.F32 R25, -RZ, R32.reuse.H0_H0 ;  /* 0x20000020ff197230 */ /* 0x100fe40000004100 */
        /* <DEDUP_REMOVED lines=20> */
.L_x_609:
[----:B------:R-:W-:Y:S01]  /*2500*/  FMUL.FTZ R54, R25, R8 ;  /* 0x0000000819367220 */ /* 0x000fe20000410000 */
[----:B------:R-:W-:Y:S01]  /*2510*/  ISETP.GT.AND P0, PT, R2, 0x1e, PT ;  /* 0x0000001e0200780c */ /* 0x000fe20003f04270 */
[----:B------:R-:W0:Y:S01]  /*2520*/  S2UR UR16, SR_CgaCtaId ;  /* 0x00000000001079c3 */ /* 0x000e220000008800 */
[----:B------:R-:W-:Y:S01]  /*2530*/  UMOV UR9, 0x400 ;  /* 0x0000040000097882 */ /* 0x000fe20000000000 */
[----:B------:R-:W-:Y:S01]  /*2540*/  FFMA.FTZ R55, R31, R54, R12 ;  /* 0x000000361f377223 */ /* 0x000fe2000001000c */
[----:B------:R-:W-:Y:S01]  /*2550*/  FADD.FTZ R13, R13, R54 ;  /* 0x000000360d0d7221 */ /* 0x000fe20000010000 */
[----:B------:R-:W-:Y:S01]  /*2560*/  FMUL.FTZ R12, R28, R9 ;  /* 0x000000091c0c7220 */ /* 0x000fe20000410000 */
[----:B------:R-:W-:Y:S01]  /*2570*/  FFMA.FTZ R20, R17, R19, R20 ;  /* 0x0000001311147223 */ /* 0x000fe20000010014 */
[----:B------:R-:W-:Y:S01]  /*2580*/  UIADD3 UR8, UR9, 0x40, URZ ;  /* 0x0000004009087890 */ /* 0x000fe2000fffe03f */
[----:B------:R-:W-:Y:S01]  /*2590*/  FADD.FTZ R19, R26, R19 ;  /* 0x000000131a137221 */ /* 0x000fe20000010000 */
[----:B------:R-:W-:Y:S01]  /*25a0*/  FADD.FTZ R13, R12, R13 ;  /* 0x0000000d0c0d7221 */ /* 0x000fe20000010000 */
[----:B------:R-:W-:Y:S01]  /*25b0*/  FFMA.FTZ R12, R30, R12, R55 ;  /* 0x0000000c1e0c7223 */ /* 0x000fe20000010037 */
[----:B------:R-:W-:Y:S01]  /*25c0*/  FFMA.FTZ R27, R16, R18, R27 ;  /* 0x00000012101b7223 */ /* 0x000fe2000001001b */
[----:B------:R-:W-:Y:S01]  /*25d0*/  FADD.FTZ R18, R29, R18 ;  /* 0x000000121d127221 */ /* 0x000fe20000010000 */
[----:B------:R-:W-:Y:S01]  /*25e0*/  FFMA.FTZ R20, R21, R24, R20 ;  /* 0x0000001815147223 */ /* 0x000fe20000010014 */
[----:B------:R-:W1:Y:S01]  /*25f0*/  SHFL.DOWN PT, R54, R13, 0x1, 0x1f ;  /* 0x08201f000d367f89 */ /* 0x000e6200000e0000 */
[----:B------:R-:W-:Y:S01]  /*2600*/  FADD.FTZ R24, R19, R24 ;  /* 0x0000001813187221 */ /* 0x000fe20000010000 */
[----:B------:R-:W-:Y:S01]  /*2610*/  FFMA.FTZ R27, R22, R23, R27 ;  /* 0x00000017161b7223 */ /* 0x000fe2000001001b */
[----:B------:R-:W-:Y:S01]  /*2620*/  FADD.FTZ R19, R18, R23 ;  /* 0x0000001712137221 */ /* 0x000fe20000010000 */
[----:B------:R-:W2:Y:S01]  /*2630*/  SHFL.DOWN PT, R55, R12, 0x1, 0x1f ;  /* 0x08201f000c377f89 */ /* 0x000ea200000e0000 */
[----:B------:R-:W-:Y:S01]  /*2640*/  FFMA.FTZ R16, R31, R25, R20 ;  /* 0x000000191f107223 */ /* 0x000fe20000010014 */
[----:B------:R-:W-:Y:S01]  /*2650*/  FFMA.FTZ R17, R30, R28, R27 ;  /* 0x0000001c1e117223 */ /* 0x000fe2000001001b */
[----:B------:R-:W-:Y:S01]  /*2660*/  FADD.FTZ R18, R24, R25 ;  /* 0x0000001918127221 */ /* 0x000fe20000010000 */
[----:B------:R-:W-:Y:S01]  /*2670*/  FADD.FTZ R19, R19, R28 ;  /* 0x0000001c13137221 */ /* 0x000fe20000010000 */
[----:B------:R-:W-:Y:S01]  /*2680*/  BSSY B0, `(.L_x_610) ;  /* 0x0000028000007945 */ /* 0x000fe20003800000 */
[----:B0-----:R-:W-:Y:S01]  /*2690*/  ULEA UR8, UR16, UR8, 0x18 ;  /* 0x0000000810087291 */ /* 0x001fe2000f8ec03f */
        /* <DEDUP_REMOVED lines=21> */
[----:B------:R-:W-:Y:S01]  /*27f0*/  LEA R54, R52, UR8, 0x4 ;  /* 0x0000000834367c11 */ /* 0x000fe2000f8e20ff */
[----:B-1----:R-:W-:Y:S01]  /*2800*/  @!P0 FADD.FTZ R12, R12, R55 ;  /* 0x000000370c0c8221 */ /* 0x002fe20000010000 */
[----:B------:R-:W-:-:S03]  /*2810*/  ISETP.NE.AND P0, PT, R2, RZ, PT ;  /* 0x000000ff0200720c */ /* 0x000fc60003f05270 */
[----:B------:R0:W-:Y:S10]  /*2820*/  STS.128 [R54], R16 ;  /* 0x0000001036007388 */ /* 0x0001f40000000c00 */
        /* <DEDUP_REMOVED lines=13> */
.L_x_611:
[----:B------:R-:W-:Y:S05]  /*2900*/  BSYNC B0 ;  /* 0x0000000000007941 */ /* 0x000fea0003800000 */
.L_x_610:
[----:B------:R-:W-:Y:S01]  /*2910*/  BAR.SYNC.DEFER_BLOCKING 0x0 ;  /* 0x0000000000007b1d */ /* 0x000fe20000010000 */
[----:B------:R-:W-:-:S04]  /*2920*/  ISETP.GT.U32.AND P6, PT, R52, 0x1, PT ;  /* 0x000000013400780c */ /* 0x000fc80003fc4070 */
[----:B------:R-:W-:Y:S01]  /*2930*/  P2R R20, PR, RZ, 0x40 ;  /* 0x00000040ff147803 */ /* 0x000fe20000000000 */
[----:B------:R-:W-:Y:S08]  /*2940*/  BSSY B0, `(.L_x_612) ;  /* 0x000013d000007945 */ /* 0x000ff00003800000 */
[----:B------:R-:W-:Y:S05]  /*2950*/  @P6 BRA `(.L_x_613) ;  /* 0x0000001000ec6947 */ /* 0x000fea0003800000 */
[----:B------:R-:W0:Y:S04]  /*2960*/  LDS.128 R24, [R54+0x20] ;  /* 0x0000200036187984 */ /* 0x000e280000000c00 */
[----:B------:R-:W1:Y:S04]  /*2970*/  LDS.128 R20, [R54+0x40] ;  /* 0x0000400036147984 */ /* 0x000e680000000c00 */
        /* <DEDUP_REMOVED lines=8> */
[----:B------:R-:W0:Y:S01]  /*2a00*/  LDS.128 R16, [R54+0x80] ;  /* 0x0000800036107984 */ /* 0x000e220000000c00 */
[----:B--2---:R-:W-:Y:S01]  /*2a10*/  FADD.FTZ R55, R55, R28 ;  /* 0x0000001c37377221 */ /* 0x004fe20000010000 */
[----:B------:R-:W-:Y:S01]  /*2a20*/  FADD.FTZ R60, R60, R23 ;  /* 0x000000173c3c7221 */ /* 0x000fe20000010000 */
        /* <DEDUP_REMOVED lines=302> */
.L_x_613:
[----:B------:R-:W-:Y:S05]  /*3d10*/  BSYNC B0 ;  /* 0x0000000000007941 */ /* 0x000fea0003800000 */
.L_x_612:
[----:B------:R-:W0:Y:S01]  /*3d20*/  LDC.64 R22, c[0x0][0x268] ;  /* 0x00009a00ff167b82 */ /* 0x000e220000000a00 */
[----:B------:R-:W-:Y:S01]  /*3d30*/  LEA R53, R53, R52, 0x1 ;  /* 0x0000003435357211 */ /* 0x000fe200078e08ff */
[----:B------:R-:W-:Y:S04]  /*3d40*/  BSSY B0, `(.L_x_614) ;  /* 0x0000010000007945 */ /* 0x000fe80003800000 */
        /* <DEDUP_REMOVED lines=15> */
.L_x_615:
[----:B------:R-:W-:Y:S05]  /*3e40*/  BSYNC B0 ;  /* 0x0000000000007941 */ /* 0x000fea0003800000 */
.L_x_614:
[----:B------:R-:W-:-:S13]  /*3e50*/  ISETP.GE.U32.AND P6, PT, R3, 0x2, PT ;  /* 0x000000020300780c */ /* 0x000fda0003fc6070 */
[----:B------:R-:W-:Y:S05]  /*3e60*/  @!P6 BRA `(.L_x_616) ;  /* 0x00000010009ce947 */ /* 0x000fea0003800000 */
[----:B-1----:R-:W0:Y:S01]  /*3e70*/  LDC.64 R16, c[0x0][0x258] ;  /* 0x00009600ff107b82 */ /* 0x002e220000000a00 */
        /* <DEDUP_REMOVED lines=30> */
.L_x_618:
[----:B-1----:R-:W2:Y:S04]  /*4060*/  LDG.E.STRONG.GPU R18, desc[UR12][R16.64] ;  /* 0x0000000c10127981 */ /* 0x002ea8000c1ef900 */
[----:B--2---:R-:W-:Y:S01]  /*4070*/  CCTL.IVALL ;  /* 0x00000000ff00798f */ /* 0x004fe20002000000 */
[----:B------:R-:W-:Y:S05]  /*4080*/  YIELD ;  /* 0x0000000000007946 */ /* 0x000fea0003800000 */
[----:B------:R-:W-:-:S13]  /*4090*/  ISETP.NE.AND P6, PT, R18, R25, PT ;  /* 0x000000191200720c */ /* 0x000fda0003fc5270 */
[----:B------:R-:W-:Y:S05]  /*40a0*/  @P6 BRA `(.L_x_618) ;  /* 0xfffffffc00ec6947 */ /* 0x000fea000383ffff */
.L_x_617:
        /* <DEDUP_REMOVED lines=20> */
.L_x_622:
[----:B------:R-:W-:-:S13]  /*41f0*/  ISETP.EQ.OR P6, PT, R19, UR14, P0 ;  /* 0x0000000e13007c0c */ /* 0x000fda00087c2670 */
[----:B------:R-:W-:-:S04]  /*4200*/  @!P6 IMAD R17, R14, R19, R15 ;  /* 0x000000130e11e224 */ /* 0x000fc800078e020f */
[----:B------:R-:W-:-:S06]  /*4210*/  @!P6 IMAD.WIDE.U32 R16, R17, 0x8, R22 ;  /* 0x000000081110e825 */ /* 0x000fcc00078e0016 */
[----:B------:R-:W2:Y:S01]  /*4220*/  @!P6 LDG.E.64 R16, desc[UR12][R16.64] ;  /* 0x0000000c1010e981 */ /* 0x000ea2000c1e1b00 */
[----:B------:R-:W-:Y:S01]  /*4230*/  IADD3 R21, R19, 0x1, RZ ;  /* 0x0000000113157810 */ /* 0x000fe20007ffe0ff */
[----:B--2---:R-:W-:Y:S01]  /*4240*/  @!P6 FADD.FTZ R12, R12, R16 ;  /* 0x000000100c0ce221 */ /* 0x004fe20000010000 */
[----:B------:R-:W-:Y:S02]  /*4250*/  @!P6 FADD.FTZ R13, R13, R17 ;  /* 0x000000110d0de221 */ /* 0x000fe40000010000 */
        /* <DEDUP_REMOVED lines=108> */
.L_x_621:
[----:B------:R-:W-:-:S13]  /*4920*/  ISETP.GT.AND P6, PT, R18, 0x4, PT ;  /* 0x000000041200780c */ /* 0x000fda0003fc4270 */
[----:B------:R-:W-:Y:S05]  /*4930*/  @!P6 BRA `(.L_x_623) ;  /* 0x0000000000f0e947 */ /* 0x000fea0003800000 */
        /* <DEDUP_REMOVED lines=60> */
.L_x_623:
[----:B------:R-:W-:-:S04]  /*4d00*/  ISETP.NE.AND P6, PT, R20, RZ, PT ;  /* 0x000000ff1400720c */ /* 0x000fc80003fc5270 */
[----:B------:R-:W-:-:S13]  /*4d10*/  ISETP.NE.OR P6, PT, R18, RZ, P6 ;  /* 0x000000ff1200720c */ /* 0x000fda00037c5670 */
[----:B------:R-:W-:Y:S05]  /*4d20*/  @!P6 BRA `(.L_x_619) ;  /* 0x00000000007ce947 */ /* 0x000fea0003800000 */
.L_x_620:
        /* <DEDUP_REMOVED lines=31> */
.L_x_619:
        /* <DEDUP_REMOVED lines=10> */
.L_x_625:
[----:B------:R-:W-:Y:S05]  /*4fc0*/  BSYNC B0 ;  /* 0x0000000000007941 */ /* 0x000fea0003800000 */
.L_x_624:
[----:B------:R-:W-:-:S13]  /*4fd0*/  ISETP.NE.AND P6, PT, R50, 0x1, PT ;  /* 0x000000013200780c */ /* 0x000fda0003fc5270 */
[----:B------:R-:W-:Y:S05]  /*4fe0*/  @!P6 BRA `(.L_x_616) ;  /* 0x00000000003ce947 */ /* 0x000fea0003800000 */
[----:B------:R-:W-:-:S04]  /*4ff0*/  IADD3 R17, R19, 0x1, RZ ;  /* 0x0000000113117810 */ /* 0x000fc80007ffe0ff */
[----:B------:R-:W-:-:S13]  /*5000*/  ISETP.EQ.OR P6, PT, R17, UR14, P0 ;  /* 0x0000000e11007c0c */ /* 0x000fda00087c2670 */
[----:B------:R-:W-:-:S04]  /*5010*/  @!P6 IMAD R17, R17, R14, R15 ;  /* 0x0000000e1111e224 */ /* 0x000fc800078e020f */
[----:B------:R-:W-:-:S06]  /*5020*/  @!P6 IMAD.WIDE.U32 R16, R17, 0x8, R22 ;  /* 0x000000081110e825 */ /* 0x000fcc00078e0016 */
[----:B------:R-:W2:Y:S01]  /*5030*/  @!P6 LDG.E.64 R16, desc[UR12][R16.64] ;  /* 0x0000000c1010e981 */ /* 0x000ea2000c1e1b00 */
[----:B------:R-:W-:Y:S01]  /*5040*/  IADD3 R19, R19, 0x2, RZ ;  /* 0x0000000213137810 */ /* 0x000fe20007ffe0ff */
[----:B--2---:R-:W-:Y:S01]  /*5050*/  @!P6 FADD.FTZ R12, R12, R16 ;  /* 0x000000100c0ce221 */ /* 0x004fe20000010000 */
[----:B------:R-:W-:Y:S02]  /*5060*/  @!P6 FADD.FTZ R13, R13, R17 ;  /* 0x000000110d0de221 */ /* 0x000fe40000010000 */
[----:B------:R-:W-:-:S04]  /*5070*/  ISETP.EQ.OR P6, PT, R19, UR14, P0 ;  /* 0x0000000e13007c0c */ /* 0x000fc800087c2670 */
[----:B------:R-:W-:-:S13]  /*5080*/  ISETP.EQ.OR P6, PT, R50, 0x2, P6 ;  /* 0x000000023200780c */ /* 0x000fda00037c2670 */
[----:B------:R-:W-:-:S04]  /*5090*/  @!P6 IMAD R19, R19, R14, R15 ;  /* 0x0000000e1313e224 */ /* 0x000fc800078e020f */
[----:B------:R-:W-:-:S06]  /*50a0*/  @!P6 IMAD.WIDE.U32 R16, R19, 0x8, R22 ;  /* 0x000000081310e825 */ /* 0x000fcc00078e0016 */
[----:B------:R-:W2:Y:S02]  /*50b0*/  @!P6 LDG.E.64 R16, desc[UR12][R16.64] ;  /* 0x0000000c1010e981 */ /* 0x000ea4000c1e1b00 */
[----:B--2---:R-:W-:Y:S01]  /*50c0*/  @!P6 FADD.FTZ R12, R12, R16 ;  /* 0x000000100c0ce221 */ /* 0x004fe20000010000 */
[----:B------:R-:W-:-:S07]  /*50d0*/  @!P6 FADD.FTZ R13, R13, R17 ;  /* 0x000000110d0de221 */ /* 0x000fce0000010000 */
.L_x_616:
[----:B------:R-:W0:Y:S01]  /*50e0*/  S2UR UR9, SR_CgaCtaId ;  /* 0x00000000000979c3 */ /* 0x000e220000008800 */
[----:B------:R-:W-:Y:S01]  /*50f0*/  UMOV UR8, 0x400 ;  /* 0x0000040000087882 */ /* 0x000fe20000000000 */
[----:B------:R-:W-:Y:S01]  /*5100*/  ISETP.NE.AND P6, PT, RZ, UR10, PT ;  /* 0x0000000aff007c0c */ /* 0x000fe2000bfc5270 */
[--C-:B-1----:R-:W-:Y:S02]  /*5110*/  HADD2.F32 R21, -RZ, R46.reuse.H0_H0 ;  /* 0x2000002eff157230 */ /* 0x102fe40000004100 */
[----:B------:R-:W-:Y:S02]  /*5120*/  HADD2.F32 R46, -RZ, R46.H1_H1 ;  /* 0x3000002eff2e7230 */ /* 0x000fe40000004100 */
[--C-:B------:R-:W-:Y:S01]  /*5130*/  HADD2.F32 R17, -RZ, R45.reuse.H0_H0 ;  /* 0x2000002dff117230 */ /* 0x100fe20000004100 */
[----:B------:R-:W1:Y:S01]  /*5140*/  LDC R20, c[0x0][0x2ac] ;  /* 0x0000ab00ff147b82 */ /* 0x000e620000000800 */
[----:B------:R-:W-:Y:S02]  /*5150*/  HADD2.F32 R16, -RZ, R45.H1_H1 ;  /* 0x3000002dff107230 */ /* 0x000fe40000004100 */
[----:B------:R-:W-:-:S04]  /*5160*/  FADD.FTZ R46, R46, -UR15 ;  /* 0x8000000f2e2e7e21 */ /* 0x000fc80008010000 */
[----:B------:R-:W-:Y:S01]  /*5170*/  FMUL.FTZ R46, R46, UR11 ;  /* 0x0000000b2e2e7c20 */ /* 0x000fe20008410000 */
[----:B0-----:R-:W-:-:S09]  /*5180*/  ULEA UR8, UR9, UR8, 0x18 ;  /* 0x0000000809087291 */ /* 0x001fd2000f8ec03f */
[----:B------:R-:W-:Y:S01]  /*5190*/  @!P0 STS.64 [UR8+0x30], R12 ;  /* 0x0000300cff008988 */ /* 0x000fe20008000a08 */
[----:B------:R-:W-:Y:S06]  /*51a0*/  BAR.SYNC.DEFER_BLOCKING 0x0 ;  /* 0x0000000000007b1d */ /* 0x000fec0000010000 */
[----:B------:R-:W0:Y:S01]  /*51b0*/  LDS.64 R12, [UR8+0x30] ;  /* 0x00003008ff0c7984 */ /* 0x000e220008000a00 */
[----:B------:R-:W-:Y:S02]  /*51c0*/  ULDC UR8, c[0x0][0x2bc] ;  /* 0x0000af0000087ab9 */ /* 0x000fe40000000800 */
[----:B0-----:R-:W-:Y:S01]  /*51d0*/  FMUL.FTZ R18, R12, UR8 ;  /* 0x000000080c127c20 */ /* 0x001fe20008410000 */
[----:B------:R-:W-:Y:S01]  /*51e0*/  FADD.FTZ R12, R21, -UR15 ;  /* 0x8000000f150c7e21 */ /* 0x000fe20008010000 */
[----:B------:R-:W-:Y:S01]  /*51f0*/  FMUL.FTZ R19, R13, UR8 ;  /* 0x000000080d137c20 */ /* 0x000fe20008410000 */
[----:B------:R-:W-:-:S02]  /*5200*/  HADD2.F32 R21, -RZ, R47.H0_H0 ;  /* 0x2000002fff157230 */ /* 0x000fc40000004100 */
[----:B------:R-:W-:Y:S02]  /*5210*/  HADD2.F32 R47, -RZ, R47.H1_H1 ;  /* 0x3000002fff2f7230 */ /* 0x000fe40000004100 */
        /* <DEDUP_REMOVED lines=20> */
.L_x_626:
        /* <DEDUP_REMOVED lines=10> */
[----:B------:R-:W-:Y:S02]  /*5400*/  FMUL.FTZ R22, R22, UR11 ;  /* 0x0000000b16167c20 */ /* 0x000fe40008410000 */
[----:B------:R-:W-:-:S02]  /*5410*/  IMAD R25, R0, UR9, R23 ;  /* 0x0000000900197c24 */ /* 0x000fc4000f8e0217 */
[----:B------:R-:W-:Y:S01]  /*5420*/  FMUL.FTZ R23, R17, UR11 ;  /* 0x0000000b11177c20 */ /* 0x000fe20008410000 */
[----:B------:R-:W-:Y:S01]  /*5430*/  IMAD.WIDE.U32 R12, R0, UR8, R12 ;  /* 0x00000008000c7c25 */ /* 0x000fe2000f8e000c */
[----:B------:R-:W-:Y:S02]  /*5440*/  ULDC.64 UR8, c[0x0][0x210] ;  /* 0x0000840000087ab9 */ /* 0x000fe40000000a00 */
[----:B------:R-:W-:Y:S02]  /*5450*/  LEA R16, P0, R12, UR8, 0x1 ;  /* 0x000000080c107c11 */ /* 0x000fe4000f8008ff */
[----:B------:R-:W-:Y:S02]  /*5460*/  IADD3 R25, R13, R25, RZ ;  /* 0x000000190d197210 */ /* 0x000fe40007ffe0ff */
[----:B------:R-:W-:Y:S02]  /*5470*/  F2FP.F16.F32.PACK_AB R13, R22, R23 ;  /* 0x00000017160d723e */ /* 0x000fe400000000ff */
[----:B------:R-:W-:-:S05]  /*5480*/  LEA.HI.X R17, R12, UR9, R25, 0x1, P0 ;  /* 0x000000090c117c11 */ /* 0x000fca00080f0c19 */
[----:B------:R0:W-:Y:S02]  /*5490*/  STG.E desc[UR12][R16.64], R13 ;  /* 0x0000000d10007986 */ /* 0x0001e4000c10190c */
.L_x_628:
[----:B------:R-:W-:Y:S05]  /*54a0*/  BSYNC B0 ;  /* 0x0000000000007941 */ /* 0x000fea0003800000 */
.L_x_627:
[----:B------:R-:W-:Y:S01]  /*54b0*/  FADD.FTZ R12, R21, -UR15 ;  /* 0x8000000f150c7e21 */ /* 0x000fe20008010000 */
[----:B------:R-:W-:Y:S01]  /*54c0*/  FADD.FTZ R47, R47, -UR15 ;  /* 0x8000000f2f2f7e21 */ /* 0x000fe20008010000 */
[----:B0-----:R-:W-:Y:S02]  /*54d0*/  HADD2.F32 R13, -RZ, R44.H0_H0 ;  /* 0x2000002cff0d7230 */ /* 0x001fe40000004100 */
        /* <DEDUP_REMOVED lines=24> */
.L_x_629:
        /* <DEDUP_REMOVED lines=14> */
[----:B------:R-:W-:-:S02]  /*5740*/  ULDC.64 UR8, c[0x0][0x210] ;  /* 0x0000840000087ab9 */ /* 0x000fc40000000a00 */
[----:B------:R-:W-:Y:S02]  /*5750*/  LEA R16, P0, R12, UR8, 0x1 ;  /* 0x000000080c107c11 */ /* 0x000fe4000f8008ff */
[----:B------:R-:W-:Y:S02]  /*5760*/  IADD3 R25, R13, R25, RZ ;  /* 0x000000190d197210 */ /* 0x000fe40007ffe0ff */
[----:B------:R-:W-:Y:S02]  /*5770*/  F2FP.F16.F32.PACK_AB R13, R22, R23 ;  /* 0x00000017160d723e */ /* 0x000fe400000000ff */
[----:B------:R-:W-:-:S05]  /*5780*/  LEA.HI.X R17, R12, UR9, R25, 0x1, P0 ;  /* 0x000000090c117c11 */ /* 0x000fca00080f0c19 */
[----:B------:R0:W-:Y:S02]  /*5790*/  STG.E desc[UR12][R16.64], R13 ;  /* 0x0000000d10007986 */ /* 0x0001e4000c10190c */
.L_x_631:
[----:B------:R-:W-:Y:S05]  /*57a0*/  BSYNC B0 ;  /* 0x0000000000007941 */ /* 0x000fea0003800000 */
.L_x_630:
[----:B0-----:R-:W-:Y:S01]  /*57b0*/  FADD.FTZ R16, R21, -UR15 ;  /* 0x8000000f15107e21 */ /* 0x001fe20008010000 */
[----:B------:R-:W-:Y:S01]  /*57c0*/  FADD.FTZ R42, R42, -UR15 ;  /* 0x8000000f2a2a7e21 */ /* 0x000fe20008010000 */
[----:B------:R-:W-:Y:S02]  /*57d0*/  HADD2.F32 R21, -RZ, R43.H0_H0 ;  /* 0x2000002bff157230 */ /* 0x000fe40000004100 */
[--C-:B------:R-:W-:Y:S02]  /*57e0*/  HADD2.F32 R13, -RZ, R41.reuse.H0_H0 ;  /* 0x20000029ff0d7230 */ /* 0x100fe40000004100 */
        /* <DEDUP_REMOVED lines=23> */
.L_x_632:
        /* <DEDUP_REMOVED lines=22> */
.L_x_634:
[----:B------:R-:W-:Y:S05]  /*5ac0*/  BSYNC B0 ;  /* 0x0000000000007941 */ /* 0x000fea0003800000 */
.L_x_633:
[----:B------:R-:W-:Y:S01]  /*5ad0*/  FADD.FTZ R12, R21, -UR15 ;  /* 0x8000000f150c7e21 */ /* 0x000fe20008010000 */
[----:B------:R-:W-:Y:S01]  /*5ae0*/  FADD.FTZ R43, R43, -UR15 ;  /* 0x8000000f2b2b7e21 */ /* 0x000fe20008010000 */
[--C-:B0-----:R-:W-:Y:S01]  /*5af0*/  HADD2.F32 R13, -RZ, R40.reuse.H0_H0 ;  /* 0x20000028ff0d7230 */ /* 0x101fe20000004100 */
[----:B------:R-:W-:Y:S01]  /*5b00*/  SHF.R.U32.HI R23, RZ, 0x1, R52 ;  /* 0x00000001ff177819 */ /* 0x000fe20000011634 */
[----:B------:R-:W-:Y:S02]  /*5b10*/  HADD2.F32 R40, -RZ, R40.H1_H1 ;  /* 0x30000028ff287230 */ /* 0x000fe40000004100 */
[----:B------:R-:W-:Y:S01]  /*5b20*/  FMUL.FTZ R31, R12, UR11 ;  /* 0x0000000b0c1f7c20 */ /* 0x000fe20008410000 */
[----:B------:R-:W-:Y:S02]  /*5b30*/  HADD2.F32 R21, -RZ, R38.H0_H0 ;  /* 0x20000026ff157230 */ /* 0x000fe40000004100 */
        /* <DEDUP_REMOVED lines=20> */
.L_x_635:
        /* <DEDUP_REMOVED lines=22> */
.L_x_637:
[----:B------:R-:W-:Y:S05]  /*5de0*/  BSYNC B0 ;  /* 0x0000000000007941 */ /* 0x000fea0003800000 */
.L_x_636:
[----:B------:R-:W-:Y:S02]  /*5df0*/  HADD2.F32 R38, -RZ, R38.H1_H1 ;  /* 0x30000026ff267230 */ /* 0x000fe40000004100 */
[----:B------:R-:W-:Y:S01]  /*5e00*/  FADD.FTZ R21, R21, -UR15 ;  /* 0x8000000f15157e21 */ /* 0x000fe20008010000 */
[----:B------:R-:W-:Y:S01]  /*5e10*/  IMAD R20, R20, UR14, R23 ;  /* 0x0000000e14147c24 */ /* 0x000fe2000f8e0217 */
[----:B------:R-:W-:Y:S01]  /*5e20*/  ULDC.64 UR16, c[0x0][0x290] ;  /* 0x0000a40000107ab9 */ /* 0x000fe20000000a00 */
[--C-:B0-----:R-:W-:Y:S02]  /*5e30*/  HADD2.F32 R13, -RZ, R37.reuse.H0_H0 ;  /* 0x20000025ff0d7230 */ /* 0x101fe40000004100 */
[----:B------:R-:W-:Y:S01]  /*5e40*/  FADD.FTZ R38, R38, -UR15 ;  /* 0x8000000f26267e21 */ /* 0x000fe20008010000 */
[----:B------:R-:W-:Y:S01]  /*5e50*/  FMUL.FTZ R31, R21, UR11 ;  /* 0x0000000b151f7c20 */ /* 0x000fe20008410000 */
[----:B------:R-:W-:Y:S01]  /*5e60*/  HADD2.F32 R12, -RZ, R37.H1_H1 ;  /* 0x30000025ff0c7230 */ /* 0x000fe20000004100 */
        /* <DEDUP_REMOVED lines=21> */
.L_x_638:
        /* <DEDUP_REMOVED lines=22> */
.L_x_640:
[----:B------:R-:W-:Y:S05]  /*6120*/  BSYNC B0 ;  /* 0x0000000000007941 */ /* 0x000fea0003800000 */
.L_x_639:
[--C-:B------:R-:W-:Y:S01]  /*6130*/  HADD2.F32 R12, -RZ, R39.reuse.H0_H0 ;  /* 0x20000027ff0c7230 */ /* 0x100fe20000004100 */
[----:B------:R-:W-:Y:S01]  /*6140*/  ISETP.GE.U32.AND P0, PT, R21, UR16, PT ;  /* 0x0000001015007c0c */ /* 0x000fe2000bf06070 */
[----:B------:R-:W-:Y:S01]  /*6150*/  HADD2.F32 R39, -RZ, R39.H1_H1 ;  /* 0x30000027ff277230 */ /* 0x000fe20000004100 */
[----:B------:R-:W-:Y:S01]  /*6160*/  SHF.R.S32.HI R21, RZ, 0x1f, R21 ;  /* 0x0000001fff157819 */ /* 0x000fe20000011415 */
[--C-:B0-----:R-:W-:Y:S02]  /*6170*/  HADD2.F32 R13, -RZ, R36.reuse.H0_H0 ;  /* 0x20000024ff0d7230 */ /* 0x101fe40000004100 */
[----:B------:R-:W-:Y:S01]  /*6180*/  FADD.FTZ R12, R12, -UR15 ;  /* 0x8000000f0c0c7e21 */ /* 0x000fe20008010000 */
[----:B------:R-:W-:Y:S01]  /*6190*/  HADD2.F32 R36, -RZ, R36.H1_H1 ;  /* 0x30000024ff247230 */ /* 0x000fe20000004100 */
[----:B------:R-:W-:Y:S01]  /*61a0*/  ISETP.GE.AND.EX P0, PT, R21, UR17, PT, P0 ;  /* 0x0000001115007c0c */ /* 0x000fe2000bf06300 */
[----:B------:R-:W-:Y:S01]  /*61b0*/  FADD.FTZ R39, R39, -UR15 ;  /* 0x8000000f27277e21 */ /* 0x000fe20008010000 */
[----:B------:R-:W-:Y:S01]  /*61c0*/  FMUL.FTZ R31, R12, UR11 ;  /* 0x0000000b0c1f7c20 */ /* 0x000fe20008410000 */
[----:B------:R-:W-:-:S02]  /*61d0*/  IADD3 R21, R20, 0x180, RZ ;  /* 0x0000018014157810 */ /* 0x000fc40007ffe0ff */
[----:B------:R-:W-:Y:S01]  /*61e0*/  ISETP.LT.U32.AND P0, PT, R52, 0x80, !P0 ;  /* 0x000000803400780c */ /* 0x000fe20004701070 */
[----:B------:R-:W-:Y:S01]  /*61f0*/  FMUL.FTZ R26, R39, UR11 ;  /* 0x0000000b271a7c20 */ /* 0x000fe20008410000 */
[----:B------:R-:W-:Y:S11]  /*6200*/  @!P6 BRA `(.L_x_641) ;  /* 0x000000000048e947 */ /* 0x000ff60003800000 */
        /* <DEDUP_REMOVED lines=18> */
.L_x_641:
        /* <DEDUP_REMOVED lines=22> */
.L_x_643:
[----:B------:R-:W-:Y:S05]  /*6490*/  BSYNC B0 ;  /* 0x0000000000007941 */ /* 0x000fea0003800000 */
.L_x_642:
        /* <DEDUP_REMOVED lines=32> */
.L_x_644:
        /* <DEDUP_REMOVED lines=22> */
.L_x_646:
[----:B------:R-:W-:Y:S05]  /*6800*/  BSYNC B0 ;  /* 0x0000000000007941 */ /* 0x000fea0003800000 */
.L_x_645:
[--C-:B------:R-:W-:Y:S01]  /*6810*/  HADD2.F32 R12, -RZ, R35.reuse.H0_H0 ;  /* 0x20000023ff0c7230 */ /* 0x100fe20000004100 */
[----:B------:R-:W-:Y:S01]  /*6820*/  ISETP.GE.U32.AND P0, PT, R20, UR16, PT ;  /* 0x0000001014007c0c */ /* 0x000fe2000bf06070 */
[----:B------:R-:W-:Y:S01]  /*6830*/  HADD2.F32 R35, -RZ, R35.H1_H1 ;  /* 0x30000023ff237230 */ /* 0x000fe20000004100 */
[----:B------:R-:W-:Y:S01]  /*6840*/  SHF.R.S32.HI R20, RZ, 0x1f, R20 ;  /* 0x0000001fff147819 */ /* 0x000fe20000011414 */
[--C-:B------:R-:W-:Y:S02]  /*6850*/  HADD2.F32 R13, -RZ, R32.reuse.H0_H0 ;  /* 0x20000020ff0d7230 */ /* 0x100fe40000004100 */
[----:B------:R-:W-:Y:S01]  /*6860*/  FADD.FTZ R12, R12, -UR15 ;  /* 0x8000000f0c0c7e21 */ /* 0x000fe20008010000 */
[----:B------:R-:W-:Y:S01]  /*6870*/  HADD2.F32 R32, -RZ, R32.H1_H1 ;  /* 0x30000020ff207230 */ /* 0x000fe20000004100 */
[----:B------:R-:W-:Y:S01]  /*6880*/  ISETP.GE.AND.EX P0, PT, R20, UR17, PT, P0 ;  /* 0x0000001114007c0c */ /* 0x000fe2000bf06300 */
[----:B------:R-:W-:Y:S01]  /*6890*/  FADD.FTZ R35, R35, -UR15 ;  /* 0x8000000f23237e21 */ /* 0x000fe20008010000 */
[----:B------:R-:W-:-:S02]  /*68a0*/  FMUL.FTZ R25, R12, UR11 ;  /* 0x0000000b0c197c20 */ /* 0x000fc40008410000 */
[----:B------:R-:W-:Y:S01]  /*68b0*/  ISETP.LT.U32.AND P0, PT, R52, 0x80, !P0 ;  /* 0x000000803400780c */ /* 0x000fe20004701070 */
[----:B------:R-:W-:Y:S01]  /*68c0*/  FMUL.FTZ R24, R35, UR11 ;  /* 0x0000000b23187c20 */ /* 0x000fe20008410000 */
[----:B------:R-:W-:Y:S11]  /*68d0*/  @!P6 BRA `(.L_x_647) ;  /* 0x000000000048e947 */ /* 0x000ff60003800000 */
        /* <DEDUP_REMOVED lines=18> */
.L_x_647:
        /* <DEDUP_REMOVED lines=21> */
.L_x_649:
[----:B------:R-:W-:Y:S05]  /*6b50*/  BSYNC B0 ;  /* 0x0000000000007941 */ /* 0x000fea0003800000 */
.L_x_648:
[----:B------:R-:W-:Y:S01]  /*6b60*/  ULDC UR8, c[0x0][0x2a0] ;  /* 0x0000a80000087ab9 */ /* 0x000fe20000000800 */
[----:B------:R-:W-:Y:S01]  /*6b70*/  ULDC UR9, c[0x0][0x270] ;  /* 0x00009c0000097ab9 */ /* 0x000fe20000000800 */
[----:B------:R-:W-:Y:S01]  /*6b80*/  IADD3 R48, R14, R48, RZ ;  /* 0x000000300e307210 */ /* 0x000fe20007ffe0ff */
[----:B------:R-:W-:Y:S01]  /*6b90*/  UIMAD UR8, UR8, UR9, URZ ;  /* 0x00000009080872a4 */ /* 0x000fe2000f8e023f */
[----:B------:R-:W-:-:S05]  /*6ba0*/  IADD3 R49, R49, 0x1, RZ ;  /* 0x0000000131317810 */ /* 0x000fca0007ffe0ff */
[----:B------:R-:W-:-:S13]  /*6bb0*/  ISETP.GE.AND P0, PT, R48, UR8, PT ;  /* 0x0000000830007c0c */ /* 0x000fda000bf06270 */
[----:B------:R-:W-:Y:S05]  /*6bc0*/  @!P0 BRA `(.L_x_650) ;  /* 0xffffff9800088947 */ /* 0x000fea000383ffff */
.L_x_599:
[----:B------:R-:W2:Y:S01]  /*6bd0*/  LDC R6, c[0x0][0xc] ;  /* 0x00000300ff067b82 */ /* 0x000ea20000000800 */
[----:B------:R-:W-:Y:S01]  /*6be0*/  ISETP.NE.AND P2, PT, R52, RZ, PT ;  /* 0x000000ff3400720c */ /* 0x000fe20003f45270 */
[----:B------:R-:W-:Y:S06]  /*6bf0*/  BSSY B0, `(.L_x_651) ;  /* 0x0000015000007945 */ /* 0x000fec0003800000 */
[----:B------:R-:W3:Y:S08]  /*6c00*/  LDC R7, c[0x0][0x10] ;  /* 0x00000400ff077b82 */ /* 0x000ef00000000800 */
[----:B------:R-:W4:Y:S01]  /*6c10*/  LDC.64 R2, c[0x0][0x258] ;  /* 0x00009600ff027b82 */ /* 0x000f220000000a00 */
[----:B--2---:R-:W-:-:S02]  /*6c20*/  IADD3 R0, R6, -0x1, RZ ;  /* 0xffffffff06007810 */ /* 0x004fc40007ffe0ff */
[----:B------:R-:W-:Y:S02]  /*6c30*/  ISETP.NE.AND P1, PT, R6, 0x1, PT ;  /* 0x000000010600780c */ /* 0x000fe40003f25270 */
[----:B------:R-:W-:Y:S02]  /*6c40*/  ISETP.NE.AND P0, PT, R0, UR14, PT ;  /* 0x0000000e00007c0c */ /* 0x000fe4000bf05270 */
[C---:B---3--:R-:W-:Y:S02]  /*6c50*/  SHF.L.U32 R0, R7.reuse, 0x1, RZ ;  /* 0x0000000107007819 */ /* 0x048fe400000006ff */
[----:B------:R-:W-:Y:S02]  /*6c60*/  IADD3 R4, R7, -0x1, RZ ;  /* 0xffffffff07047810 */ /* 0x000fe40007ffe0ff */
[----:B------:R-:W-:Y:S02]  /*6c70*/  SEL R5, R0, RZ, P1 ;  /* 0x000000ff00057207 */ /* 0x000fe40000800000 */
[----:B------:R-:W-:-:S03]  /*6c80*/  ISETP.NE.OR P0, PT, R15, R4, P0 ;  /* 0x000000040f00720c */ /* 0x000fc60000705670 */
[----:B----4-:R-:W-:Y:S01]  /*6c90*/  IMAD.WIDE.U32 R2, R5, 0x4, R2 ;  /* 0x0000000405027825 */ /* 0x010fe200078e0002 */
[----:B------:R-:W-:Y:S09]  /*6ca0*/  @P2 BRA `(.L_x_652) ;  /* 0x0000000000242947 */ /* 0x000ff20003800000 */
[----:B------:R-:W2:Y:S01]  /*6cb0*/  S2R R0, SR_LANEID ;  /* 0x0000000000007919 */ /* 0x000ea20000000000 */
[----:B------:R-:W-:Y:S02]  /*6cc0*/  VOTEU.ANY UR4, UPT, PT ;  /* 0x0000000000047886 */ /* 0x000fe400038e0100 */
[----:B------:R-:W-:Y:S02]  /*6cd0*/  UFLO.U32 UR5, UR4 ;  /* 0x00000004000572bd */ /* 0x000fe400080e0000 */
[----:B------:R-:W3:Y:S04]  /*6ce0*/  POPC R5, UR4 ;  /* 0x0000000400057d09 */ /* 0x000ee80008000000 */
[----:B--2---:R-:W-:-:S13]  /*6cf0*/  ISETP.EQ.U32.AND P1, PT, R0, UR5, PT ;  /* 0x0000000500007c0c */ /* 0x004fda000bf22070 */
[----:B------:R-:W-:Y:S06]  /*6d00*/  @P1 MEMBAR.ALL.GPU ;  /* 0x0000000000001992 */ /* 0x000fec000000a000 */
[----:B------:R-:W-:-:S00]  /*6d10*/  @P1 ERRBAR ;  /* 0x00000000000019ab */ /* 0x000fc00000000000 */
[----:B------:R-:W-:Y:S06]  /*6d20*/  @P1 CGAERRBAR ;  /* 0x00000000000015ab */ /* 0x000fec0000000000 */
[----:B---3--:R2:W-:Y:S02]  /*6d30*/  @P1 REDG.E.ADD.S32.STRONG.GPU desc[UR12][R2.64], R5 ;  /* 0x000000050200198e */ /* 0x0085e4000c10e38c */
.L_x_652:
[----:B------:R-:W-:Y:S05]  /*6d40*/  BSYNC B0 ;  /* 0x0000000000007941 */ /* 0x000fea0003800000 */
.L_x_651:
[----:B------:R-:W-:Y:S05]  /*6d50*/  @P0 EXIT ;  /* 0x000000000000094d */ /* 0x000fea0003800000 */
[----:B------:R-:W-:Y:S05]  /*6d60*/  @P2 BRA `(.L_x_653) ;  /* 0x0000000000202947 */ /* 0x000fea0003800000 */
[----:B------:R-:W-:-:S05]  /*6d70*/  IMAD R0, R6, R7, RZ ;  /* 0x0000000706007224 */ /* 0x000fca00078e02ff */
[----:B------:R-:W-:-:S13]  /*6d80*/  ISETP.NE.AND P0, PT, R0, -0x1, PT ;  /* 0xffffffff0000780c */ /* 0x000fda0003f05270 */
[----:B------:R-:W-:Y:S05]  /*6d90*/  @!P0 BRA `(.L_x_653) ;  /* 0x0000000000148947 */ /* 0x000fea0003800000 */
.L_x_654:
[----:B--2---:R-:W2:Y:S04]  /*6da0*/  LDG.E.STRONG.GPU R5, desc[UR12][R2.64] ;  /* 0x0000000c02057981 */ /* 0x004ea8000c1ef900 */
[----:B--2---:R-:W-:Y:S01]  /*6db0*/  CCTL.IVALL ;  /* 0x00000000ff00798f */ /* 0x004fe20002000000 */
[----:B------:R-:W-:Y:S05]  /*6dc0*/  YIELD ;  /* 0x0000000000007946 */ /* 0x000fea0003800000 */
[----:B------:R-:W-:-:S13]  /*6dd0*/  ISETP.NE.AND P0, PT, R5, R0, PT ;  /* 0x000000000500720c */ /* 0x000fda0003f05270 */
[----:B------:R-:W-:Y:S05]  /*6de0*/  @P0 BRA `(.L_x_654) ;  /* 0xfffffffc00ec0947 */ /* 0x000fea000383ffff */
.L_x_653:
[----:B------:R-:W-:Y:S05]  /*6df0*/  WARPSYNC.ALL ;  /* 0x0000000000007948 */ /* 0x000fea0003800000 */
[----:B------:R-:W3:Y:S08]  /*6e00*/  LDC.64 R22, c[0x0][0x288] ;  /* 0x0000a200ff167b82 */ /* 0x000ef00000000a00 */
[----:B------:R-:W-:Y:S01]  /*6e10*/  BAR.SYNC.DEFER_BLOCKING 0x0 ;  /* 0x0000000000007b1d */ /* 0x000fe20000010000 */
[----:B---3--:R-:W-:-:S04]  /*6e20*/  LEA.HI R0, P0, R23, R22, RZ, 0x1 ;  /* 0x0000001617007211 */ /* 0x008fc800078108ff */
[----:B--2---:R-:W-:-:S04]  /*6e30*/  IADD3.X R3, RZ, R23, RZ, P0, !PT ;  /* 0x00000017ff037210 */ /* 0x004fc800007fe4ff */
        /* <DEDUP_REMOVED lines=8> */
[----:B------:R-:W2:Y:S01]  /*6ec0*/  LDC.64 R14, c[0x0][0x218] ;  /* 0x00008600ff0e7b82 */ /* 0x000ea20000000a00 */
        /* <DEDUP_REMOVED lines=10> */
.L_x_655:
[----:B------:R-:W-:-:S04]  /*6f70*/  LEA R6, P0, R52, UR4, 0x2 ;  /* 0x0000000434067c11 */ /* 0x000fc8000f8010ff */
[----:B------:R-:W-:Y:S02]  /*6f80*/  LEA.HI.X R7, R52, UR5, R0, 0x2, P0 ;  /* 0x0000000534077c11 */ /* 0x000fe400080f1400 */
[-C--:B-1----:R-:W-:Y:S02]  /*6f90*/  LEA R8, P0, R25, R6.reuse, 0x2 ;  /* 0x0000000619087211 */ /* 0x082fe400078010ff */
        /* <DEDUP_REMOVED lines=11> */
[----:B--2---:R-:W-:-:S04]  /*7050*/  IMAD.WIDE R2, R5, 0x4, R14 ;  /* 0x0000000405027825 */ /* 0x004fc800078e020e */
[----:B0-----:R-:W-:Y:S01]  /*7060*/  IMAD.WIDE R4, R5, 0x4, R16 ;  /* 0x0000000405047825 */ /* 0x001fe200078e0210 */
[----:B------:R-:W-:Y:S02]  /*7070*/  ISETP.GT.U32.AND P0, PT, R25, R52, PT ;  /* 0x000000341900720c */ /* 0x000fe40003f04070 */
[----:B------:R-:W-:-:S04]  /*7080*/  SHF.R.S32.HI R0, RZ, 0x1f, R52 ;  /* 0x0000001fff007819 */ /* 0x000fc80000011434 */
[----:B------:R-:W-:Y:S01]  /*7090*/  ISETP.GT.AND.EX P0, PT, R27, R0, PT, P0 ;  /* 0x000000001b00720c */ /* 0x000fe20003f04300 */
[----:B---3--:R3:W-:Y:S04]  /*70a0*/  STG.E.64 desc[UR12][R2.64], R18 ;  /* 0x0000001202007986 */ /* 0x0087e8000c101b0c */
[----:B----4-:R3:W-:Y:S08]  /*70b0*/  STG.E.64 desc[UR12][R4.64], R20 ;  /* 0x0000001404007986 */ /* 0x0107f0000c101b0c */
[----:B------:R-:W-:Y:S05]  /*70c0*/  @P0 BRA `(.L_x_655) ;  /* 0xfffffffc00a80947 */ /* 0x000fea000383ffff */
[----:B------:R-:W-:Y:S05]  /*70d0*/  EXIT ;  /* 0x000000000000794d */ /* 0x000fea0003800000 */
.L_x_656:
        /* <DEDUP_REMOVED lines=10> */
.L_x_2402:


//--------------------- .text._Z35group_norm_nhwc_bwd_one_pass_kernelI11Fp16IOBf16WLi64ELi4ELi128EEv26Group_norm_nhwc_bwd_params --------------------------
	.section	.text._Z35group_norm_nhwc_bwd_one_pass_kernelI11Fp16IOBf16WLi64ELi4ELi128EEv26Group_norm_nhwc_bwd_params,"ax",@progbits
	.align	128
        .global         _Z35group_norm_nhwc_bwd_one_pass_kernelI11Fp16IOBf16WLi64ELi4ELi128EEv26Group_norm_nhwc_bwd_params
        .type           _Z35group_norm_nhwc_bwd_one_pass_kernelI11Fp16IOBf16WLi64ELi4ELi128EEv26Group_norm_nhwc_bwd_params,@function
        .size           _Z35group_norm_nhwc_bwd_one_pass_kernelI11Fp16IOBf16WLi64ELi4ELi128EEv26Group_norm_nhwc_bwd_params,(.L_x_2403 - _Z35group_norm_nhwc_bwd_one_pass_kernelI11Fp16IOBf16WLi64ELi4ELi128EEv26Group_norm_nhwc_bwd_params)
        .other          _Z35group_norm_nhwc_bwd_one_pass_kernelI11Fp16IOBf16WLi64ELi4ELi128EEv26Group_norm_nhwc_bwd_params,@"STO_CUDA_ENTRY STV_DEFAULT"
_Z35group_norm_nhwc_bwd_one_pass_kernelI11Fp16IOBf16WLi64ELi4ELi128EEv26Group_norm_nhwc_bwd_params:
.text._Z35group_norm_nhwc_bwd_one_pass_kernelI11Fp16IOBf16WLi64ELi4ELi128EEv26Group_norm_nhwc_bwd_params:
        /* <DEDUP_REMOVED lines=49> */
.L_x_680:
        /* <DEDUP_REMOVED lines=65> */
[----:B------:R-:W-:Y:S02]  /*0720*/  MOV R34, RZ ;  /* 0x000000ff00227202 */ /* 0x000fe40000000f00 */
[----:B------:R-:W-:-:S02]  /*0730*/  CS2R R32, SRZ ;  /* 0x0000000000207805 */ /* 0x000fc4000001ff00 */
        /* <DEDUP_REMOVED lines=12> */
[----:B---3--:R-:W-:Y:S02]  /*0800*/  @P1 PRMT R35, R35, 0x5410, R12 ;  /* 0x0000541023231816 */ /* 0x008fe4000000000c */
[----:B-----5:R-:W-:-:S07]  /*0810*/  @P1 PRMT R36, R36, 0x5410, R14 ;  /* 0x0000541024241816 */ /* 0x020fce000000000e */
[----:B------:R-:W-:Y:S01]  /*0820*/  @UP0 UMOV UR10, UR4 ;  /* 0x00000004000a0c82 */ /* 0x000fe20008000000 */
[----:B------:R-:W-:Y:S02]  /*0830*/  @P1 PRMT R35, R12, 0x7632, R35 ;  /* 0x000076320c231816 */ /* 0x000fe40000000023 */
        /* <DEDUP_REMOVED lines=19> */
.L_x_659:
[----:B------:R-:W-:Y:S05]  /*0970*/  BSYNC B0 ;  /* 0x0000000000007941 */ /* 0x000fea0003800000 */
.L_x_658:
[----:B------:R-:W-:Y:S01]  /*0980*/  ISETP.NE.AND P0, PT, RZ, UR6, PT ;  /* 0x00000006ff007c0c */ /* 0x000fe2000bf05270 */
[--C-:B------:R-:W-:Y:S02]  /*0990*/  HADD2.F32 R6, -RZ, R35.reuse.H1_H1 ;  /* 0x30000023ff067230 */ /* 0x100fe40000004100 */
[--C-:B------:R-:W-:Y:S02]  /*09a0*/  HADD2.F32 R10, -RZ, R35.reuse.H1_H1 ;  /* 0x30000023ff0a7230 */ /* 0x100fe40000004100 */
[----:B------:R-:W-:Y:S02]  /*09b0*/  HADD2.F32 R8, -RZ, R35.H0_H0 ;  /* 0x20000023ff087230 */ /* 0x000fe40000004100 */
[----:B------:R-:W-:Y:S01]  /*09c0*/  FADD.FTZ R9, R6, -UR11 ;  /* 0x8000000b06097e21 */ /* 0x000fe20008010000 */
[--C-:B------:R-:W-:Y:S02]  /*09d0*/  HADD2.F32 R7, -RZ, R36.reuse.H1_H1 ;  /* 0x30000024ff077230 */ /* 0x100fe40000004100 */
[----:B------:R-:W-:Y:S01]  /*09e0*/  FADD.FTZ R11, R10, -UR11 ;  /* 0x8000000b0a0b7e21 */ /* 0x000fe20008010000 */
[----:B------:R-:W-:-:S02]  /*09f0*/  HADD2.F32 R6, -RZ, R36.H0_H0 ;  /* 0x20000024ff067230 */ /* 0x000fc40000004100 */
[----:B------:R-:W-:Y:S01]  /*0a00*/  FADD.FTZ R10, R8, -UR11 ;  /* 0x8000000b080a7e21 */ /* 0x000fe20008010000 */
[----:B------:R-:W-:Y:S01]  /*0a10*/  FMUL.FTZ R12, R9, UR10 ;  /* 0x0000000a090c7c20 */ /* 0x000fe20008410000 */
[----:B------:R-:W-:Y:S02]  /*0a20*/  FMUL.FTZ R8, R11, UR10 ;  /* 0x0000000a0b087c20 */ /* 0x000fe40008410000 */
        /* <DEDUP_REMOVED lines=20> */
.L_x_660:
        /* <DEDUP_REMOVED lines=56> */
.L_x_662:
[----:B------:R-:W-:Y:S05]  /*0ef0*/  BSYNC B0 ;  /* 0x0000000000007941 */ /* 0x000fea0003800000 */
.L_x_661:
        /* <DEDUP_REMOVED lines=318> */
.L_x_664:
[----:B------:R-:W-:Y:S05]  /*22e0*/  BSYNC B0 ;  /* 0x0000000000007941 */ /* 0x000fea0003800000 */
.L_x_663:
        /* <DEDUP_REMOVED lines=19> */
.L_x_666:
[----:B------:R-:W-:Y:S05]  /*2420*/  BSYNC B0 ;  /* 0x0000000000007941 */ /* 0x000fea0003800000 */
.L_x_665:
        /* <DEDUP_REMOVED lines=31> */
.L_x_669:
[----:B-1----:R-:W2:Y:S04]  /*2620*/  LDG.E.STRONG.GPU R10, desc[UR12][R8.64] ;  /* 0x0000000c080a7981 */ /* 0x002ea8000c1ef900 */
[----:B--2---:R-:W-:Y:S01]  /*2630*/  CCTL.IVALL ;  /* 0x00000000ff00798f */ /* 0x004fe20002000000 */
[----:B------:R-:W-:Y:S05]  /*2640*/  YIELD ;  /* 0x0000000000007946 */ /* 0x000fea0003800000 */
[----:B------:R-:W-:-:S13]  /*2650*/  ISETP.NE.AND P0, PT, R10, R15, PT ;  /* 0x0000000f0a00720c */ /* 0x000fda0003f05270 */
[----:B------:R-:W-:Y:S05]  /*2660*/  @P0 BRA `(.L_x_669) ;  /* 0xfffffffc00ec0947 */ /* 0x000fea000383ffff */
.L_x_668:
        /* <DEDUP_REMOVED lines=17> */
.L_x_673:
        /* <DEDUP_REMOVED lines=115> */
.L_x_672:
        /* <DEDUP_REMOVED lines=61> */
.L_x_674:
[----:B------:R-:W-:-:S13]  /*3280*/  ISETP.NE.OR P0, PT, R18, RZ, P0 ;  /* 0x000000ff1200720c */ /* 0x000fda0000705670 */
[----:B------:R-:W-:Y:S05]  /*3290*/  @!P0 BRA `(.L_x_670) ;  /* 0x00000000007c8947 */ /* 0x000fea0003800000 */
.L_x_671:
        /* <DEDUP_REMOVED lines=31> */
.L_x_670:
        /* <DEDUP_REMOVED lines=12> */
.L_x_676:
[----:B------:R-:W-:Y:S05]  /*3550*/  BSYNC B0 ;  /* 0x0000000000007941 */ /* 0x000fea0003800000 */
.L_x_675:
        /* <DEDUP_REMOVED lines=16> */
.L_x_667:
[----:B------:R-:W3:Y:S01]  /*3660*/  S2UR UR6, SR_CgaCtaId ;  /* 0x00000000000679c3 */ /* 0x000ee20000008800 */
[----:B------:R-:W-:Y:S01]  /*3670*/  UMOV UR4, 0x400 ;  /* 0x0000040000047882 */ /* 0x000fe20000000000 */
[--C-:B012---:R-:W-:Y:S02]  /*3680*/  HADD2.F32 R10, -RZ, R35.reuse.H1_H1 ;  /* 0x30000023ff0a7230 */ /* 0x107fe40000004100 */
[----:B------:R-:W-:Y:S02]  /*3690*/  HADD2.F32 R35, -RZ, R35.H0_H0 ;  /* 0x20000023ff237230 */ /* 0x000fe40000004100 */
[--C-:B------:R-:W-:Y:S02]  /*36a0*/  HADD2.F32 R11, -RZ, R36.reuse.H1_H1 ;  /* 0x30000024ff0b7230 */ /* 0x100fe40000004100 */
[----:B------:R-:W-:Y:S01]  /*36b0*/  FADD.FTZ R10, R10, -UR11 ;  /* 0x8000000b0a0a7e21 */ /* 0x000fe20008010000 */
[----:B------:R-:W-:Y:S02]  /*36c0*/  HADD2.F32 R36, -RZ, R36.H0_H0 ;  /* 0x20000024ff247230 */ /* 0x000fe40000004100 */
        /* <DEDUP_REMOVED lines=28> */
.L_x_677:
        /* <DEDUP_REMOVED lines=23> */
[----:B------:R-:W-:-:S05]  /*3a00*/  F2FP.F16.F32.PACK_AB R7, R10, R7 ;  /* 0x000000070a07723e */ /* 0x000fca00000000ff */
[----:B------:R0:W-:Y:S02]  /*3a10*/  STG.E desc[UR12][R8.64], R7 ;  /* 0x0000000708007986 */ /* 0x0001e4000c10190c */
.L_x_679:
[----:B------:R-:W-:Y:S05]  /*3a20*/  BSYNC B0 ;  /* 0x0000000000007941 */ /* 0x000fea0003800000 */
.L_x_678:
[----:B------:R-:W-:Y:S01]  /*3a30*/  ULDC UR4, c[0x0][0x2a0] ;  /* 0x0000a80000047ab9 */ /* 0x000fe20000000800 */
[----:B------:R-:W-:Y:S01]  /*3a40*/  ULDC UR6, c[0x0][0x270] ;  /* 0x00009c0000067ab9 */ /* 0x000fe20000000800 */
[----:B------:R-:W-:Y:S01]  /*3a50*/  IADD3 R38, R29, R38, RZ ;  /* 0x000000261d267210 */ /* 0x000fe20007ffe0ff */
[----:B------:R-:W-:Y:S01]  /*3a60*/  UIMAD UR4, UR4, UR6, URZ ;  /* 0x00000006040472a4 */ /* 0x000fe2000f8e023f */
[----:B------:R-:W-:-:S05]  /*3a70*/  IADD3 R37, R37, 0x1, RZ ;  /* 0x0000000125257810 */ /* 0x000fca0007ffe0ff */
[----:B------:R-:W-:-:S13]  /*3a80*/  ISETP.GE.AND P0, PT, R38, UR4, PT ;  /* 0x0000000426007c0c */ /* 0x000fda000bf06270 */
[----:B------:R-:W-:Y:S05]  /*3a90*/  @!P0 BRA `(.L_x_680) ;  /* 0xffffffc8001c8947 */ /* 0x000fea000383ffff */
.L_x_657:
        /* <DEDUP_REMOVED lines=23> */
.L_x_682:
[----:B------:R-:W-:Y:S05]  /*3c10*/  BSYNC B0 ;  /* 0x0000000000007941 */ /* 0x000fea0003800000 */
.L_x_681:
[----:B------:R-:W-:Y:S05]  /*3c20*/  @P0 EXIT ;  /* 0x000000000000094d */ /* 0x000fea0003800000 */
[----:B------:R-:W-:Y:S05]  /*3c30*/  @P2 BRA `(.L_x_683) ;  /* 0x0000000000202947 */ /* 0x000fea0003800000 */
[----:B------:R-:W-:-:S05]  /*3c40*/  IMAD R0, R4, R7, RZ ;  /* 0x0000000704007224 */ /* 0x000fca00078e02ff */
[----:B------:R-:W-:-:S13]  /*3c50*/  ISETP.NE.AND P0, PT, R0, -0x1, PT ;  /* 0xffffffff0000780c */ /* 0x000fda0003f05270 */
[----:B------:R-:W-:Y:S05]  /*3c60*/  @!P0 BRA `(.L_x_683) ;  /* 0x0000000000148947 */ /* 0x000fea0003800000 */
.L_x_684:
[----:B0-----:R-:W2:Y:S04]  /*3c70*/  LDG.E.STRONG.GPU R5, desc[UR12][R2.64] ;  /* 0x0000000c02057981 */ /* 0x001ea8000c1ef900 */
[----:B--2---:R-:W-:Y:S01]  /*3c80*/  CCTL.IVALL ;  /* 0x00000000ff00798f */ /* 0x004fe20002000000 */
[----:B------:R-:W-:Y:S05]  /*3c90*/  YIELD ;  /* 0x0000000000007946 */ /* 0x000fea0003800000 */
[----:B------:R-:W-:-:S13]  /*3ca0*/  ISETP.NE.AND P0, PT, R5, R0, PT ;  /* 0x000000000500720c */ /* 0x000fda0003f05270 */
[----:B------:R-:W-:Y:S05]  /*3cb0*/  @P0 BRA `(.L_x_684) ;  /* 0xfffffffc00ec0947 */ /* 0x000fea000383ffff */
.L_x_683:
        /* <DEDUP_REMOVED lines=24> */
.L_x_685:
        /* <DEDUP_REMOVED lines=25> */
.L_x_686:
        /* <DEDUP_REMOVED lines=11> */
.L_x_2403:


//--------------------- .text._Z35group_norm_nhwc_bwd_one_pass_kernelI11Fp16IOBf16WLi128ELi4ELi128EEv26Group_norm_nhwc_bwd_params --------------------------
	.section	.text._Z35group_norm_nhwc_bwd_one_pass_kernelI11Fp16IOBf16WLi128ELi4ELi128EEv26Group_norm_nhwc_bwd_params,"ax",@progbits
	.align	128
        .global         _Z35group_norm_nhwc_bwd_one_pass_kernelI11Fp16IOBf16WLi128ELi4ELi128EEv26Group_norm_nhwc_bwd_params
        .type           _Z35group_norm_nhwc_bwd_one_pass_kernelI11Fp16IOBf16WLi128ELi4ELi128EEv26Group_norm_nhwc_bwd_params,@function
        .size           _Z35group_norm_nhwc_bwd_one_pass_kernelI11Fp16IOBf16WLi128ELi4ELi128EEv26Group_norm_nhwc_bwd_params,(.L_x_2404 - _Z35group_norm_nhwc_bwd_one_pass_kernelI11Fp16IOBf16WLi128ELi4ELi128EEv26Group_norm_nhwc_bwd_params)
        .other          _Z35group_norm_nhwc_bwd_one_pass_kernelI11Fp16IOBf16WLi128ELi4ELi128EEv26Group_norm_nhwc_bwd_params,@"STO_CUDA_ENTRY STV_DEFAULT"
_Z35group_norm_nhwc_bwd_one_pass_kernelI11Fp16IOBf16WLi128ELi4ELi128EEv26Group_norm_nhwc_bwd_params:
.text._Z35group_norm_nhwc_bwd_one_pass_kernelI11Fp16IOBf16WLi128ELi4ELi128EEv26Group_norm_nhwc_bwd_params:
        /* <DEDUP_REMOVED lines=11> */
[----:B------:R-:W-:Y:S01]  /*00b0*/  SHF.R.U32.HI R0, RZ, 0x1, R37 ;  /* 0x00000001ff007819 */ /* 0x000fe20000011625 */
[----:B------:R-:W-:Y:S01]  /*00c0*/  ULDC.64 UR10, c[0x0][0x288] ;  /* 0x0000a200000a7ab9 */ /* 0x000fe20000000a00 */
[----:B------:R-:W1:Y:S01]  /*00d0*/  S2R R2, SR_LANEID ;  /* 0x0000000000027919 */ /* 0x000e620000000000 */
[----:B------:R-:W-:Y:S01]  /*00e0*/  ULDC.64 UR16, c[0x0][0x290] ;  /* 0x0000a40000107ab9 */ /* 0x000fe20000000a00 */
[----:B------:R-:W-:Y:S01]  /*00f0*/  UIMAD.WIDE.U32 UR4, UR10, 0x3, URZ ;  /* 0x000000030a0478a5 */ /* 0x000fe2000f8e003f */
[----:B------:R-:W-:Y:S01]  /*0100*/  SHF.L.U32 R6, R37, 0x1, RZ ;  /* 0x0000000125067819 */ /* 0x000fe200000006ff */
[----:B------:R-:W-:Y:S01]  /*0110*/  UIMAD UR8, UR11, 0x3, URZ ;  /* 0x000000030b0878a4 */ /* 0x000fe2000f8e023f */
[----:B------:R-:W2:Y:S01]  /*0120*/  S2UR UR7, SR_CgaCtaId ;  /* 0x00000000000779c3 */ /* 0x000ea20000008800 */
[----:B------:R-:W-:Y:S01]  /*0130*/  ULEA.HI UR9, UP0, UR11, UR10, URZ, 0x1 ;  /* 0x0000000a0b097291 */ /* 0x000fe2000f81083f */
[----:B------:R-:W-:Y:S01]  /*0140*/  HFMA2.MMA R34, -RZ, RZ, 0, 0 ;  /* 0x00000000ff227435 */ /* 0x000fe200000001ff */
[----:B------:R-:W-:Y:S01]  /*0150*/  UIADD3 UR5, UR5, UR8, URZ ;  /* 0x0000000805057290 */ /* 0x000fe2000fffe03f */
[----:B------:R-:W-:Y:S01]  /*0160*/  MOV R35, R25 ;  /* 0x0000001900237202 */ /* 0x000fe20000000f00 */
[----:B------:R-:W-:-:S02]  /*0170*/  UIADD3.X UR10, URZ, UR11, URZ, UP0, !UPT ;  /* 0x0000000b3f0a7290 */ /* 0x000fc400087fe43f */
[----:B------:R-:W-:Y:S01]  /*0180*/  ULEA.HI UR8, UP0, UR5, UR4, URZ, 0x1 ;  /* 0x0000000405087291 */ /* 0x000fe2000f81083f */
[----:B------:R-:W3:Y:S01]  /*0190*/  LDC R24, c[0x0][0x10] ;  /* 0x00000400ff187b82 */ /* 0x000ee20000000800 */
[----:B------:R-:W-:Y:S01]  /*01a0*/  UMOV UR6, 0x400 ;  /* 0x0000040000067882 */ /* 0x000fe20000000000 */
[----:B------:R-:W-:Y:S02]  /*01b0*/  USHF.R.S64 UR9, UR9, 0x1, UR10 ;  /* 0x0000000109097899 */ /* 0x000fe4000800100a */
[----:B------:R-:W-:Y:S01]  /*01c0*/  UIADD3.X UR5, URZ, UR5, URZ, UP0, !UPT ;  /* 0x000000053f057290 */ /* 0x000fe200087fe43f */
[----:B0-----:R-:W-:-:S03]  /*01d0*/  IMAD R0, R3, UR14, R0 ;  /* 0x0000000e03007c24 */ /* 0x001fc6000f8e0200 */
[----:B------:R-:W-:Y:S01]  /*01e0*/  USHF.R.S64 UR8, UR8, 0x1, UR5 ;  /* 0x0000000108087899 */ /* 0x000fe20008001005 */
[----:B------:R-:W0:Y:S01]  /*01f0*/  LDC R3, c[0x0][0xc] ;  /* 0x00000300ff037b82 */ /* 0x000e220000000800 */
[----:B------:R-:W-:Y:S01]  /*0200*/  USHF.R.S32.HI UR5, URZ, 0x1, UR5 ;  /* 0x000000013f057899 */ /* 0x000fe20008011405 */
[----:B------:R-:W-:Y:S02]  /*0210*/  ISETP.GE.U32.AND P1, PT, R0, UR16, PT ;  /* 0x0000001000007c0c */ /* 0x000fe4000bf26070 */
[----:B------:R-:W-:Y:S01]  /*0220*/  SHF.R.S32.HI R4, RZ, 0x1f, R0 ;  /* 0x0000001fff047819 */ /* 0x000fe20000011400 */
[----:B--2---:R-:W-:Y:S02]  /*0230*/  ULEA UR6, UR7, UR6, 0x18 ;  /* 0x0000000607067291 */ /* 0x004fe4000f8ec03f */
[----:B------:R-:W-:Y:S01]  /*0240*/  USHF.R.S32.HI UR7, URZ, 0x1, UR10 ;  /* 0x000000013f077899 */ /* 0x000fe2000801140a */
[----:B------:R-:W-:Y:S01]  /*0250*/  ISETP.GE.AND.EX P1, PT, R4, UR17, PT, P1 ;  /* 0x0000001104007c0c */ /* 0x000fe2000bf26310 */
[----:B------:R-:W-:Y:S01]  /*0260*/  USHF.L.U64.HI UR5, UR8, 0x2, UR5 ;  /* 0x0000000208057899 */ /* 0x000fe20008010205 */
[----:B------:R-:W-:Y:S01]  /*0270*/  SHF.R.S32.HI R4, RZ, 0x1f, R37 ;  /* 0x0000001fff047819 */ /* 0x000fe20000011425 */
[----:B------:R-:W-:Y:S01]  /*0280*/  USHF.L.U64.HI UR7, UR9, 0x2, UR7 ;  /* 0x0000000209077899 */ /* 0x000fe20008010207 */
[----:B------:R-:W-:-:S02]  /*0290*/  ISETP.LT.U32.AND P1, PT, R37, 0x80, !P1 ;  /* 0x000000802500780c */ /* 0x000fc40004f21070 */
[----:B------:R-:W-:-:S04]  /*02a0*/  LEA.HI R4, R4, R37, RZ, 0x5 ;  /* 0x0000002504047211 */ /* 0x000fc800078f28ff */
[----:B------:R-:W-:Y:S02]  /*02b0*/  SHF.R.S32.HI R5, RZ, 0x5, R4 ;  /* 0x00000005ff057819 */ /* 0x000fe40000011404 */
[----:B------:R-:W-:Y:S02]  /*02c0*/  LOP3.LUT R4, R6, 0x2, RZ, 0xc0, !PT ;  /* 0x0000000206047812 */ /* 0x000fe400078ec0ff */
[----:B------:R-:W-:Y:S02]  /*02d0*/  LEA R5, R5, UR6, 0x3 ;  /* 0x0000000605057c11 */ /* 0x000fe4000f8e18ff */
[----:B01-3--:R-:W-:-:S07]  /*02e0*/  LOP3.LUT R36, R3, 0x3, RZ, 0xc0, !PT ;  /* 0x0000000303247812 */ /* 0x00bfce00078ec0ff */
.L_x_714:
        /* <DEDUP_REMOVED lines=10> */
[----:B---3--:R-:W-:-:S02]  /*0390*/  IADD3 R6, R8, 0xffffffe, RZ ;  /* 0x0ffffffe08067810 */ /* 0x008fc40007ffe0ff */
[----:B------:R-:W-:-:S04]  /*03a0*/  SHF.R.U32.HI R8, RZ, 0x1, R37 ;  /* 0x00000001ff087819 */ /* 0x000fc80000011625 */
[----:B------:R3:W4:Y:S01]  /*03b0*/  F2I.FTZ.U32.TRUNC.NTZ R7, R6 ;  /* 0x0000000600077305 */ /* 0x000722000021f000 */
[----:B-1----:R-:W-:Y:S01]  /*03c0*/  IMAD R8, R13, UR14, R8 ;  /* 0x0000000e0d087c24 */ /* 0x002fe2000f8e0208 */
[----:B---3--:R-:W-:Y:S02]  /*03d0*/  MOV R6, RZ ;  /* 0x000000ff00067202 */ /* 0x008fe40000000f00 */
[----:B----4-:R-:W-:-:S05]  /*03e0*/  IADD3 R10, RZ, -R7, RZ ;  /* 0x80000007ff0a7210 */ /* 0x010fca0007ffe0ff */
[----:B------:R-:W-:-:S04]  /*03f0*/  IMAD R11, R10, R9, RZ ;  /* 0x000000090a0b7224 */ /* 0x000fc800078e02ff */
[----:B------:R-:W-:Y:S02]  /*0400*/  IMAD.HI.U32 R7, R7, R11, R6 ;  /* 0x0000000b07077227 */ /* 0x000fe400078e0006 */
[----:B------:R-:W1:Y:S04]  /*0410*/  LDC.64 R10, c[0x0][0x248] ;  /* 0x00009200ff0a7b82 */ /* 0x000e680000000a00 */
[----:B------:R-:W-:-:S05]  /*0420*/  IMAD.HI.U32 R7, R7, R12, RZ ;  /* 0x0000000c07077227 */ /* 0x000fca00078e00ff */
[----:B------:R-:W-:-:S05]  /*0430*/  IADD3 R6, -R7, RZ, RZ ;  /* 0x000000ff07067210 */ /* 0x000fca0007ffe1ff */
[----:B------:R-:W-:Y:S01]  /*0440*/  IMAD R6, R9, R6, R12 ;  /* 0x0000000609067224 */ /* 0x000fe200078e020c */
[----:B------:R-:W-:-:S04]  /*0450*/  LOP3.LUT R12, R35, R14, RZ, 0x3c, !PT ;  /* 0x0000000e230c7212 */ /* 0x000fc800078e3cff */
[----:B------:R-:W-:Y:S01]  /*0460*/  ISETP.GT.U32.AND P5, PT, R9, R6, PT ;  /* 0x000000060900720c */ /* 0x000fe20003fa4070 */
[----:B-1----:R-:W-:-:S06]  /*0470*/  IMAD.WIDE R10, R35, 0x8, R10 ;  /* 0x00000008230a7825 */ /* 0x002fcc00078e020a */
[----:B------:R-:W3:Y:S06]  /*0480*/  LDG.E.64 R10, desc[UR12][R10.64] ;  /* 0x0000000c0a0a7981 */ /* 0x000eec000c1e1b00 */
[----:B------:R-:W-:-:S04]  /*0490*/  @!P5 IADD3 R6, R6, -R9, RZ ;  /* 0x800000090606d210 */ /* 0x000fc80007ffe0ff */
[----:B------:R-:W-:Y:S02]  /*04a0*/  ISETP.GE.U32.AND P4, PT, R6, R9, PT ;  /* 0x000000090600720c */ /* 0x000fe40003f86070 */
[----:B------:R-:W-:Y:S02]  /*04b0*/  IADD3 R8, R8, 0x40, RZ ;  /* 0x0000004008087810 */ /* 0x000fe40007ffe0ff */
[----:B------:R-:W-:Y:S02]  /*04c0*/  ISETP.GE.AND P2, PT, R12, RZ, PT ;  /* 0x000000ff0c00720c */ /* 0x000fe40003f46270 */
[----:B------:R-:W-:Y:S01]  /*04d0*/  @!P5 IADD3 R7, R7, 0x1, RZ ;  /* 0x000000010707d810 */ /* 0x000fe20007ffe0ff */
[----:B------:R-:W1:Y:S01]  /*04e0*/  @P1 LDC.64 R12, c[0x0][0x228] ;  /* 0x00008a00ff0c1b82 */ /* 0x000e620000000a00 */
[----:B------:R-:W-:Y:S02]  /*04f0*/  ISETP.GE.U32.AND P0, PT, R8, UR10, PT ;  /* 0x0000000a08007c0c */ /* 0x000fe4000bf06070 */
[----:B------:R-:W-:-:S02]  /*0500*/  SHF.R.S32.HI R8, RZ, 0x1f, R8 ;  /* 0x0000001fff087819 */ /* 0x000fc40000011408 */
[-C--:B------:R-:W-:Y:S02]  /*0510*/  ISETP.GT.U32.AND P6, PT, R9, R6.reuse, PT ;  /* 0x000000060900720c */ /* 0x080fe40003fc4070 */
[----:B------:R-:W-:Y:S02]  /*0520*/  @P4 IADD3 R7, R7, 0x1, RZ ;  /* 0x0000000107074810 */ /* 0x000fe40007ffe0ff */
[----:B------:R-:W-:Y:S02]  /*0530*/  IADD3 R9, R6, -R9, RZ ;  /* 0x8000000906097210 */ /* 0x000fe40007ffe0ff */
[----:B------:R-:W-:Y:S01]  /*0540*/  ISETP.GE.AND.EX P0, PT, R8, UR11, PT, P0 ;  /* 0x0000000b08007c0c */ /* 0x000fe2000bf06300 */
[----:B------:R-:W-:Y:S01]  /*0550*/  ULDC.64 UR10, c[0x0][0x298] ;  /* 0x0000a600000a7ab9 */ /* 0x000fe20000000a00 */
[----:B------:R-:W-:Y:S02]  /*0560*/  MOV R8, R7 ;  /* 0x0000000700087202 */ /* 0x000fe40000000f00 */
[----:B------:R-:W-:-:S02]  /*0570*/  SEL R6, R9, R6, !P6 ;  /* 0x0000000609067207 */ /* 0x000fc40007000000 */
[----:B------:R-:W-:Y:S02]  /*0580*/  ISETP.NE.AND P4, PT, R14, RZ, PT ;  /* 0x000000ff0e00720c */ /* 0x000fe40003f85270 */
[----:B------:R-:W-:Y:S02]  /*0590*/  LOP3.LUT R7, RZ, R14, RZ, 0x33, !PT ;  /* 0x0000000eff077212 */ /* 0x000fe400078e33ff */
[----:B------:R-:W-:Y:S02]  /*05a0*/  @!P2 IADD3 R8, -R8, RZ, RZ ;  /* 0x000000ff0808a210 */ /* 0x000fe40007ffe1ff */
[----:B------:R-:W-:Y:S02]  /*05b0*/  ISETP.LT.U32.AND P0, PT, R37, 0x80, !P0 ;  /* 0x000000802500780c */ /* 0x000fe40004701070 */
[----:B------:R-:W-:Y:S02]  /*05c0*/  @!P3 IADD3 R6, -R6, RZ, RZ ;  /* 0x000000ff0606b210 */ /* 0x000fe40007ffe1ff */
[----:B------:R-:W-:-:S02]  /*05d0*/  SEL R41, R7, R8, !P4 ;  /* 0x0000000807297207 */ /* 0x000fc40006000000 */
[----:B------:R-:W-:Y:S02]  /*05e0*/  SEL R38, R7, R6, !P4 ;  /* 0x0000000607267207 */ /* 0x000fe40006000000 */
[----:B------:R-:W-:Y:S02]  /*05f0*/  SHF.R.S32.HI R8, RZ, 0x1f, R41 ;  /* 0x0000001fff087819 */ /* 0x000fe40000011429 */
[----:B------:R-:W-:-:S03]  /*0600*/  LEA R6, R38, R4, 0x2 ;  /* 0x0000000426067211 */ /* 0x000fc600078e10ff */
[----:B------:R-:W-:Y:S01]  /*0610*/  IMAD R8, R8, UR10, RZ ;  /* 0x0000000a08087c24 */ /* 0x000fe2000f8e02ff */
[----:B------:R-:W-:Y:S01]  /*0620*/  SHF.R.S32.HI R7, RZ, 0x1f, R6 ;  /* 0x0000001fff077819 */ /* 0x000fe20000011406 */
[----:B------:R-:W4:Y:S01]  /*0630*/  @P0 LDC.64 R20, c[0x0][0x288] ;  /* 0x0000a200ff140b82 */ /* 0x000f220000000a00 */
[----:B------:R-:W-:Y:S01]  /*0640*/  SHF.R.S32.HI R9, RZ, 0x1f, R0 ;  /* 0x0000001fff097819 */ /* 0x000fe20000011400 */
[C---:B------:R-:W-:Y:S02]  /*0650*/  IMAD R43, R41.reuse, UR11, R8 ;  /* 0x0000000b292b7c24 */ /* 0x040fe4000f8e0208 */
[----:B------:R-:W-:-:S04]  /*0660*/  IMAD.WIDE.U32 R40, R41, UR10, R6 ;  /* 0x0000000a29287c25 */ /* 0x000fc8000f8e0006 */
[----:B--2---:R-:W-:Y:S01]  /*0670*/  @P1 IMAD R8, R9, R16, RZ ;  /* 0x0000001009081224 */ /* 0x004fe200078e02ff */
[----:B------:R-:W-:Y:S01]  /*0680*/  IADD3 R43, R41, R43, RZ ;  /* 0x0000002b292b7210 */ /* 0x000fe20007ffe0ff */
[----:B------:R-:W2:Y:S01]  /*0690*/  @P0 LDC.64 R14, c[0x0][0x230] ;  /* 0x00008c00ff0e0b82 */ /* 0x000ea20000000a00 */
[----:B------:R-:W-:Y:S01]  /*06a0*/  @P1 MOV R42, R40 ;  /* 0x00000028002a1202 */ /* 0x000fe20000000f00 */
[C---:B------:R-:W-:Y:S01]  /*06b0*/  @P1 IMAD R23, R0.reuse, R17, R8 ;  /* 0x0000001100171224 */ /* 0x040fe200078e0208 */
[----:B------:R-:W-:-:S03]  /*06c0*/  IADD3 R29, R0, 0x40, RZ ;  /* 0x00000040001d7810 */ /* 0x000fc60007ffe0ff */
[----:B------:R-:W-:Y:S02]  /*06d0*/  @P1 IMAD.WIDE.U32 R16, R0, R16, R42 ;  /* 0x0000001000101225 */ /* 0x000fe400078e002a */
[----:B------:R-:W2:Y:S01]  /*06e0*/  @P0 LDC.64 R8, c[0x0][0x228] ;  /* 0x00008a00ff080b82 */ /* 0x000ea20000000a00 */
[----:B------:R-:W-:Y:S02]  /*06f0*/  SHF.R.S32.HI R27, RZ, 0x1f, R29 ;  /* 0x0000001fff1b7819 */ /* 0x000fe4000001141d */
[----:B------:R-:W-:Y:S02]  /*0700*/  @P1 IADD3 R17, R17, R23, RZ ;  /* 0x0000001711111210 */ /* 0x000fe40007ffe0ff */
[C---:B------:R-:W-:Y:S01]  /*0710*/  @P1 SHF.L.U32 R23, R16.reuse, 0x1, RZ ;  /* 0x0000000110171819 */ /* 0x040fe200000006ff */
[----:B----4-:R-:W-:Y:S01]  /*0720*/  @P0 IMAD R26, R27, R20, RZ ;  /* 0x000000141b1a0224 */ /* 0x010fe200078e02ff */
[----:B------:R-:W-:Y:S02]  /*0730*/  @P1 SHF.L.U64.HI R22, R16, 0x1, R17 ;  /* 0x0000000110161819 */ /* 0x000fe40000010211 */
[----:B------:R-:W-:-:S02]  /*0740*/  @P0 MOV R16, R40 ;  /* 0x0000002800100202 */ /* 0x000fc40000000f00 */
[----:B------:R-:W-:Y:S01]  /*0750*/  @P0 MOV R17, R43 ;  /* 0x0000002b00110202 */ /* 0x000fe20000000f00 */
[----:B------:R-:W-:Y:S01]  /*0760*/  @P0 IMAD R27, R29, R21, R26 ;  /* 0x000000151d1b0224 */ /* 0x000fe200078e021a */
[----:B0-----:R-:W-:Y:S01]  /*0770*/  @P1 IADD3 R18, P2, R23, R18, RZ ;  /* 0x0000001217121210 */ /* 0x001fe20007f5e0ff */
[----:B------:R-:W-:-:S03]  /*0780*/  @P0 IMAD.WIDE.U32 R20, R29, R20, R16 ;  /* 0x000000141d140225 */ /* 0x000fc600078e0010 */
[----:B------:R-:W-:Y:S02]  /*0790*/  @P1 IADD3.X R19, R22, R19, RZ, P2, !PT ;  /* 0x0000001316131210 */ /* 0x000fe400017fe4ff */
[----:B-1----:R-:W-:Y:S02]  /*07a0*/  @P1 IADD3 R16, P2, R23, R12, RZ ;  /* 0x0000000c17101210 */ /* 0x002fe40007f5e0ff */
[----:B------:R-:W-:Y:S02]  /*07b0*/  @P0 SHF.L.U32 R17, R20, 0x1, RZ ;  /* 0x0000000114110819 */ /* 0x000fe400000006ff */
[----:B------:R-:W-:Y:S02]  /*07c0*/  CS2R R32, SRZ ;  /* 0x0000000000207805 */ /* 0x000fe4000001ff00 */
[----:B------:R-:W-:Y:S02]  /*07d0*/  CS2R R30, SRZ ;  /* 0x00000000001e7805 */ /* 0x000fe4000001ff00 */
[----:B--2---:R-:W-:-:S02]  /*07e0*/  @P0 IADD3 R12, P3, R17, R14, RZ ;  /* 0x0000000e110c0210 */ /* 0x004fc40007f7e0ff */
[----:B------:R-:W-:Y:S01]  /*07f0*/  @P0 IADD3 R8, P4, R17, R8, RZ ;  /* 0x0000000811080210 */ /* 0x000fe20007f9e0ff */
[----:B------:R0:W5:Y:S01]  /*0800*/  @P1 LDG.E R32, desc[UR12][R18.64] ;  /* 0x0000000c12201981 */ /* 0x000162000c1e1900 */
[----:B------:R-:W-:-:S05]  /*0810*/  @P1 IADD3.X R17, R22, R13, RZ, P2, !PT ;  /* 0x0000000d16111210 */ /* 0x000fca00017fe4ff */
[----:B------:R0:W5:Y:S01]  /*0820*/  @P1 LDG.E R31, desc[UR12][R16.64] ;  /* 0x0000000c101f1981 */ /* 0x000162000c1e1900 */
[----:B------:R-:W-:-:S04]  /*0830*/  @P0 IADD3 R21, R21, R27, RZ ;  /* 0x0000001b15150210 */ /* 0x000fc80007ffe0ff */
[----:B------:R-:W-:-:S04]  /*0840*/  @P0 SHF.L.U64.HI R20, R20, 0x1, R21 ;  /* 0x0000000114140819 */ /* 0x000fc80000010215 */
[C---:B------:R-:W-:Y:S02]  /*0850*/  @P0 IADD3.X R13, R20.reuse, R15, RZ, P3, !PT ;  /* 0x0000000f140d0210 */ /* 0x040fe40001ffe4ff */
[----:B------:R-:W-:-:S03]  /*0860*/  @P0 IADD3.X R9, R20, R9, RZ, P4, !PT ;  /* 0x0000000914090210 */ /* 0x000fc600027fe4ff */
[----:B------:R0:W5:Y:S04]  /*0870*/  @P0 LDG.E R33, desc[UR12][R12.64] ;  /* 0x0000000c0c210981 */ /* 0x000168000c1e1900 */
[----:B------:R0:W5:Y:S01]  /*0880*/  @P0 LDG.E R30, desc[UR12][R8.64] ;  /* 0x0000000c081e0981 */ /* 0x000162000c1e1900 */
[----:B------:R-:W-:Y:S01]  /*0890*/  UMOV UR10, 0x3f800000 ;  /* 0x3f800000000a7882 */ /* 0x000fe20000000000 */
[----:B------:R-:W-:Y:S01]  /*08a0*/  BSSY B0, `(.L_x_688) ;  /* 0x0000022000007945 */ /* 0x000fe20003800000 */
[----:B------:R-:W-:Y:S02]  /*08b0*/  CS2R R28, SRZ ;  /* 0x00000000001c7805 */ /* 0x000fe4000001ff00 */
[----:B------:R-:W-:Y:S02]  /*08c0*/  CS2R R26, SRZ ;  /* 0x00000000001a7805 */ /* 0x000fe4000001ff00 */
        /* <DEDUP_REMOVED lines=8> */
[----:B------:R-:W1:Y:S02]  /*0950*/  @P0 MUFU.RSQ R10, R10 ;  /* 0x0000000a000a0308 */ /* 0x000e640000001400 */
[----:B-1----:R-:W-:Y:S02]  /*0960*/  @P0 R2UR UR4, R10 ;  /* 0x000000000a0402ca */ /* 0x002fe400000e0000 */
[----:B------:R-:W-:-:S11]  /*0970*/  ISETP.GT.U32.AND P0, PT, R37, 0x7f, PT ;  /* 0x0000007f2500780c */ /* 0x000fd60003f04070 */
[----:B------:R-:W-:Y:S02]  /*0980*/  @UP0 UMOV UR10, UR4 ;  /* 0x00000004000a0c82 */ /* 0x000fe40008000000 */
[----:B0-----:R-:W-:Y:S05]  /*0990*/  @P0 BRA `(.L_x_689) ;  /* 0x0000000000480947 */ /* 0x001fea0003800000 */
[----:B------:R-:W-:Y:S01]  /*09a0*/  ULDC.U8 UR4, c[0x0][0x2a4] ;  /* 0x0000a90000047ab9 */ /* 0x000fe20000000000 */
[C---:B------:R-:W-:Y:S01]  /*09b0*/  SHF.L.U32 R11, R6.reuse, 0x1, RZ ;  /* 0x00000001060b7819 */ /* 0x040fe200000006ff */
[----:B------:R-:W-:Y:S01]  /*09c0*/  ULDC.64 UR16, c[0x0][0x238] ;  /* 0x00008e0000107ab9 */ /* 0x000fe20000000a00 */
[----:B------:R-:W-:Y:S02]  /*09d0*/  ISETP.NE.AND P0, PT, RZ, UR4, PT ;  /* 0x00000004ff007c0c */ /* 0x000fe4000bf05270 */
[----:B------:R-:W-:Y:S02]  /*09e0*/  SHF.L.U64.HI R10, R6, 0x1, R7 ;  /* 0x00000001060a7819 */ /* 0x000fe40000010207 */
[----:B------:R-:W-:-:S04]  /*09f0*/  IADD3 R6, P2, R11, UR16, RZ ;  /* 0x000000100b067c10 */ /* 0x000fc8000ff5e0ff */
[----:B------:R-:W-:-:S05]  /*0a00*/  IADD3.X R7, R10, UR17, RZ, P2, !PT ;  /* 0x000000110a077c10 */ /* 0x000fca00097fe4ff */
[----:B------:R-:W0:Y:S01]  /*0a10*/  @P0 LDC.64 R8, c[0x0][0x240] ;  /* 0x00009000ff080b82 */ /* 0x000e220000000a00 */
        /* <DEDUP_REMOVED lines=10> */
.L_x_689:
[----:B------:R-:W-:Y:S05]  /*0ac0*/  BSYNC B0 ;  /* 0x0000000000007941 */ /* 0x000fea0003800000 */
.L_x_688:
[----:B------:R-:W-:Y:S01]  /*0ad0*/  ULDC.U8 UR4, c[0x0][0x2a4] ;  /* 0x0000a90000047ab9 */ /* 0x000fe20000000000 */
[--C-:B-----5:R-:W-:Y:S01]  /*0ae0*/  HADD2.F32 R6, -RZ, R32.reuse.H0_H0 ;  /* 0x20000020ff067230 */ /* 0x120fe20000004100 */
        /* <DEDUP_REMOVED lines=32> */
.L_x_690:
        /* <DEDUP_REMOVED lines=26> */
.L_x_691:
        /* <DEDUP_REMOVED lines=65> */
.L_x_693:
[----:B------:R-:W-:Y:S05]  /*12a0*/  BSYNC B0 ;  /* 0x0000000000007941 */ /* 0x000fea0003800000 */
.L_x_692:
        /* <DEDUP_REMOVED lines=19> */
[----:B------:R-:W-:-:S03]  /*13e0*/  FADD.FTZ R22, R22, R15 ;  /* 0x0000000f16167221 */ /* 0x000fc60000010000 */
[----:B------:R-:W3:Y:S01]  /*13f0*/  LDS.128 R12, [R39+0xc0] ;  /* 0x0000c000270c7984 */ /* 0x000ee20000000c00 */
        /* <DEDUP_REMOVED lines=55> */
[----:B---3--:R-:W-:Y:S01]  /*1770*/  FADD.FTZ R21, R21, R12 ;  /* 0x0000000c15157221 */ /* 0x008fe20000010000 */
        /* <DEDUP_REMOVED lines=227> */
[----:B------:R-:W-:Y:S01]  /*25b0*/  FADD.FTZ R44, R15, R44 ;  /* 0x0000002c0f2c7221 */ /* 0x000fe20000010000 */
        /* <DEDUP_REMOVED lines=9> */
[----:B---3--:R-:W-:Y:S01]  /*2650*/  FADD.FTZ R16, R45, R20 ;  /* 0x000000142d107221 */ /* 0x008fe20000010000 */
[----:B------:R-:W-:Y:S01]  /*2660*/  FADD.FTZ R17, R12, R21 ;  /* 0x000000150c117221 */ /* 0x000fe20000010000 */
[----:B------:R-:W-:Y:S01]  /*2670*/  FADD.FTZ R18, R13, R22 ;  /* 0x000000160d127221 */ /* 0x000fe20000010000 */
[----:B------:R-:W-:-:S07]  /*2680*/  FADD.FTZ R19, R44, R23 ;  /* 0x000000172c137221 */ /* 0x000fce0000010000 */
.L_x_695:
[----:B------:R-:W-:Y:S05]  /*2690*/  BSYNC B0 ;  /* 0x0000000000007941 */ /* 0x000fea0003800000 */
.L_x_694:
        /* <DEDUP_REMOVED lines=19> */
.L_x_697:
[----:B------:R-:W-:Y:S05]  /*27d0*/  BSYNC B0 ;  /* 0x0000000000007941 */ /* 0x000fea0003800000 */
.L_x_696:
[----:B------:R-:W-:Y:S05]  /*27e0*/  @!P0 BRA `(.L_x_698) ;  /* 0x0000001000808947 */ /* 0x000fea0003800000 */
[----:B------:R-:W1:Y:S01]  /*27f0*/  LDC.64 R8, c[0x0][0x258] ;  /* 0x00009600ff087b82 */ /* 0x000e620000000a00 */
[----:B--2---:R-:W-:-:S05]  /*2800*/  LOP3.LUT R11, R34, 0x1, RZ, 0xc0, !PT ;  /* 0x00000001220b7812 */ /* 0x004fca00078ec0ff */
        /* <DEDUP_REMOVED lines=28> */
.L_x_700:
[----:B--2---:R-:W2:Y:S04]  /*29d0*/  LDG.E.STRONG.GPU R10, desc[UR12][R8.64] ;  /* 0x0000000c080a7981 */ /* 0x004ea8000c1ef900 */
[----:B--2---:R-:W-:Y:S01]  /*29e0*/  CCTL.IVALL ;  /* 0x00000000ff00798f */ /* 0x004fe20002000000 */
[----:B------:R-:W-:Y:S05]  /*29f0*/  YIELD ;  /* 0x0000000000007946 */ /* 0x000fea0003800000 */
[----:B------:R-:W-:-:S13]  /*2a00*/  ISETP.NE.AND P0, PT, R10, R15, PT ;  /* 0x0000000f0a00720c */ /* 0x000fda0003f05270 */
[----:B------:R-:W-:Y:S05]  /*2a10*/  @P0 BRA `(.L_x_700) ;  /* 0xfffffffc00ec0947 */ /* 0x000fea000383ffff */
.L_x_699:
        /* <DEDUP_REMOVED lines=16> */
.L_x_704:
[----:B------:R-:W-:-:S13]  /*2b20*/  ISETP.EQ.OR P6, PT, R17, UR14, P3 ;  /* 0x0000000e11007c0c */ /* 0x000fda0009fc2670 */
[----:B------:R-:W-:-:S04]  /*2b30*/  @!P6 IMAD R9, R24, R17, R25 ;  /* 0x000000111809e224 */ /* 0x000fc800078e0219 */
[----:B------:R-:W-:-:S06]  /*2b40*/  @!P6 IMAD.WIDE.U32 R8, R9, 0x8, R18 ;  /* 0x000000080908e825 */ /* 0x000fcc00078e0012 */
[----:B------:R-:W0:Y:S01]  /*2b50*/  @!P6 LDG.E.64 R8, desc[UR12][R8.64] ;  /* 0x0000000c0808e981 */ /* 0x000e22000c1e1b00 */
[C---:B------:R-:W-:Y:S02]  /*2b60*/  IADD3 R11, R17.reuse, 0x1, RZ ;  /* 0x00000001110b7810 */ /* 0x040fe40007ffe0ff */
[----:B------:R-:W-:Y:S02]  /*2b70*/  IADD3 R13, R17, 0x2, RZ ;  /* 0x00000002110d7810 */ /* 0x000fe40007ffe0ff */
        /* <DEDUP_REMOVED lines=109> */
.L_x_703:
[----:B------:R-:W-:-:S13]  /*3250*/  ISETP.GT.AND P4, PT, R16, 0x4, PT ;  /* 0x000000041000780c */ /* 0x000fda0003f84270 */
[----:B------:R-:W-:Y:S05]  /*3260*/  @!P4 BRA `(.L_x_705) ;  /* 0x0000000000ecc947 */ /* 0x000fea0003800000 */
[C---:B------:R-:W-:Y:S02]  /*3270*/  IADD3 R11, R17.reuse, 0x1, RZ ;  /* 0x00000001110b7810 */ /* 0x040fe40007ffe0ff */
[----:B------:R-:W-:Y:S02]  /*3280*/  ISETP.EQ.OR P0, PT, R17, UR14, P3 ;  /* 0x0000000e11007c0c */ /* 0x000fe40009f02670 */
        /* <DEDUP_REMOVED lines=57> */
.L_x_705:
[----:B------:R-:W-:-:S13]  /*3620*/  ISETP.NE.OR P0, PT, R16, RZ, P0 ;  /* 0x000000ff1000720c */ /* 0x000fda0000705670 */
[----:B------:R-:W-:Y:S05]  /*3630*/  @!P0 BRA `(.L_x_701) ;  /* 0x00000000007c8947 */ /* 0x000fea0003800000 */
.L_x_702:
[C---:B------:R-:W-:Y:S02]  /*3640*/  ISETP.EQ.OR P5, PT, R17.reuse, UR14, P3 ;  /* 0x0000000e11007c0c */ /* 0x040fe40009fa2670 */
[C---:B------:R-:W-:Y:S02]  /*3650*/  IADD3 R11, R17.reuse, 0x1, RZ ;  /* 0x00000001110b7810 */ /* 0x040fe40007ffe0ff */
[----:B------:R-:W-:Y:S02]  /*3660*/  IADD3 R13, R17, 0x2, RZ ;  /* 0x00000002110d7810 */ /* 0x000fe40007ffe0ff */
        /* <DEDUP_REMOVED lines=28> */
.L_x_701:
        /* <DEDUP_REMOVED lines=11> */
.L_x_707:
[----:B------:R-:W-:Y:S05]  /*38e0*/  BSYNC B0 ;  /* 0x0000000000007941 */ /* 0x000fea0003800000 */
.L_x_706:
        /* <DEDUP_REMOVED lines=16> */
.L_x_698:
[----:B------:R-:W1:Y:S01]  /*39f0*/  S2UR UR6, SR_CgaCtaId ;  /* 0x00000000000679c3 */ /* 0x000e620000008800 */
[----:B------:R-:W-:Y:S01]  /*3a00*/  UMOV UR4, 0x400 ;  /* 0x0000040000047882 */ /* 0x000fe20000000000 */
[--C-:B--2---:R-:W-:Y:S01]  /*3a10*/  HADD2.F32 R13, -RZ, R33.reuse.H0_H0 ;  /* 0x20000021ff0d7230 */ /* 0x104fe20000004100 */
[----:B------:R-:W-:Y:S01]  /*3a20*/  SHF.R.U32.HI R15, RZ, 0x1, R37 ;  /* 0x00000001ff0f7819 */ /* 0x000fe20000011625 */
[----:B------:R-:W-:-:S04]  /*3a30*/  HADD2.F32 R33, -RZ, R33.H1_H1 ;  /* 0x30000021ff217230 */ /* 0x000fc80000004100 */
[----:B------:R-:W2:Y:S01]  /*3a40*/  LDC R12, c[0x0][0x2ac] ;  /* 0x0000ab00ff0c7b82 */ /* 0x000ea20000000800 */
[----:B-1----:R-:W-:-:S09]  /*3a50*/  ULEA UR4, UR6, UR4, 0x18 ;  /* 0x0000000406047291 */ /* 0x002fd2000f8ec03f */
[----:B------:R-:W-:Y:S01]  /*3a60*/  @!P3 STS.64 [UR4+0x30], R6 ;  /* 0x00003006ff00b988 */ /* 0x000fe20008000a04 */
[----:B------:R-:W-:Y:S06]  /*3a70*/  BAR.SYNC.DEFER_BLOCKING 0x0 ;  /* 0x0000000000007b1d */ /* 0x000fec0000010000 */
[----:B------:R-:W1:Y:S01]  /*3a80*/  LDS.64 R8, [UR4+0x30] ;  /* 0x00003004ff087984 */ /* 0x000e620008000a00 */
[----:B------:R-:W-:Y:S02]  /*3a90*/  ULDC UR4, c[0x0][0x2bc] ;  /* 0x0000af0000047ab9 */ /* 0x000fe40000000800 */
[----:B-1----:R-:W-:Y:S01]  /*3aa0*/  FMUL.FTZ R11, R9, UR4 ;  /* 0x00000004090b7c20 */ /* 0x002fe20008410000 */
        /* <DEDUP_REMOVED lines=28> */
.L_x_708:
        /* <DEDUP_REMOVED lines=18> */
[----:B------:R-:W-:Y:S02]  /*3d90*/  F2FP.F16.F32.PACK_AB R7, R14, R17 ;  /* 0x000000110e07723e */ /* 0x000fe400000000ff */
[----:B------:R-:W-:-:S05]  /*3da0*/  LEA.HI.X R9, R6, UR17, R9, 0x1, P0 ;  /* 0x0000001106097c11 */ /* 0x000fca00080f0c09 */
[----:B------:R0:W-:Y:S02]  /*3db0*/  STG.E desc[UR12][R8.64], R7 ;  /* 0x0000000708007986 */ /* 0x0001e4000c10190c */
.L_x_710:
[----:B------:R-:W-:Y:S05]  /*3dc0*/  BSYNC B0 ;  /* 0x0000000000007941 */ /* 0x000fea0003800000 */
.L_x_709:
        /* <DEDUP_REMOVED lines=27> */
.L_x_711:
        /* <DEDUP_REMOVED lines=10> */
[----:B------:R-:W-:Y:S01]  /*4020*/  FFMA.FTZ R8, R10, R8, R11 ;  /* 0x000000080a087223 */ /* 0x000fe2000001000b */
[----:B------:R-:W-:Y:S02]  /*4030*/  SHF.R.S32.HI R12, RZ, 0x1f, R13 ;  /* 0x0000001fff0c7819 */ /* 0x000fe4000001140d */
[----:B------:R-:W-:Y:S01]  /*4040*/  MOV R41, R43 ;  /* 0x0000002b00297202 */ /* 0x000fe20000000f00 */
[----:B------:R-:W-:Y:S01]  /*4050*/  FFMA.FTZ R8, R7, R26, -R8 ;  /* 0x0000001a07087223 */ /* 0x000fe20000010808 */
[----:B------:R-:W-:Y:S01]  /*4060*/  FFMA.FTZ R9, R6, R29, -R9 ;  /* 0x0000001d06097223 */ /* 0x000fe20000010809 */
[----:B------:R-:W-:Y:S02]  /*4070*/  IMAD R10, R12, UR16, RZ ;  /* 0x000000100c0a7c24 */ /* 0x000fe4000f8e02ff */
[----:B------:R-:W-:-:S04]  /*4080*/  IMAD.WIDE.U32 R40, R13, UR16, R40 ;  /* 0x000000100d287c25 */ /* 0x000fc8000f8e0028 */
[----:B------:R-:W-:Y:S01]  /*4090*/  FMUL.FTZ R9, R9, UR10 ;  /* 0x0000000a09097c20 */ /* 0x000fe20008410000 */
[----:B------:R-:W-:Y:S01]  /*40a0*/  FMUL.FTZ R8, R8, UR10 ;  /* 0x0000000a08087c20 */ /* 0x000fe20008410000 */
[----:B------:R-:W-:Y:S01]  /*40b0*/  IMAD R7, R13, UR17, R10 ;  /* 0x000000110d077c24 */ /* 0x000fe2000f8e020a */
[----:B------:R-:W-:Y:S02]  /*40c0*/  ULDC.64 UR16, c[0x0][0x210] ;  /* 0x0000840000107ab9 */ /* 0x000fe40000000a00 */
[----:B------:R-:W-:Y:S02]  /*40d0*/  LEA R6, P0, R40, UR16, 0x1 ;  /* 0x0000001028067c11 */ /* 0x000fe4000f8008ff */
[----:B------:R-:W-:Y:S02]  /*40e0*/  IADD3 R7, R41, R7, RZ ;  /* 0x0000000729077210 */ /* 0x000fe40007ffe0ff */
[----:B------:R-:W-:Y:S02]  /*40f0*/  F2FP.F16.F32.PACK_AB R9, R8, R9 ;  /* 0x000000090809723e */ /* 0x000fe400000000ff */
[----:B------:R-:W-:-:S05]  /*4100*/  LEA.HI.X R7, R40, UR17, R7, 0x1, P0 ;  /* 0x0000001128077c11 */ /* 0x000fca00080f0c07 */
[----:B------:R0:W-:Y:S02]  /*4110*/  STG.E desc[UR12][R6.64], R9 ;  /* 0x0000000906007986 */ /* 0x0001e4000c10190c */
.L_x_713:
[----:B------:R-:W-:Y:S05]  /*4120*/  BSYNC B0 ;  /* 0x0000000000007941 */ /* 0x000fea0003800000 */
.L_x_712:
[----:B------:R-:W-:Y:S01]  /*4130*/  ULDC UR4, c[0x0][0x2a0] ;  /* 0x0000a80000047ab9 */ /* 0x000fe20000000800 */
[----:B------:R-:W-:Y:S01]  /*4140*/  ULDC UR6, c[0x0][0x270] ;  /* 0x00009c0000067ab9 */ /* 0x000fe20000000800 */
[----:B------:R-:W-:Y:S01]  /*4150*/  IADD3 R35, R24, R35, RZ ;  /* 0x0000002318237210 */ /* 0x000fe20007ffe0ff */
[----:B------:R-:W-:Y:S01]  /*4160*/  UIMAD UR4, UR4, UR6, URZ ;  /* 0x00000006040472a4 */ /* 0x000fe2000f8e023f */
[----:B------:R-:W-:-:S05]  /*4170*/  IADD3 R34, R34, 0x1, RZ ;  /* 0x0000000122227810 */ /* 0x000fca0007ffe0ff */
[----:B------:R-:W-:-:S13]  /*4180*/  ISETP.GE.AND P0, PT, R35, UR4, PT ;  /* 0x0000000423007c0c */ /* 0x000fda000bf06270 */
[----:B------:R-:W-:Y:S05]  /*4190*/  @!P0 BRA `(.L_x_714) ;  /* 0xffffffc000548947 */ /* 0x000fea000383ffff */
.L_x_687:
        /* <DEDUP_REMOVED lines=8> */
[C---:B-1----:R-:W-:Y:S02]  /*4220*/  SHF.L.U32 R0, R7.reuse, 0x1, RZ ;  /* 0x0000000107007819 */ /* 0x042fe400000006ff */
[----:B------:R-:W-:Y:S02]  /*4230*/  IADD3 R4, R7, -0x1, RZ ;  /* 0xffffffff07047810 */ /* 0x000fe40007ffe0ff */
[----:B------:R-:W-:Y:S02]  /*4240*/  SEL R5, R0, RZ, P1 ;  /* 0x000000ff00057207 */ /* 0x000fe40000800000 */
[----:B------:R-:W-:-:S03]  /*4250*/  ISETP.NE.OR P0, PT, R25, R4, P0 ;  /* 0x000000041900720c */ /* 0x000fc60000705670 */
[----:B--2---:R-:W-:Y:S01]  /*4260*/  IMAD.WIDE.U32 R2, R5, 0x4, R2 ;  /* 0x0000000405027825 */ /* 0x004fe200078e0002 */
[----:B------:R-:W-:Y:S09]  /*4270*/  @P2 BRA `(.L_x_716) ;  /* 0x0000000000242947 */ /* 0x000ff20003800000 */
        /* <DEDUP_REMOVED lines=9> */
.L_x_716:
[----:B------:R-:W-:Y:S05]  /*4310*/  BSYNC B0 ;  /* 0x0000000000007941 */ /* 0x000fea0003800000 */
.L_x_715:
[----:B------:R-:W-:Y:S05]  /*4320*/  @P0 EXIT ;  /* 0x000000000000094d */ /* 0x000fea0003800000 */
[----:B------:R-:W-:Y:S05]  /*4330*/  @P2 BRA `(.L_x_717) ;  /* 0x0000000000202947 */ /* 0x000fea0003800000 */
[----:B------:R-:W-:-:S05]  /*4340*/  IMAD R0, R6, R7, RZ ;  /* 0x0000000706007224 */ /* 0x000fca00078e02ff */
[----:B------:R-:W-:-:S13]  /*4350*/  ISETP.NE.AND P0, PT, R0, -0x1, PT ;  /* 0xffffffff0000780c */ /* 0x000fda0003f05270 */
[----:B------:R-:W-:Y:S05]  /*4360*/  @!P0 BRA `(.L_x_717) ;  /* 0x0000000000148947 */ /* 0x000fea0003800000 */
.L_x_718:
[----:B0-----:R-:W2:Y:S04]  /*4370*/  LDG.E.STRONG.GPU R5, desc[UR12][R2.64] ;  /* 0x0000000c02057981 */ /* 0x001ea8000c1ef900 */
[----:B--2---:R-:W-:Y:S01]  /*4380*/  CCTL.IVALL ;  /* 0x00000000ff00798f */ /* 0x004fe20002000000 */
[----:B------:R-:W-:Y:S05]  /*4390*/  YIELD ;  /* 0x0000000000007946 */ /* 0x000fea0003800000 */
[----:B------:R-:W-:-:S13]  /*43a0*/  ISETP.NE.AND P0, PT, R5, R0, PT ;  /* 0x000000000500720c */ /* 0x000fda0003f05270 */
[----:B------:R-:W-:Y:S05]  /*43b0*/  @P0 BRA `(.L_x_718) ;  /* 0xfffffffc00ec0947 */ /* 0x000fea000383ffff */
.L_x_717:
        /* <DEDUP_REMOVED lines=24> */
.L_x_719:
        /* <DEDUP_REMOVED lines=25> */
.L_x_720:
        /* <DEDUP_REMOVED lines=11> */
.L_x_2404:


//--------------------- .text._Z35group_norm_nhwc_bwd_one_pass_kernelI11Fp16IOBf16WLi256ELi4ELi128EEv26Group_norm_nhwc_bwd_params --------------------------
	.section	.text._Z35group_norm_nhwc_bwd_one_pass_kernelI11Fp16IOBf16WLi256ELi4ELi128EEv26Group_norm_nhwc_bwd_params,"ax",@progbits
	.align	128
        .global         _Z35group_norm_nhwc_bwd_one_pass_kernelI11Fp16IOBf16WLi256ELi4ELi128EEv26Group_norm_nhwc_bwd_params
        .type           _Z35group_norm_nhwc_bwd_one_pass_kernelI11Fp16IOBf16WLi256ELi4ELi128EEv26Group_norm_nhwc_bwd_params,@function
        .size           _Z35group_norm_nhwc_bwd_one_pass_kernelI11Fp16IOBf16WLi256ELi4ELi128EEv26Group_norm_nhwc_bwd_params,(.L_x_2405 - _Z35group_norm_nhwc_bwd_one_pass_kernelI11Fp16IOBf16WLi256ELi4ELi128EEv26Group_norm_nhwc_bwd_params)
        .other          _Z35group_norm_nhwc_bwd_one_pass_kernelI11Fp16IOBf16WLi256ELi4ELi128EEv26Group_norm_nhwc_bwd_params,@"STO_CUDA_ENTRY STV_DEFAULT"
_Z35group_norm_nhwc_bwd_one_pass_kernelI11Fp16IOBf16WLi256ELi4ELi128EEv26Group_norm_nhwc_bwd_params:
.text._Z35group_norm_nhwc_bwd_one_pass_kernelI11Fp16IOBf16WLi256ELi4ELi128EEv26Group_norm_nhwc_bwd_params:
        /* <DEDUP_REMOVED lines=16> */
[----:B------:R-:W-:Y:S01]  /*0100*/  UIMAD.WIDE.U32 UR4, UR10, 0x3, URZ ;  /* 0x000000030a0478a5 */ /* 0x000fe2000f8e003f */
[----:B------:R-:W-:Y:S01]  /*0110*/  ISETP.GE.U32.AND P2, PT, R36, 0x80, PT ;  /* 0x000000802400780c */ /* 0x000fe20003f46070 */
[----:B------:R-:W-:Y:S01]  /*0120*/  UIMAD UR8, UR11, 0x3, URZ ;  /* 0x000000030b0878a4 */ /* 0x000fe2000f8e023f */
[----:B------:R-:W1:Y:S01]  /*0130*/  S2UR UR9, SR_CgaCtaId ;  /* 0x00000000000979c3 */ /* 0x000e620000008800 */
[----:B------:R-:W-:Y:S01]  /*0140*/  ULEA.HI UR7, UP0, UR11, UR10, URZ, 0x1 ;  /* 0x0000000a0b077291 */ /* 0x000fe2000f81083f */
[----:B------:R-:W-:Y:S01]  /*0150*/  R2UR UR16, R0 ;  /* 0x00000000001072ca */ /* 0x000fe200000e0000 */
[----:B------:R-:W-:Y:S01]  /*0160*/  UIADD3 UR8, UR5, UR8, URZ ;  /* 0x0000000805087290 */ /* 0x000fe2000fffe03f */
[----:B------:R-:W-:Y:S01]  /*0170*/  UMOV UR6, 0x400 ;  /* 0x0000040000067882 */ /* 0x000fe20000000000 */
[----:B------:R-:W-:-:S03]  /*0180*/  UIADD3.X UR10, URZ, UR11, URZ, UP0, !UPT ;  /* 0x0000000b3f0a7290 */ /* 0x000fc600087fe43f */
[----:B------:R-:W2:Y:S01]  /*0190*/  LDC R4, c[0x0][0xc] ;  /* 0x00000300ff047b82 */ /* 0x000ea20000000800 */
[----:B------:R-:W-:Y:S02]  /*01a0*/  USHF.R.S64 UR5, UR7, 0x1, UR10 ;  /* 0x0000000107057899 */ /* 0x000fe4000800100a */
[----:B------:R-:W-:Y:S01]  /*01b0*/  USHF.R.S32.HI UR7, URZ, 0x1, UR10 ;  /* 0x000000013f077899 */ /* 0x000fe2000801140a */
[----:B0-----:R-:W-:-:S03]  /*01c0*/  IMAD R2, R3, UR14, R2 ;  /* 0x0000000e03027c24 */ /* 0x001fc6000f8e0202 */
[----:B------:R-:W-:Y:S01]  /*01d0*/  USHF.L.U64.HI UR7, UR5, 0x2, UR7 ;  /* 0x0000000205077899 */ /* 0x000fe20008010207 */
[----:B------:R-:W0:Y:S01]  /*01e0*/  S2R R3, SR_LANEID ;  /* 0x0000000000037919 */ /* 0x000e220000000000 */
[C---:B------:R-:W-:Y:S02]  /*01f0*/  ISETP.LT.U32.AND P1, PT, R2.reuse, UR18, PT ;  /* 0x0000001202007c0c */ /* 0x040fe4000bf21070 */
[----:B------:R-:W-:Y:S01]  /*0200*/  SHF.R.S32.HI R5, RZ, 0x1f, R2 ;  /* 0x0000001fff057819 */ /* 0x000fe20000011402 */
[----:B-1----:R-:W-:Y:S01]  /*0210*/  ULEA UR9, UR9, UR6, 0x18 ;  /* 0x0000000609097291 */ /* 0x002fe2000f8ec03f */
[----:B------:R-:W-:Y:S01]  /*0220*/  IADD3 R6, R2, 0x40, RZ ;  /* 0x0000004002067810 */ /* 0x000fe20007ffe0ff */
[----:B------:R-:W-:Y:S01]  /*0230*/  ULEA.HI UR6, UP0, UR8, UR4, URZ, 0x1 ;  /* 0x0000000408067291 */ /* 0x000fe2000f81083f */
[----:B------:R-:W-:Y:S02]  /*0240*/  ISETP.LT.AND.EX P1, PT, R5, UR19, !P2, P1 ;  /* 0x0000001305007c0c */ /* 0x000fe4000d721310 */
[----:B------:R-:W-:Y:S01]  /*0250*/  SHF.R.S32.HI R5, RZ, 0x1f, R36 ;  /* 0x0000001fff057819 */ /* 0x000fe20000011424 */
[----:B------:R-:W-:Y:S01]  /*0260*/  UIADD3.X UR8, URZ, UR8, URZ, UP0, !UPT ;  /* 0x000000083f087290 */ /* 0x000fe200087fe43f */
[----:B------:R-:W-:Y:S01]  /*0270*/  ISETP.LT.U32.AND P0, PT, R6, UR18, PT ;  /* 0x0000001206007c0c */ /* 0x000fe2000bf01070 */
[----:B------:R-:W-:Y:S01]  /*0280*/  UMOV UR4, URZ ;  /* 0x0000003f00047c82 */ /* 0x000fe20008000000 */
[----:B------:R-:W-:Y:S01]  /*0290*/  LEA.HI R5, R5, R36, RZ, 0x5 ;  /* 0x0000002405057211 */ /* 0x000fe200078f28ff */
[----:B------:R-:W-:Y:S01]  /*02a0*/  USHF.R.S64 UR6, UR6, 0x1, UR8 ;  /* 0x0000000106067899 */ /* 0x000fe20008001008 */
[----:B------:R-:W-:Y:S01]  /*02b0*/  SHF.R.S32.HI R6, RZ, 0x1f, R6 ;  /* 0x0000001fff067819 */ /* 0x000fe20000011406 */
[----:B------:R-:W-:Y:S01]  /*02c0*/  USHF.R.S32.HI UR8, URZ, 0x1, UR8 ;  /* 0x000000013f087899 */ /* 0x000fe20008011408 */
[----:B------:R-:W-:-:S02]  /*02d0*/  SHF.R.S32.HI R5, RZ, 0x5, R5 ;  /* 0x00000005ff057819 */ /* 0x000fc40000011405 */
[----:B------:R-:W-:Y:S01]  /*02e0*/  ISETP.LT.AND.EX P2, PT, R6, UR19, !P2, P0 ;  /* 0x0000001306007c0c */ /* 0x000fe2000d741300 */
[----:B------:R-:W-:Y:S01]  /*02f0*/  USHF.L.U64.HI UR8, UR6, 0x2, UR8 ;  /* 0x0000000206087899 */ /* 0x000fe20008010208 */
[----:B--2---:R-:W-:Y:S02]  /*0300*/  LOP3.LUT R37, R4, 0x3, RZ, 0xc0, !PT ;  /* 0x0000000304257812 */ /* 0x004fe400078ec0ff */
[----:B------:R-:W-:-:S09]  /*0310*/  LEA R5, R5, UR9, 0x3 ;  /* 0x0000000905057c11 */ /* 0x000fd2000f8e18ff */
.L_x_756:
[----:B------:R-:W1:Y:S01]  /*0320*/  LDC R12, c[0x0][0x2a0] ;  /* 0x0000a800ff0c7b82 */ /* 0x000e620000000800 */
[----:B------:R-:W-:Y:S01]  /*0330*/  ISETP.LE.AND P0, PT, RZ, UR16, PT ;  /* 0x00000010ff007c0c */ /* 0x000fe2000bf03270 */
[----:B------:R-:W-:Y:S01]  /*0340*/  ULDC.64 UR10, c[0x0][0x248] ;  /* 0x00009200000a7ab9 */ /* 0x000fe20000000a00 */
[----:B------:R-:W-:Y:S01]  /*0350*/  ULDC.64 UR18, c[0x0][0x298] ;  /* 0x0000a60000127ab9 */ /* 0x000fe20000000a00 */
[----:B------:R-:W-:-:S04]  /*0360*/  UIMAD.WIDE UR10, UR16, 0x8, UR10 ;  /* 0x00000008100a78a5 */ /* 0x000fc8000f8e020a */
[----:B------:R-:W2:Y:S08]  /*0370*/  LDC R14, c[0x0][0x2ac] ;  /* 0x0000ab00ff0e7b82 */ /* 0x000eb00000000800 */
[----:B------:R-:W3:Y:S01]  /*0380*/  @P1 LDC.64 R16, c[0x0][0x288] ;  /* 0x0000a200ff101b82 */ /* 0x000ee20000000a00 */
[----:B01----:R-:W-:-:S07]  /*0390*/  IABS R9, R12 ;  /* 0x0000000c00097213 */ /* 0x003fce0000000000 */
[----:B------:R-:W1:Y:S01]  /*03a0*/  @P2 LDC.64 R26, c[0x0][0x230] ;  /* 0x00008c00ff1a2b82 */ /* 0x000e620000000a00 */
[----:B------:R-:W4:Y:S01]  /*03b0*/  I2F.RP R8, R9 ;  /* 0x0000000900087306 */ /* 0x000f220000209400 */
[----:B------:R-:W-:-:S06]  /*03c0*/  IADD3 R21, R2, 0x40, RZ ;  /* 0x0000004002157810 */ /* 0x000fcc0007ffe0ff */
[----:B------:R-:W0:Y:S01]  /*03d0*/  @P2 LDC.64 R22, c[0x0][0x228] ;  /* 0x00008a00ff162b82 */ /* 0x000e220000000a00 */
        /* <DEDUP_REMOVED lines=8> */
[----:B------:R-:W-:Y:S02]  /*0460*/  LOP3.LUT R6, R12, UR16, RZ, 0x3c, !PT ;  /* 0x000000100c067c12 */ /* 0x000fe4000f8e3cff */
[----:B------:R-:W-:Y:S02]  /*0470*/  SHF.R.U32.HI R11, RZ, 0x1, R36 ;  /* 0x00000001ff0b7819 */ /* 0x000fe40000011624 */
[----:B------:R-:W-:Y:S01]  /*0480*/  ISETP.GE.AND P3, PT, R6, RZ, PT ;  /* 0x000000ff0600720c */ /* 0x000fe20003f66270 */
[----:B------:R-:W-:-:S04]  /*0490*/  IMAD.HI.U32 R7, R7, R10, RZ ;  /* 0x0000000a07077227 */ /* 0x000fc800078e00ff */
[----:B------:R-:W-:Y:S01]  /*04a0*/  IMAD R18, R14, UR14, R11 ;  /* 0x0000000e0e127c24 */ /* 0x000fe2000f8e020b */
[----:B------:R-:W-:Y:S01]  /*04b0*/  IADD3 R8, -R7, RZ, RZ ;  /* 0x000000ff07087210 */ /* 0x000fe20007ffe1ff */
[----:B------:R-:W2:Y:S01]  /*04c0*/  @P2 LDC.64 R14, c[0x0][0x288] ;  /* 0x0000a200ff0e2b82 */ /* 0x000ea20000000a00 */
[----:B------:R-:W-:-:S03]  /*04d0*/  MOV R11, UR11 ;  /* 0x0000000b000b7c02 */ /* 0x000fc60008000f00 */
[----:B------:R-:W-:-:S05]  /*04e0*/  IMAD R8, R9, R8, R10 ;  /* 0x0000000809087224 */ /* 0x000fca00078e020a */
[----:B------:R-:W-:-:S13]  /*04f0*/  ISETP.GT.U32.AND P5, PT, R9, R8, PT ;  /* 0x000000080900720c */ /* 0x000fda0003fa4070 */
[-C--:B------:R-:W-:Y:S02]  /*0500*/  @!P5 IADD3 R8, R8, -R9.reuse, RZ ;  /* 0x800000090808d210 */ /* 0x080fe40007ffe0ff */
[----:B------:R-:W-:Y:S02]  /*0510*/  @!P5 IADD3 R7, R7, 0x1, RZ ;  /* 0x000000010707d810 */ /* 0x000fe40007ffe0ff */
[CC--:B------:R-:W-:Y:S02]  /*0520*/  ISETP.GE.U32.AND P4, PT, R8.reuse, R9.reuse, PT ;  /* 0x000000090800720c */ /* 0x0c0fe40003f86070 */
[----:B------:R-:W-:Y:S02]  /*0530*/  ISETP.GT.U32.AND P5, PT, R9, R8, PT ;  /* 0x000000080900720c */ /* 0x000fe40003fa4070 */
[----:B------:R-:W-:-:S04]  /*0540*/  IADD3 R9, R8, -R9, RZ ;  /* 0x8000000908097210 */ /* 0x000fc80007ffe0ff */
[----:B------:R-:W-:Y:S02]  /*0550*/  SEL R8, R9, R8, !P5 ;  /* 0x0000000809087207 */ /* 0x000fe40006800000 */
[----:B------:R-:W-:Y:S02]  /*0560*/  SHF.L.U32 R9, R36, 0x1, RZ ;  /* 0x0000000124097819 */ /* 0x000fe400000006ff */
[----:B------:R-:W-:Y:S02]  /*0570*/  @!P0 IADD3 R8, -R8, RZ, RZ ;  /* 0x000000ff08088210 */ /* 0x000fe40007ffe1ff */
[----:B------:R-:W-:Y:S02]  /*0580*/  @P4 IADD3 R7, R7, 0x1, RZ ;  /* 0x0000000107074810 */ /* 0x000fe40007ffe0ff */
[----:B------:R-:W-:Y:S02]  /*0590*/  ISETP.NE.AND P4, PT, R12, RZ, PT ;  /* 0x000000ff0c00720c */ /* 0x000fe40003f85270 */
[----:B------:R-:W-:-:S02]  /*05a0*/  MOV R6, R7 ;  /* 0x0000000700067202 */ /* 0x000fc40000000f00 */
[----:B------:R-:W-:Y:S02]  /*05b0*/  LOP3.LUT R7, RZ, R12, RZ, 0x33, !PT ;  /* 0x0000000cff077212 */ /* 0x000fe400078e33ff */
[----:B------:R-:W-:Y:S02]  /*05c0*/  @!P3 IADD3 R6, -R6, RZ, RZ ;  /* 0x000000ff0606b210 */ /* 0x000fe40007ffe1ff */
[----:B------:R-:W-:Y:S02]  /*05d0*/  LOP3.LUT R10, R9, 0x2, RZ, 0xc0, !PT ;  /* 0x00000002090a7812 */ /* 0x000fe400078ec0ff */
[C---:B------:R-:W-:Y:S02]  /*05e0*/  SEL R39, R7.reuse, R8, !P4 ;  /* 0x0000000807277207 */ /* 0x040fe40006000000 */
[----:B------:R-:W-:Y:S02]  /*05f0*/  SEL R41, R7, R6, !P4 ;  /* 0x0000000607297207 */ /* 0x000fe40006000000 */
[----:B------:R-:W-:-:S02]  /*0600*/  LEA R6, R39, R10, 0x2 ;  /* 0x0000000a27067211 */ /* 0x000fc400078e10ff */
[----:B------:R-:W-:Y:S02]  /*0610*/  MOV R10, UR10 ;  /* 0x0000000a000a7c02 */ /* 0x000fe40008000f00 */
[----:B------:R-:W-:Y:S02]  /*0620*/  SHF.R.S32.HI R8, RZ, 0x1f, R41 ;  /* 0x0000001fff087819 */ /* 0x000fe40000011429 */
[----:B------:R-:W-:Y:S02]  /*0630*/  SHF.R.S32.HI R9, RZ, 0x1f, R2 ;  /* 0x0000001fff097819 */ /* 0x000fe40000011402 */
[----:B------:R-:W4:Y:S01]  /*0640*/  LDG.E.64 R10, desc[UR12][R10.64] ;  /* 0x0000000c0a0a7981 */ /* 0x000f22000c1e1b00 */
[----:B------:R-:W-:Y:S01]  /*0650*/  SHF.R.S32.HI R7, RZ, 0x1f, R6 ;  /* 0x0000001fff077819 */ /* 0x000fe20000011406 */
[----:B------:R-:W-:Y:S01]  /*0660*/  IMAD R8, R8, UR18, RZ ;  /* 0x0000001208087c24 */ /* 0x000fe2000f8e02ff */
[----:B------:R-:W-:Y:S01]  /*0670*/  IADD3 R12, R18, 0x80, RZ ;  /* 0x00000080120c7810 */ /* 0x000fe20007ffe0ff */
[----:B---3--:R-:W-:-:S02]  /*0680*/  @P1 IMAD R9, R9, R16, RZ ;  /* 0x0000001009091224 */ /* 0x008fc400078e02ff */
[C---:B------:R-:W-:Y:S02]  /*0690*/  IMAD R43, R41.reuse, UR19, R8 ;  /* 0x00000013292b7c24 */ /* 0x040fe4000f8e0208 */
[----:B------:R-:W-:Y:S01]  /*06a0*/  IMAD.WIDE.U32 R40, R41, UR18, R6 ;  /* 0x0000001229287c25 */ /* 0x000fe2000f8e0006 */
[----:B------:R-:W-:Y:S02]  /*06b0*/  ULDC.64 UR18, c[0x0][0x290] ;  /* 0x0000a40000127ab9 */ /* 0x000fe40000000a00 */
[----:B------:R-:W-:Y:S01]  /*06c0*/  ISETP.GE.U32.AND P0, PT, R12, UR18, PT ;  /* 0x000000120c007c0c */ /* 0x000fe2000bf06070 */
[----:B------:R-:W-:Y:S01]  /*06d0*/  @P1 IMAD R19, R2, R17, R9 ;  /* 0x0000001102131224 */ /* 0x000fe200078e0209 */
[----:B------:R-:W-:Y:S01]  /*06e0*/  SHF.R.S32.HI R17, RZ, 0x1f, R12 ;  /* 0x0000001fff117819 */ /* 0x000fe2000001140c */
[----:B------:R-:W3:Y:S01]  /*06f0*/  @P1 LDC.64 R8, c[0x0][0x230] ;  /* 0x00008c00ff081b82 */ /* 0x000ee20000000a00 */
[----:B------:R-:W-:Y:S02]  /*0700*/  IADD3 R43, R41, R43, RZ ;  /* 0x0000002b292b7210 */ /* 0x000fe40007ffe0ff */
[----:B------:R-:W-:-:S05]  /*0710*/  ISETP.GE.AND.EX P0, PT, R17, UR19, PT, P0 ;  /* 0x0000001311007c0c */ /* 0x000fca000bf06300 */
[----:B------:R-:W1:Y:S01]  /*0720*/  @P1 LDC.64 R12, c[0x0][0x228] ;  /* 0x00008a00ff0c1b82 */ /* 0x000e620000000a00 */
[----:B------:R-:W-:Y:S02]  /*0730*/  ISETP.LT.U32.AND P0, PT, R36, 0x80, !P0 ;  /* 0x000000802400780c */ /* 0x000fe40004701070 */
[----:B------:R-:W-:Y:S02]  /*0740*/  @P1 MOV R42, R40 ;  /* 0x00000028002a1202 */ /* 0x000fe40000000f00 */
[----:B------:R-:W-:-:S03]  /*0750*/  IADD3 R18, R18, 0xc0, RZ ;  /* 0x000000c012127810 */ /* 0x000fc60007ffe0ff */
[----:B------:R-:W-:Y:S01]  /*0760*/  @P1 IMAD.WIDE.U32 R16, R2, R16, R42 ;  /* 0x0000001002101225 */ /* 0x000fe200078e002a */
[----:B------:R-:W-:Y:S02]  /*0770*/  ISETP.GE.U32.AND P3, PT, R18, UR18, PT ;  /* 0x0000001212007c0c */ /* 0x000fe4000bf66070 */
[----:B------:R-:W-:Y:S02]  /*0780*/  SHF.R.S32.HI R18, RZ, 0x1f, R18 ;  /* 0x0000001fff127819 */ /* 0x000fe40000011412 */
[----:B------:R-:W-:Y:S01]  /*0790*/  @P1 IADD3 R19, R17, R19, RZ ;  /* 0x0000001311131210 */ /* 0x000fe20007ffe0ff */
[----:B------:R-:W0:Y:S01]  /*07a0*/  @P0 LDC.64 R24, c[0x0][0x288] ;  /* 0x0000a200ff180b82 */ /* 0x000e220000000a00 */
[----:B------:R-:W-:Y:S02]  /*07b0*/  ISETP.GE.AND.EX P3, PT, R18, UR19, PT, P3 ;  /* 0x0000001312007c0c */ /* 0x000fe4000bf66330 */
[C---:B------:R-:W-:Y:S02]  /*07c0*/  @P1 SHF.L.U32 R17, R16.reuse, 0x1, RZ ;  /* 0x0000000110111819 */ /* 0x040fe400000006ff */
[----:B------:R-:W-:-:S02]  /*07d0*/  @P1 SHF.L.U64.HI R16, R16, 0x1, R19 ;  /* 0x0000000110101819 */ /* 0x000fc40000010213 */
[----:B------:R-:W-:Y:S02]  /*07e0*/  ISETP.LT.U32.AND P3, PT, R36, 0x80, !P3 ;  /* 0x000000802400780c */ /* 0x000fe40005f61070 */
[----:B------:R-:W-:Y:S02]  /*07f0*/  SHF.R.S32.HI R19, RZ, 0x1f, R21 ;  /* 0x0000001fff137819 */ /* 0x000fe40000011415 */
[C---:B---3--:R-:W-:Y:S02]  /*0800*/  @P1 IADD3 R8, P4, R17.reuse, R8, RZ ;  /* 0x0000000811081210 */ /* 0x048fe40007f9e0ff */
[----:B-1----:R-:W-:Y:S01]  /*0810*/  @P1 IADD3 R12, P5, R17, R12, RZ ;  /* 0x0000000c110c1210 */ /* 0x002fe20007fbe0ff */
[----:B--2---:R-:W-:Y:S01]  /*0820*/  @P2 IMAD R18, R19, R14, RZ ;  /* 0x0000000e13122224 */ /* 0x004fe200078e02ff */
[C---:B------:R-:W-:Y:S02]  /*0830*/  @P1 IADD3.X R9, R16.reuse, R9, RZ, P4, !PT ;  /* 0x0000000910091210 */ /* 0x040fe400027fe4ff */
[----:B------:R-:W-:-:S02]  /*0840*/  @P1 IADD3.X R13, R16, R13, RZ, P5, !PT ;  /* 0x0000000d100d1210 */ /* 0x000fc40002ffe4ff */
[----:B------:R-:W-:Y:S02]  /*0850*/  @P2 MOV R16, R40 ;  /* 0x0000002800102202 */ /* 0x000fe40000000f00 */
[----:B------:R-:W-:Y:S01]  /*0860*/  @P2 MOV R17, R43 ;  /* 0x0000002b00112202 */ /* 0x000fe20000000f00 */
[C---:B------:R-:W-:Y:S01]  /*0870*/  @P2 IMAD R29, R21.reuse, R15, R18 ;  /* 0x0000000f151d2224 */ /* 0x040fe200078e0212 */
[----:B------:R-:W-:Y:S01]  /*0880*/  HFMA2.MMA R34, -RZ, RZ, 0, 0 ;  /* 0x00000000ff227435 */ /* 0x000fe200000001ff */
[----:B------:R-:W-:Y:S01]  /*0890*/  CS2R R32, SRZ ;  /* 0x0000000000207805 */ /* 0x000fe2000001ff00 */
[----:B------:R-:W1:Y:S01]  /*08a0*/  @P0 LDC.64 R18, c[0x0][0x230] ;  /* 0x00008c00ff120b82 */ /* 0x000e620000000a00 */
[----:B------:R-:W-:Y:S01]  /*08b0*/  @P2 IMAD.WIDE.U32 R14, R21, R14, R16 ;  /* 0x0000000e150e2225 */ /* 0x000fe200078e0010 */
[----:B------:R-:W-:-:S03]  /*08c0*/  IADD3 R17, R2, 0x80, RZ ;  /* 0x0000008002117810 */ /* 0x000fc60007ffe0ff */
[----:B------:R2:W5:Y:S03]  /*08d0*/  @P1 LDG.E R33, desc[UR12][R12.64] ;  /* 0x0000000c0c211981 */ /* 0x000566000c1e1900 */
[----:B------:R-:W3:Y:S01]  /*08e0*/  @P3 LDC.64 R20, c[0x0][0x288] ;  /* 0x0000a200ff143b82 */ /* 0x000ee20000000a00 */
[----:B------:R-:W-:Y:S01]  /*08f0*/  SHF.R.S32.HI R31, RZ, 0x1f, R17 ;  /* 0x0000001fff1f7819 */ /* 0x000fe20000011411 */
[----:B------:R2:W5:Y:S01]  /*0900*/  @P1 LDG.E R34, desc[UR12][R8.64] ;  /* 0x0000000c08221981 */ /* 0x000562000c1e1900 */
[----:B------:R-:W-:Y:S02]  /*0910*/  @P2 IADD3 R29, R15, R29, RZ ;  /* 0x0000001d0f1d2210 */ /* 0x000fe40007ffe0ff */
[C---:B------:R-:W-:Y:S01]  /*0920*/  @P2 SHF.L.U32 R15, R14.reuse, 0x1, RZ ;  /* 0x000000010e0f2819 */ /* 0x040fe200000006ff */
[----:B0-----:R-:W-:Y:S01]  /*0930*/  @P0 IMAD R28, R31, R24, RZ ;  /* 0x000000181f1c0224 */ /* 0x001fe200078e02ff */
[----:B------:R-:W-:Y:S01]  /*0940*/  @P2 SHF.L.U64.HI R16, R14, 0x1, R29 ;  /* 0x000000010e102819 */ /* 0x000fe2000001021d */
[----:B--2---:R-:W0:Y:S01]  /*0950*/  @P0 LDC.64 R12, c[0x0][0x228] ;  /* 0x00008a00ff0c0b82 */ /* 0x004e220000000a00 */
[----:B------:R-:W-:-:S02]  /*0960*/  @P0 MOV R8, R40 ;  /* 0x0000002800080202 */ /* 0x000fc40000000f00 */
[----:B------:R-:W-:Y:S01]  /*0970*/  @P0 MOV R9, R43 ;  /* 0x0000002b00090202 */ /* 0x000fe20000000f00 */
[----:B------:R-:W-:Y:S01]  /*0980*/  @P0 IMAD R31, R17, R25, R28 ;  /* 0x00000019111f0224 */ /* 0x000fe200078e021c */
[C---:B------:R-:W-:Y:S02]  /*0990*/  @P2 IADD3 R26, P4, R15.reuse, R26, RZ ;  /* 0x0000001a0f1a2210 */ /* 0x040fe40007f9e0ff */
[----:B------:R-:W-:Y:S01]  /*09a0*/  @P2 IADD3 R22, P5, R15, R22, RZ ;  /* 0x000000160f162210 */ /* 0x000fe20007fbe0ff */
[----:B------:R-:W-:Y:S01]  /*09b0*/  @P0 IMAD.WIDE.U32 R24, R17, R24, R8 ;  /* 0x0000001811180225 */ /* 0x000fe200078e0008 */
[----:B------:R-:W2:Y:S01]  /*09c0*/  @P3 LDC.64 R14, c[0x0][0x230] ;  /* 0x00008c00ff0e3b82 */ /* 0x000ea20000000a00 */
[----:B------:R-:W-:-:S07]  /*09d0*/  IADD3 R29, R2, 0xc0, RZ ;  /* 0x000000c0021d7810 */ /* 0x000fce0007ffe0ff */
[----:B------:R-:W2:Y:S01]  /*09e0*/  @P3 LDC.64 R8, c[0x0][0x228] ;  /* 0x00008a00ff083b82 */ /* 0x000ea20000000a00 */
[----:B------:R-:W-:Y:S02]  /*09f0*/  SHF.R.S32.HI R35, RZ, 0x1f, R29 ;  /* 0x0000001fff237819 */ /* 0x000fe4000001141d */
[----:B------:R-:W-:Y:S02]  /*0a00*/  @P0 IADD3 R17, R25, R31, RZ ;  /* 0x0000001f19110210 */ /* 0x000fe40007ffe0ff */
[----:B------:R-:W-:Y:S01]  /*0a10*/  @P0 SHF.L.U32 R25, R24, 0x1, RZ ;  /* 0x0000000118190819 */ /* 0x000fe200000006ff */
[----:B---3--:R-:W-:Y:S01]  /*0a20*/  @P3 IMAD R28, R35, R20, RZ ;  /* 0x00000014231c3224 */ /* 0x008fe200078e02ff */
[C---:B------:R-:W-:Y:S02]  /*0a30*/  @P2 IADD3.X R27, R16.reuse, R27, RZ, P4, !PT ;  /* 0x0000001b101b2210 */ /* 0x040fe400027fe4ff */
[----:B------:R-:W-:Y:S02]  /*0a40*/  @P2 IADD3.X R23, R16, R23, RZ, P5, !PT ;  /* 0x0000001710172210 */ /* 0x000fe40002ffe4ff */
[----:B------:R-:W-:-:S02]  /*0a50*/  @P0 SHF.L.U64.HI R24, R24, 0x1, R17 ;  /* 0x0000000118180819 */ /* 0x000fc40000010211 */
[----:B------:R-:W-:Y:S01]  /*0a60*/  @P3 MOV R16, R40 ;  /* 0x0000002800103202 */ /* 0x000fe20000000f00 */
[----:B------:R-:W-:Y:S01]  /*0a70*/  @P3 IMAD R31, R29, R21, R28 ;  /* 0x000000151d1f3224 */ /* 0x000fe200078e021c */
[----:B------:R-:W-:Y:S01]  /*0a80*/  @P3 MOV R17, R43 ;  /* 0x0000002b00113202 */ /* 0x000fe20000000f00 */
[----:B------:R-:W5:Y:S01]  /*0a90*/  @P2 LDG.E R32, desc[UR12][R22.64] ;  /* 0x0000000c16202981 */ /* 0x000f62000c1e1900 */
[----:B-1----:R-:W-:Y:S01]  /*0aa0*/  @P0 IADD3 R18, P4, R25, R18, RZ ;  /* 0x0000001219120210 */ /* 0x002fe20007f9e0ff */
[----:B------:R-:W-:-:S03]  /*0ab0*/  @P3 IMAD.WIDE.U32 R20, R29, R20, R16 ;  /* 0x000000141d143225 */ /* 0x000fc600078e0010 */
[----:B------:R-:W-:Y:S02]  /*0ac0*/  @P0 IADD3.X R19, R24, R19, RZ, P4, !PT ;  /* 0x0000001318130210 */ /* 0x000fe400027fe4ff */
[----:B------:R-:W-:Y:S02]  /*0ad0*/  @P3 IADD3 R21, R21, R31, RZ ;  /* 0x0000001f15153210 */ /* 0x000fe40007ffe0ff */
[C---:B------:R-:W-:Y:S02]  /*0ae0*/  @P3 SHF.L.U32 R17, R20.reuse, 0x1, RZ ;  /* 0x0000000114113819 */ /* 0x040fe400000006ff */
[----:B0-----:R-:W-:Y:S02]  /*0af0*/  @P0 IADD3 R16, P4, R25, R12, RZ ;  /* 0x0000000c19100210 */ /* 0x001fe40007f9e0ff */
[----:B------:R-:W-:Y:S02]  /*0b00*/  @P3 SHF.L.U64.HI R20, R20, 0x1, R21 ;  /* 0x0000000114143819 */ /* 0x000fe40000010215 */
[----:B--2---:R-:W-:-:S02]  /*0b10*/  @P3 IADD3 R12, P5, R17, R14, RZ ;  /* 0x0000000e110c3210 */ /* 0x004fc40007fbe0ff */
[----:B------:R-:W-:Y:S02]  /*0b20*/  @P3 IADD3 R8, P6, R17, R8, RZ ;  /* 0x0000000811083210 */ /* 0x000fe40007fde0ff */
[----:B------:R-:W-:Y:S02]  /*0b30*/  CS2R R30, SRZ ;  /* 0x00000000001e7805 */ /* 0x000fe4000001ff00 */
[----:B------:R-:W-:Y:S02]  /*0b40*/  @P0 IADD3.X R17, R24, R13, RZ, P4, !PT ;  /* 0x0000000d18110210 */ /* 0x000fe400027fe4ff */
[----:B------:R-:W-:Y:S02]  /*0b50*/  CS2R R28, SRZ ;  /* 0x00000000001c7805 */ /* 0x000fe4000001ff00 */
[C---:B------:R-:W-:Y:S02]  /*0b60*/  @P3 IADD3.X R13, R20.reuse, R15, RZ, P5, !PT ;  /* 0x0000000f140d3210 */ /* 0x040fe40002ffe4ff */
[----:B------:R-:W-:Y:S01]  /*0b70*/  @P3 IADD3.X R9, R20, R9, RZ, P6, !PT ;  /* 0x0000000914093210 */ /* 0x000fe200037fe4ff */
[----:B------:R-:W5:Y:S04]  /*0b80*/  @P0 LDG.E R30, desc[UR12][R18.64] ;  /* 0x0000000c121e0981 */ /* 0x000f68000c1e1900 */
[----:B------:R-:W5:Y:S04]  /*0b90*/  @P3 LDG.E R31, desc[UR12][R12.64] ;  /* 0x0000000c0c1f3981 */ /* 0x000f68000c1e1900 */
[----:B------:R-:W5:Y:S04]  /*0ba0*/  @P3 LDG.E R28, desc[UR12][R8.64] ;  /* 0x0000000c081c3981 */ /* 0x000f68000c1e1900 */
[----:B------:R-:W5:Y:S01]  /*0bb0*/  @P0 LDG.E R29, desc[UR12][R16.64] ;  /* 0x0000000c101d0981 */ /* 0x000f62000c1e1900 */
[----:B------:R-:W-:Y:S01]  /*0bc0*/  HFMA2.MMA R35, -RZ, RZ, 0, 0 ;  /* 0x00000000ff237435 */ /* 0x000fe200000001ff */
[----:B------:R-:W-:Y:S01]  /*0bd0*/  UMOV UR11, 0x3f800000 ;  /* 0x3f800000000b7882 */ /* 0x000fe20000000000 */
[----:B------:R-:W-:Y:S01]  /*0be0*/  BSSY B0, `(.L_x_722) ;  /* 0x0000023000007945 */ /* 0x000fe20003800000 */
[----:B------:R-:W-:-:S07]  /*0bf0*/  CS2R R24, SRZ ;  /* 0x0000000000187805 */ /* 0x000fce000001ff00 */
[----:B------:R0:W5:Y:S02]  /*0c00*/  @P2 LDG.E R35, desc[UR12][R26.64] ;  /* 0x0000000c1a232981 */ /* 0x000164000c1e1900 */
[----:B0-----:R-:W-:Y:S02]  /*0c10*/  CS2R R26, SRZ ;  /* 0x00000000001a7805 */ /* 0x001fe4000001ff00 */
        /* <DEDUP_REMOVED lines=31> */
.L_x_723:
[----:B------:R-:W-:Y:S05]  /*0e10*/  BSYNC B0 ;  /* 0x0000000000007941 */ /* 0x000fea0003800000 */
.L_x_722:
[----:B------:R-:W-:Y:S01]  /*0e20*/  ULDC.U8 UR9, c[0x0][0x2a4] ;  /* 0x0000a90000097ab9 */ /* 0x000fe20000000000 */
[--C-:B-----5:R-:W-:Y:S01]  /*0e30*/  HADD2.F32 R6, -RZ, R34.reuse.H0_H0 ;  /* 0x20000022ff067230 */ /* 0x120fe20000004100 */
        /* <DEDUP_REMOVED lines=27> */
.L_x_724:
        /* <DEDUP_REMOVED lines=34> */
.L_x_725:
[--C-:B------:R-:W-:Y:S02]  /*1210*/  HADD2.F32 R18, -RZ, R30.reuse.H0_H0 ;  /* 0x2000001eff127230 */ /* 0x100fe40000004100 */
[----:B------:R-:W-:Y:S01]  /*1220*/  FMUL.FTZ R7, R10, R27 ;  /* 0x0000001b0a077220 */ /* 0x000fe20000410000 */
[----:B------:R-:W-:Y:S02]  /*1230*/  HADD2.F32 R19, -RZ, R30.H1_H1 ;  /* 0x3000001eff137230 */ /* 0x000fe40000004100 */
[C---:B------:R-:W-:Y:S01]  /*1240*/  FFMA.FTZ R13, R17.reuse, R10, R16 ;  /* 0x0000000a110d7223 */ /* 0x040fe20000010010 */
[----:B------:R-:W-:Y:S01]  /*1250*/  FADD.FTZ R16, R18, -UR20 ;  /* 0x8000001412107e21 */ /* 0x000fe20008010000 */
[----:B------:R-:W-:Y:S01]  /*1260*/  FFMA.FTZ R17, R17, R7, R8 ;  /* 0x0000000711117223 */ /* 0x000fe20000010008 */
[----:B------:R-:W-:Y:S01]  /*1270*/  FADD.FTZ R19, R19, -UR20 ;  /* 0x8000001413137e21 */ /* 0x000fe20008010000 */
[----:B------:R-:W-:Y:S01]  /*1280*/  FADD.FTZ R7, R15, R7 ;  /* 0x000000070f077221 */ /* 0x000fe20000010000 */
[----:B------:R-:W-:-:S02]  /*1290*/  HADD2.F32 R18, -RZ, R29.H0_H0 ;  /* 0x2000001dff127230 */ /* 0x000fc40000004100 */
[----:B------:R-:W-:Y:S01]  /*12a0*/  FMUL.FTZ R16, R16, UR11 ;  /* 0x0000000b10107c20 */ /* 0x000fe20008410000 */
[----:B------:R-:W-:Y:S02]  /*12b0*/  HADD2.F32 R15, -RZ, R29.H1_H1 ;  /* 0x3000001dff0f7230 */ /* 0x000fe40000004100 */
        /* <DEDUP_REMOVED lines=21> */
.L_x_726:
[----:B------:R-:W-:Y:S01]  /*1410*/  FFMA.FTZ R21, R14, R8, R17 ;  /* 0x000000080e157223 */ /* 0x000fe20000010011 */
[----:B------:R-:W-:Y:S01]  /*1420*/  FMUL.FTZ R17, R18, R27 ;  /* 0x0000001b12117220 */ /* 0x000fe20000410000 */
[----:B------:R-:W-:Y:S01]  /*1430*/  FADD.FTZ R22, R8, R7 ;  /* 0x0000000708167221 */ /* 0x000fe20000010000 */
[--C-:B------:R-:W-:Y:S02]  /*1440*/  HADD2.F32 R19, -RZ, R31.reuse.H1_H1 ;  /* 0x3000001fff137230 */ /* 0x100fe40000004100 */
[----:B------:R-:W-:Y:S02]  /*1450*/  HADD2.F32 R8, -RZ, R31.H0_H0 ;  /* 0x2000001fff087230 */ /* 0x000fe40000004100 */
[----:B------:R-:W-:Y:S01]  /*1460*/  FFMA.FTZ R7, R16, R17, R21 ;  /* 0x0000001110077223 */ /* 0x000fe20000010015 */
[----:B------:R-:W-:Y:S01]  /*1470*/  FADD.FTZ R22, R22, R17 ;  /* 0x0000001116167221 */ /* 0x000fe20000010000 */
[----:B------:R-:W-:Y:S01]  /*1480*/  FMUL.FTZ R17, R15, R24 ;  /* 0x000000180f117220 */ /* 0x000fe20000410000 */
[----:B------:R-:W-:Y:S01]  /*1490*/  FADD.FTZ R19, R19, -UR20 ;  /* 0x8000001413137e21 */ /* 0x000fe20008010000 */
[----:B------:R-:W-:-:S02]  /*14a0*/  FADD.FTZ R21, R8, -UR20 ;  /* 0x8000001408157e21 */ /* 0x000fc40008010000 */
[----:B------:R-:W-:Y:S01]  /*14b0*/  FFMA.FTZ R8, R20, R17, R7 ;  /* 0x0000001114087223 */ /* 0x000fe20000010007 */
[----:B------:R-:W-:Y:S01]  /*14c0*/  FADD.FTZ R7, R17, R22 ;  /* 0x0000001611077221 */ /* 0x000fe20000010000 */
[----:B------:R-:W-:Y:S01]  /*14d0*/  FMUL.FTZ R38, R19, UR11 ;  /* 0x0000000b13267c20 */ /* 0x000fe20008410000 */
[--C-:B------:R-:W-:Y:S02]  /*14e0*/  HADD2.F32 R22, -RZ, R28.reuse.H0_H0 ;  /* 0x2000001cff167230 */ /* 0x100fe40000004100 */
        /* <DEDUP_REMOVED lines=17> */
[----:B0-----:R-:W-:Y:S01]  /*1600*/  FADD.FTZ R44, -R23, 1 ;  /* 0x3f800000172c7421 */ /* 0x001fe20000010100 */
[----:B------:R-:W-:-:S03]  /*1610*/  FMUL.FTZ R19, R19, R23 ;  /* 0x0000001713137220 */ /* 0x000fc60000410000 */
[----:B------:R-:W-:-:S04]  /*1620*/  FFMA.FTZ R44, R21, R44, 1 ;  /* 0x3f800000152c7423 */ /* 0x000fc8000001002c */
[----:B------:R-:W-:-:S07]  /*1630*/  FMUL.FTZ R19, R19, R44 ;  /* 0x0000002c13137220 */ /* 0x000fce0000410000 */
.L_x_727:
[----:B------:R-:W-:Y:S01]  /*1640*/  FMUL.FTZ R44, R22, R27 ;  /* 0x0000001b162c7220 */ /* 0x000fe20000410000 */
[----:B------:R-:W-:Y:S01]  /*1650*/  ISETP.GT.AND P0, PT, R3, 0x1e, PT ;  /* 0x0000001e0300780c */ /* 0x000fe20003f04270 */
[----:B------:R-:W0:Y:S01]  /*1660*/  S2UR UR17, SR_CgaCtaId ;  /* 0x00000000001179c3 */ /* 0x000e220000008800 */
[----:B------:R-:W-:Y:S01]  /*1670*/  FFMA.FTZ R45, R6, R11, RZ ;  /* 0x0000000b062d7223 */ /* 0x000fe200000100ff */
[----:B------:R-:W-:Y:S01]  /*1680*/  FFMA.FTZ R21, R17, R44, R8 ;  /* 0x0000002c11157223 */ /* 0x000fe20000010008 */
[----:B------:R-:W-:Y:S01]  /*1690*/  FADD.FTZ R44, R7, R44 ;  /* 0x0000002c072c7221 */ /* 0x000fe20000010000 */
[----:B------:R-:W-:Y:S01]  /*16a0*/  FMUL.FTZ R7, R19, R24 ;  /* 0x0000001813077220 */ /* 0x000fe20000410000 */
[----:B------:R-:W-:Y:S01]  /*16b0*/  FADD.FTZ R23, RZ, R12 ;  /* 0x0000000cff177221 */ /* 0x000fe20000010000 */
[----:B------:R-:W-:Y:S01]  /*16c0*/  FADD.FTZ R6, RZ, R11 ;  /* 0x0000000bff067221 */ /* 0x000fe20000010000 */
[----:B------:R-:W-:Y:S01]  /*16d0*/  UMOV UR10, 0x400 ;  /* 0x00000400000a7882 */ /* 0x000fe20000000000 */
[----:B------:R-:W-:Y:S01]  /*16e0*/  FFMA.FTZ R8, R38, R7, R21 ;  /* 0x0000000726087223 */ /* 0x000fe20000010015 */
[----:B------:R-:W-:Y:S01]  /*16f0*/  FADD.FTZ R7, R7, R44 ;  /* 0x0000002c07077221 */ /* 0x000fe20000010000 */
[----:B------:R-:W-:Y:S01]  /*1700*/  UIADD3 UR9, UR10, 0x40, URZ ;  /* 0x000000400a097890 */ /* 0x000fe2000fffe03f */
[----:B------:R-:W-:Y:S01]  /*1710*/  FFMA.FTZ R45, R14, R9, R45 ;  /* 0x000000090e2d7223 */ /* 0x000fe2000001002d */
[----:B------:R-:W-:Y:S01]  /*1720*/  FADD.FTZ R23, R23, R10 ;  /* 0x0000000a17177221 */ /* 0x000fe20000010000 */
[----:B------:R-:W1:Y:S01]  /*1730*/  SHFL.DOWN PT, R21, R8, 0x1, 0x1f ;  /* 0x08201f0008157f89 */ /* 0x000e6200000e0000 */
[----:B------:R-:W-:Y:S01]  /*1740*/  FADD.FTZ R6, R6, R9 ;  /* 0x0000000906067221 */ /* 0x000fe20000010000 */
[----:B------:R-:W-:Y:S01]  /*1750*/  FFMA.FTZ R16, R16, R18, R13 ;  /* 0x0000001210107223 */ /* 0x000fe2000001000d */
[----:B------:R-:W-:Y:S01]  /*1760*/  FFMA.FTZ R45, R20, R15, R45 ;  /* 0x0000000f142d7223 */ /* 0x000fe2000001002d */
[----:B------:R-:W2:Y:S01]  /*1770*/  SHFL.DOWN PT, R44, R7, 0x1, 0x1f ;  /* 0x08201f00072c7f89 */ /* 0x000ea200000e0000 */
[----:B------:R-:W-:Y:S01]  /*1780*/  ISETP.NE.AND P3, PT, R36, RZ, PT ;  /* 0x000000ff2400720c */ /* 0x000fe20003f65270 */
[----:B------:R-:W-:Y:S01]  /*1790*/  FADD.FTZ R23, R23, R18 ;  /* 0x0000001217177221 */ /* 0x000fe20000010000 */
[----:B------:R-:W-:Y:S01]  /*17a0*/  FADD.FTZ R6, R6, R15 ;  /* 0x0000000f06067221 */ /* 0x000fe20000010000 */
[----:B------:R-:W-:Y:S01]  /*17b0*/  FFMA.FTZ R16, R17, R22, R16 ;  /* 0x0000001611107223 */ /* 0x000fe20000010010 */
[----:B------:R-:W-:Y:S01]  /*17c0*/  FFMA.FTZ R17, R38, R19, R45 ;  /* 0x0000001326117223 */ /* 0x000fe2000001002d */
[----:B------:R-:W-:Y:S01]  /*17d0*/  FADD.FTZ R18, R23, R22 ;  /* 0x0000001617127221 */ /* 0x000fe20000010000 */
[----:B0-----:R-:W-:Y:S01]  /*17e0*/  ULEA UR9, UR17, UR9, 0x18 ;  /* 0x0000000911097291 */ /* 0x001fe2000f8ec03f */
[----:B------:R-:W-:Y:S01]  /*17f0*/  FADD.FTZ R19, R6, R19 ;  /* 0x0000001306137221 */ /* 0x000fe20000010000 */
[----:B------:R-:W-:Y:S01]  /*1800*/  BSSY B0, `(.L_x_728) ;  /* 0x0000028000007945 */ /* 0x000fe20003800000 */
[----:B------:R-:W-:-:S03]  /*1810*/  ISETP.GT.U32.AND P5, PT, R36, 0x1, PT ;  /* 0x000000012400780c */ /* 0x000fc60003fa4070 */
        /* <DEDUP_REMOVED lines=25> */
[----:B------:R-:W-:-:S10]  /*19b0*/  MOV R6, R8 ;  /* 0x0000000800067202 */ /* 0x000fd40000000f00 */
        /* <DEDUP_REMOVED lines=12> */
.L_x_729:
[----:B------:R-:W-:Y:S05]  /*1a80*/  BSYNC B0 ;  /* 0x0000000000007941 */ /* 0x000fea0003800000 */
.L_x_728:
        /* <DEDUP_REMOVED lines=318> */
.L_x_731:
[----:B------:R-:W-:Y:S05]  /*2e70*/  BSYNC B0 ;  /* 0x0000000000007941 */ /* 0x000fea0003800000 */
.L_x_730:
        /* <DEDUP_REMOVED lines=19> */
.L_x_733:
[----:B------:R-:W-:Y:S05]  /*2fb0*/  BSYNC B0 ;  /* 0x0000000000007941 */ /* 0x000fea0003800000 */
.L_x_732:
[----:B------:R-:W-:Y:S05]  /*2fc0*/  @!P0 BRA `(.L_x_734) ;  /* 0x0000001000908947 */ /* 0x000fea0003800000 */
[----:B------:R-:W1:Y:S01]  /*2fd0*/  LDC.64 R8, c[0x0][0x258] ;  /* 0x00009600ff087b82 */ /* 0x000e620000000a00 */
[----:B------:R-:W-:-:S04]  /*2fe0*/  ULOP3.LUT UR9, UR4, 0x1, URZ, 0xc0, !UPT ;  /* 0x0000000104097892 */ /* 0x000fc8000f8ec03f */
[----:B------:R-:W-:-:S03]  /*2ff0*/  UIMAD UR9, UR9, UR15, URZ ;  /* 0x0000000f090972a4 */ /* 0x000fc6000f8e023f */
[----:B--2---:R-:W2:Y:S03]  /*3000*/  LDC.64 R16, c[0x0][0x260] ;  /* 0x00009800ff107b82 */ /* 0x004ea60000000a00 */
        /* <DEDUP_REMOVED lines=30> */
.L_x_736:
[----:B------:R-:W2:Y:S04]  /*31f0*/  LDG.E.STRONG.GPU R10, desc[UR12][R8.64] ;  /* 0x0000000c080a7981 */ /* 0x000ea8000c1ef900 */
[----:B--2---:R-:W-:Y:S01]  /*3200*/  CCTL.IVALL ;  /* 0x00000000ff00798f */ /* 0x004fe20002000000 */
[----:B------:R-:W-:Y:S05]  /*3210*/  YIELD ;  /* 0x0000000000007946 */ /* 0x000fea0003800000 */
[----:B------:R-:W-:-:S13]  /*3220*/  ISETP.NE.AND P0, PT, R10, R13, PT ;  /* 0x0000000d0a00720c */ /* 0x000fda0003f05270 */
[----:B------:R-:W-:Y:S05]  /*3230*/  @P0 BRA `(.L_x_736) ;  /* 0xfffffffc00ec0947 */ /* 0x000fea000383ffff */
.L_x_735:
        /* <DEDUP_REMOVED lines=16> */
.L_x_740:
        /* <DEDUP_REMOVED lines=115> */
.L_x_739:
        /* <DEDUP_REMOVED lines=61> */
.L_x_741:
[----:B------:R-:W-:-:S13]  /*3e40*/  ISETP.NE.OR P0, PT, R14, RZ, P0 ;  /* 0x000000ff0e00720c */ /* 0x000fda0000705670 */
[----:B------:R-:W-:Y:S05]  /*3e50*/  @!P0 BRA `(.L_x_737) ;  /* 0x00000000007c8947 */ /* 0x000fea0003800000 */
.L_x_738:
        /* <DEDUP_REMOVED lines=31> */
.L_x_737:
        /* <DEDUP_REMOVED lines=11> */
.L_x_743:
[----:B------:R-:W-:Y:S05]  /*4100*/  BSYNC B0 ;  /* 0x0000000000007941 */ /* 0x000fea0003800000 */
.L_x_742:
        /* <DEDUP_REMOVED lines=16> */
.L_x_734:
[----:B------:R-:W1:Y:S01]  /*4210*/  S2UR UR10, SR_CgaCtaId ;  /* 0x00000000000a79c3 */ /* 0x000e620000008800 */
[----:B------:R-:W-:Y:S01]  /*4220*/  UMOV UR9, 0x400 ;  /* 0x0000040000097882 */ /* 0x000fe20000000000 */
[----:B--2---:R-:W-:Y:S01]  /*4230*/  SHF.R.U32.HI R10, RZ, 0x1, R36 ;  /* 0x00000001ff0a7819 */ /* 0x004fe20000011624 */
[----:B------:R-:W-:Y:S01]  /*4240*/  ULDC.64 UR18, c[0x0][0x290] ;  /* 0x0000a40000127ab9 */ /* 0x000fe20000000a00 */
[--C-:B------:R-:W-:Y:S02]  /*4250*/  HADD2.F32 R12, -RZ, R35.reuse.H0_H0 ;  /* 0x20000023ff0c7230 */ /* 0x100fe40000004100 */
[----:B------:R-:W-:Y:S02]  /*4260*/  HADD2.F32 R35, -RZ, R35.H1_H1 ;  /* 0x30000023ff237230 */ /* 0x000fe40000004100 */
[----:B------:R-:W2:Y:S01]  /*4270*/  LDC R11, c[0x0][0x2ac] ;  /* 0x0000ab00ff0b7b82 */ /* 0x000ea20000000800 */
        /* <DEDUP_REMOVED lines=10> */
[----:B------:R-:W-:Y:S01]  /*4320*/  SHF.R.S32.HI R10, RZ, 0x1f, R10 ;  /* 0x0000001fff0a7819 */ /* 0x000fe2000001140a */
[--C-:B------:R-:W-:Y:S01]  /*4330*/  HADD2.F32 R6, -RZ, R33.reuse.H0_H0 ;  /* 0x20000021ff067230 */ /* 0x100fe20000004100 */
[----:B------:R-:W-:Y:S01]  /*4340*/  SHF.R.S32.HI R11, RZ, 0x1f, R11 ;  /* 0x0000001fff0b7819 */ /* 0x000fe2000001140b */
[----:B------:R-:W-:Y:S01]  /*4350*/  FADD.FTZ R7, R7, -UR20 ;  /* 0x8000001407077e21 */ /* 0x000fe20008010000 */
[----:B------:R-:W-:Y:S01]  /*4360*/  ISETP.GE.AND.EX P3, PT, R10, UR19, PT, P3 ;  /* 0x000000130a007c0c */ /* 0x000fe2000bf66330 */
[----:B------:R-:W-:Y:S01]  /*4370*/  HADD2.F32 R33, -RZ, R33.H1_H1 ;  /* 0x30000021ff217230 */ /* 0x000fe20000004100 */
[----:B------:R-:W-:Y:S01]  /*4380*/  ISETP.GE.AND.EX P0, PT, R11, UR19, PT, P0 ;  /* 0x000000130b007c0c */ /* 0x000fe2000bf06300 */
[----:B------:R-:W-:Y:S01]  /*4390*/  FMUL.FTZ R19, R7, UR11 ;  /* 0x0000000b07137c20 */ /* 0x000fe20008410000 */
[----:B------:R-:W0:Y:S01]  /*43a0*/  LDS.64 R8, [UR9+0x30] ;  /* 0x00003009ff087984 */ /* 0x000e220008000a00 */
[----:B------:R-:W-:-:S02]  /*43b0*/  ULDC UR9, c[0x0][0x2bc] ;  /* 0x0000af0000097ab9 */ /* 0x000fc40000000800 */
[----:B0-----:R-:W-:Y:S01]  /*43c0*/  FMUL.FTZ R10, R8, UR9 ;  /* 0x00000009080a7c20 */ /* 0x001fe20008410000 */
        /* <DEDUP_REMOVED lines=22> */
.L_x_744:
[----:B------:R-:W-:Y:S04]  /*4530*/  BSSY B0, `(.L_x_745) ;  /* 0x0000015000007945 */ /* 0x000fe80003800000 */
[----:B------:R-:W-:Y:S05]  /*4540*/  @!P1 BRA `(.L_x_746) ;  /* 0x00000000004c9947 */ /* 0x000fea0003800000 */
[C-C-:B------:R-:W-:Y:S01]  /*4550*/  FFMA.FTZ R7, R10.reuse, R19, R11.reuse ;  /* 0x000000130a077223 */ /* 0x140fe2000001000b */
[----:B------:R-:W-:Y:S01]  /*4560*/  SHF.R.S32.HI R9, RZ, 0x1f, R2 ;  /* 0x0000001fff097819 */ /* 0x000fe20000011402 */
[----:B------:R-:W-:Y:S01]  /*4570*/  FFMA.FTZ R14, R10, R8, R11 ;  /* 0x000000080a0e7223 */ /* 0x000fe2000001000b */
[----:B------:R-:W-:Y:S01]  /*4580*/  ULDC.64 UR18, c[0x0][0x288] ;  /* 0x0000a20000127ab9 */ /* 0x000fe20000000a00 */
        /* <DEDUP_REMOVED lines=12> */
[----:B------:R-:W-:Y:S02]  /*4650*/  F2FP.F16.F32.PACK_AB R13, R13, R14 ;  /* 0x0000000e0d0d723e */ /* 0x000fe400000000ff */
[----:B------:R-:W-:-:S05]  /*4660*/  LEA.HI.X R9, R6, UR19, R9, 0x1, P5 ;  /* 0x0000001306097c11 */ /* 0x000fca000a8f0c09 */
[----:B------:R0:W-:Y:S02]  /*4670*/  STG.E desc[UR12][R8.64], R13 ;  /* 0x0000000d08007986 */ /* 0x0001e4000c10190c */
.L_x_746:
[----:B------:R-:W-:Y:S05]  /*4680*/  BSYNC B0 ;  /* 0x0000000000007941 */ /* 0x000fea0003800000 */
.L_x_745:
[----:B------:R-:W-:Y:S01]  /*4690*/  FADD.FTZ R12, R12, -UR20 ;  /* 0x800000140c0c7e21 */ /* 0x000fe20008010000 */
[----:B------:R-:W-:Y:S01]  /*46a0*/  FADD.FTZ R35, R35, -UR20 ;  /* 0x8000001423237e21 */ /* 0x000fe20008010000 */
[--C-:B------:R-:W-:Y:S02]  /*46b0*/  HADD2.F32 R6, -RZ, R32.reuse.H0_H0 ;  /* 0x20000020ff067230 */ /* 0x100fe40000004100 */
[----:B------:R-:W-:Y:S02]  /*46c0*/  HADD2.F32 R7, -RZ, R32.H1_H1 ;  /* 0x30000020ff077230 */ /* 0x000fe40000004100 */
[----:B------:R-:W-:Y:S01]  /*46d0*/  FMUL.FTZ R19, R12, UR11 ;  /* 0x0000000b0c137c20 */ /* 0x000fe20008410000 */
        /* <DEDUP_REMOVED lines=20> */
.L_x_747:
[----:B------:R-:W-:Y:S04]  /*4820*/  BSSY B0, `(.L_x_748) ;  /* 0x0000016000007945 */ /* 0x000fe80003800000 */
[----:B------:R-:W-:Y:S05]  /*4830*/  @!P2 BRA `(.L_x_749) ;  /* 0x000000000050a947 */ /* 0x000fea0003800000 */
[----:B------:R-:W-:Y:S01]  /*4840*/  IADD3 R15, R2, 0x40, RZ ;  /* 0x00000040020f7810 */ /* 0x000fe20007ffe0ff */
[C-C-:B0-----:R-:W-:Y:S01]  /*4850*/  FFMA.FTZ R9, R10.reuse, R19, R11.reuse ;  /* 0x000000130a097223 */ /* 0x141fe2000001000b */
        /* <DEDUP_REMOVED lines=18> */
.L_x_749:
[----:B------:R-:W-:Y:S05]  /*4980*/  BSYNC B0 ;  /* 0x0000000000007941 */ /* 0x000fea0003800000 */
.L_x_748:
[--C-:B------:R-:W-:Y:S01]  /*4990*/  HADD2.F32 R6, -RZ, R30.reuse.H0_H0 ;  /* 0x2000001eff067230 */ /* 0x100fe20000004100 */
[C---:B------:R-:W-:Y:S01]  /*49a0*/  ISETP.LT.U32.AND P0, PT, R36.reuse, 0x80, !P0 ;  /* 0x000000802400780c */ /* 0x040fe20004701070 */
[----:B------:R-:W-:Y:S01]  /*49b0*/  HADD2.F32 R30, -RZ, R30.H1_H1 ;  /* 0x3000001eff1e7230 */ /* 0x000fe20000004100 */
[----:B------:R-:W-:Y:S01]  /*49c0*/  ISETP.LT.U32.AND P3, PT, R36, 0x80, !P3 ;  /* 0x000000802400780c */ /* 0x000fe20005f61070 */
[----:B01----:R-:W-:Y:S02]  /*49d0*/  HADD2.F32 R8, -RZ, R29.H0_H0 ;  /* 0x2000001dff087230 */ /* 0x003fe40000004100 */
        /* <DEDUP_REMOVED lines=26> */
.L_x_750:
        /* <DEDUP_REMOVED lines=13> */
[----:B------:R-:W-:Y:S01]  /*4c50*/  IMAD R13, R14, UR19, R13 ;  /* 0x000000130e0d7c24 */ /* 0x000fe2000f8e020d */
[----:B------:R-:W-:Y:S01]  /*4c60*/  ULDC.64 UR18, c[0x0][0x210] ;  /* 0x0000840000127ab9 */ /* 0x000fe20000000a00 */
[----:B------:R-:W-:Y:S01]  /*4c70*/  FMUL.FTZ R14, R7, UR11 ;  /* 0x0000000b070e7c20 */ /* 0x000fe20008410000 */
[----:B------:R-:W-:Y:S01]  /*4c80*/  FMUL.FTZ R7, R12, UR11 ;  /* 0x0000000b0c077c20 */ /* 0x000fe20008410000 */
[C---:B------:R-:W-:Y:S02]  /*4c90*/  LEA R12, P0, R8.reuse, UR18, 0x1 ;  /* 0x00000012080c7c11 */ /* 0x040fe4000f8008ff */
[----:B------:R-:W-:Y:S02]  /*4ca0*/  IADD3 R13, R9, R13, RZ ;  /* 0x0000000d090d7210 */ /* 0x000fe40007ffe0ff */
[----:B------:R-:W-:Y:S02]  /*4cb0*/  F2FP.F16.F32.PACK_AB R7, R7, R14 ;  /* 0x0000000e0707723e */ /* 0x000fe400000000ff */
[----:B------:R-:W-:-:S05]  /*4cc0*/  LEA.HI.X R13, R8, UR19, R13, 0x1, P0 ;  /* 0x00000013080d7c11 */ /* 0x000fca00080f0c0d */
[----:B------:R0:W-:Y:S02]  /*4cd0*/  STG.E desc[UR12][R12.64], R7 ;  /* 0x000000070c007986 */ /* 0x0001e4000c10190c */
.L_x_752:
[----:B------:R-:W-:Y:S05]  /*4ce0*/  BSYNC B0 ;  /* 0x0000000000007941 */ /* 0x000fea0003800000 */
.L_x_751:
[----:B------:R-:W-:Y:S01]  /*4cf0*/  FADD.FTZ R8, R6, -UR20 ;  /* 0x8000001406087e21 */ /* 0x000fe20008010000 */
[----:B------:R-:W-:Y:S01]  /*4d00*/  FADD.FTZ R31, R31, -UR20 ;  /* 0x800000141f1f7e21 */ /* 0x000fe20008010000 */
[--C-:B------:R-:W-:Y:S02]  /*4d10*/  HADD2.F32 R6, -RZ, R28.reuse.H0_H0 ;  /* 0x2000001cff067230 */ /* 0x100fe40000004100 */
[----:B0-----:R-:W-:Y:S02]  /*4d20*/  HADD2.F32 R7, -RZ, R28.H1_H1 ;  /* 0x3000001cff077230 */ /* 0x001fe40000004100 */
        /* <DEDUP_REMOVED lines=21> */
.L_x_753:
        /* <DEDUP_REMOVED lines=13> */
[----:B------:R-:W-:Y:S01]  /*4f50*/  FMUL.FTZ R10, R10, UR11 ;  /* 0x0000000b0a0a7c20 */ /* 0x000fe20008410000 */
[----:B------:R-:W-:Y:S01]  /*4f60*/  IMAD R7, R13, UR19, R8 ;  /* 0x000000130d077c24 */ /* 0x000fe2000f8e0208 */
[----:B------:R-:W-:-:S03]  /*4f70*/  ULDC.64 UR18, c[0x0][0x210] ;  /* 0x0000840000127ab9 */ /* 0x000fc60000000a00 */
[----:B------:R-:W-:Y:S02]  /*4f80*/  F2FP.F16.F32.PACK_AB R9, R10, R9 ;  /* 0x000000090a09723e */ /* 0x000fe400000000ff */
[----:B------:R-:W-:Y:S02]  /*4f90*/  LEA R6, P0, R40, UR18, 0x1 ;  /* 0x0000001228067c11 */ /* 0x000fe4000f8008ff */
[----:B------:R-:W-:-:S04]  /*4fa0*/  IADD3 R7, R41, R7, RZ ;  /* 0x0000000729077210 */ /* 0x000fc80007ffe0ff */
[----:B------:R-:W-:-:S05]  /*4fb0*/  LEA.HI.X R7, R40, UR19, R7, 0x1, P0 ;  /* 0x0000001328077c11 */ /* 0x000fca00080f0c07 */
[----:B------:R0:W-:Y:S02]  /*4fc0*/  STG.E desc[UR12][R6.64], R9 ;  /* 0x0000000906007986 */ /* 0x0001e4000c10190c */
.L_x_755:
[----:B------:R-:W-:Y:S05]  /*4fd0*/  BSYNC B0 ;  /* 0x0000000000007941 */ /* 0x000fea0003800000 */
.L_x_754:
        /* <DEDUP_REMOVED lines=8> */
.L_x_721:
        /* <DEDUP_REMOVED lines=23> */
.L_x_758:
[----:B------:R-:W-:Y:S05]  /*51d0*/  BSYNC B0 ;  /* 0x0000000000007941 */ /* 0x000fea0003800000 */
.L_x_757:
[----:B------:R-:W-:Y:S05]  /*51e0*/  @P0 EXIT ;  /* 0x000000000000094d */ /* 0x000fea0003800000 */
[----:B------:R-:W-:Y:S05]  /*51f0*/  @P2 BRA `(.L_x_759) ;  /* 0x0000000000202947 */ /* 0x000fea0003800000 */
[----:B------:R-:W-:-:S05]  /*5200*/  IMAD R0, R6, R7, RZ ;  /* 0x0000000706007224 */ /* 0x000fca00078e02ff */
[----:B------:R-:W-:-:S13]  /*5210*/  ISETP.NE.AND P0, PT, R0, -0x1, PT ;  /* 0xffffffff0000780c */ /* 0x000fda0003f05270 */
[----:B------:R-:W-:Y:S05]  /*5220*/  @!P0 BRA `(.L_x_759) ;  /* 0x0000000000148947 */ /* 0x000fea0003800000 */
.L_x_760:
[----:B0-----:R-:W2:Y:S04]  /*5230*/  LDG.E.STRONG.GPU R5, desc[UR12][R2.64] ;  /* 0x0000000c02057981 */ /* 0x001ea8000c1ef900 */
[----:B--2---:R-:W-:Y:S01]  /*5240*/  CCTL.IVALL ;  /* 0x00000000ff00798f */ /* 0x004fe20002000000 */
[----:B------:R-:W-:Y:S05]  /*5250*/  YIELD ;  /* 0x0000000000007946 */ /* 0x000fea0003800000 */
[----:B------:R-:W-:-:S13]  /*5260*/  ISETP.NE.AND P0, PT, R5, R0, PT ;  /* 0x000000000500720c */ /* 0x000fda0003f05270 */
[----:B------:R-:W-:Y:S05]  /*5270*/  @P0 BRA `(.L_x_760) ;  /* 0xfffffffc00ec0947 */ /* 0x000fea000383ffff */
.L_x_759:
        /* <DEDUP_REMOVED lines=24> */
.L_x_761:
        /* <DEDUP_REMOVED lines=25> */
.L_x_762:
        /* <DEDUP_REMOVED lines=15> */
.L_x_2405:


//--------------------- .text._Z35group_norm_nhwc_bwd_one_pass_kernelI11Fp16IOBf16WLi512ELi4ELi128EEv26Group_norm_nhwc_bwd_params --------------------------
	.section	.text._Z35group_norm_nhwc_bwd_one_pass_kernelI11Fp16IOBf16WLi512ELi4ELi128EEv26Group_norm_nhwc_bwd_params,"ax",@progbits
	.align	128
        .global         _Z35group_norm_nhwc_bwd_one_pass_kernelI11Fp16IOBf16WLi512ELi4ELi128EEv26Group_norm_nhwc_bwd_params
        .type           _Z35group_norm_nhwc_bwd_one_pass_kernelI11Fp16IOBf16WLi512ELi4ELi128EEv26Group_norm_nhwc_bwd_params,@function
        .size           _Z35group_norm_nhwc_bwd_one_pass_kernelI11Fp16IOBf16WLi512ELi4ELi128EEv26Group_norm_nhwc_bwd_params,(.L_x_2406 - _Z35group_norm_nhwc_bwd_one_pass_kernelI11Fp16IOBf16WLi512ELi4ELi128EEv26Group_norm_nhwc_bwd_params)
        .other          _Z35group_norm_nhwc_bwd_one_pass_kernelI11Fp16IOBf16WLi512ELi4ELi128EEv26Group_norm_nhwc_bwd_params,@"STO_CUDA_ENTRY STV_DEFAULT"
_Z35group_norm_nhwc_bwd_one_pass_kernelI11Fp16IOBf16WLi512ELi4ELi128EEv26Group_norm_nhwc_bwd_params:
.text._Z35group_norm_nhwc_bwd_one_pass_kernelI11Fp16IOBf16WLi512ELi4ELi128EEv26Group_norm_nhwc_bwd_params:
        /* <DEDUP_REMOVED lines=25> */
[----:B------:R-:W-:-:S02]  /*0190*/  UIADD3.X UR10, URZ, UR11, URZ, UP0, !UPT ;  /* 0x0000000b3f0a7290 */ /* 0x000fc400087fe43f */
[----:B------:R-:W-:Y:S01]  /*01a0*/  ULEA.HI UR5, UP0, UR7, UR4, URZ, 0x1 ;  /* 0x0000000407057291 */ /* 0x000fe2000f81083f */
[----:B------:R-:W-:Y:S01]  /*01b0*/  UMOV UR6, 0x400 ;  /* 0x0000040000067882 */ /* 0x000fe20000000000 */
[----:B------:R-:W-:Y:S02]  /*01c0*/  USHF.R.S64 UR4, UR9, 0x1, UR10 ;  /* 0x0000000109047899 */ /* 0x000fe4000800100a */
        /* <DEDUP_REMOVED lines=14> */
[----:B------:R-:W-:Y:S01]  /*02b0*/  ULDC.U8 UR10, c[0x0][0x2a4] ;  /* 0x0000a900000a7ab9 */ /* 0x000fe20000000000 */
[----:B------:R-:W-:-:S02]  /*02c0*/  IADD3 R3, R2, 0x100, RZ ;  /* 0x0000010002037810 */ /* 0x000fc40007ffe0ff */
[----:B------:R-:W-:Y:S02]  /*02d0*/  SHF.R.S32.HI R4, RZ, 0x1f, R4 ;  /* 0x0000001fff047819 */ /* 0x000fe40000011404 */
[----:B------:R-:W-:Y:S02]  /*02e0*/  ISETP.LT.U32.AND P3, PT, R3, UR16, PT ;  /* 0x0000001003007c0c */ /* 0x000fe4000bf61070 */
[----:B------:R-:W-:Y:S02]  /*02f0*/  SHF.R.S32.HI R3, RZ, 0x1f, R3 ;  /* 0x0000001fff037819 */ /* 0x000fe40000011403 */
[----:B------:R-:W-:Y:S02]  /*0300*/  ISETP.LT.AND.EX P4, PT, R4, UR17, !P1, P4 ;  /* 0x0000001104007c0c */ /* 0x000fe4000cf81340 */
[----:B------:R-:W-:Y:S01]  /*0310*/  ISETP.LT.AND.EX P3, PT, R3, UR17, !P1, P3 ;  /* 0x0000001103007c0c */ /* 0x000fe2000cf61330 */
[----:B------:R-:W0:Y:S01]  /*0320*/  S2R R4, SR_LANEID ;  /* 0x0000000000047919 */ /* 0x000e220000000000 */
[----:B------:R-:W1:Y:S01]  /*0330*/  LDC R3, c[0x0][0x10] ;  /* 0x00000400ff037b82 */ /* 0x000e620000000800 */
[----:B------:R-:W-:-:S02]  /*0340*/  IADD3 R6, R2, 0x40, RZ ;  /* 0x0000004002067810 */ /* 0x000fc40007ffe0ff */
[----:B------:R-:W-:Y:S02]  /*0350*/  ISETP.LT.U32.AND P2, PT, R2, UR16, PT ;  /* 0x0000001002007c0c */ /* 0x000fe4000bf41070 */
[----:B------:R-:W-:Y:S02]  /*0360*/  SHF.R.S32.HI R7, RZ, 0x1f, R2 ;  /* 0x0000001fff077819 */ /* 0x000fe40000011402 */
[----:B------:R-:W-:Y:S01]  /*0370*/  ISETP.LT.U32.AND P0, PT, R6, UR16, PT ;  /* 0x0000001006007c0c */ /* 0x000fe2000bf01070 */
[----:B------:R-:W2:Y:S01]  /*0380*/  LDC R5, c[0x0][0xc] ;  /* 0x00000300ff057b82 */ /* 0x000ea20000000800 */
[----:B------:R-:W-:Y:S02]  /*0390*/  SHF.R.S32.HI R8, RZ, 0x1f, R6 ;  /* 0x0000001fff087819 */ /* 0x000fe40000011406 */
[----:B------:R-:W-:Y:S02]  /*03a0*/  ISETP.LT.AND.EX P2, PT, R7, UR17, !P1, P2 ;  /* 0x0000001107007c0c */ /* 0x000fe4000cf41320 */
[----:B------:R-:W-:-:S02]  /*03b0*/  ISETP.LT.AND.EX P1, PT, R8, UR17, !P1, P0 ;  /* 0x0000001108007c0c */ /* 0x000fc4000cf21300 */
[----:B------:R-:W-:Y:S01]  /*03c0*/  LEA R9, R9, UR8, 0x3 ;  /* 0x0000000809097c11 */ /* 0x000fe2000f8e18ff */
[----:B-1----:R-:W-:Y:S01]  /*03d0*/  IMAD R47, R3, UR14, R0 ;  /* 0x0000000e032f7c24 */ /* 0x002fe2000f8e0200 */
[----:B0-2---:R-:W-:-:S09]  /*03e0*/  LOP3.LUT R46, R5, 0x3, RZ, 0xc0, !PT ;  /* 0x00000003052e7812 */ /* 0x005fd200078ec0ff */
.L_x_814:
[----:B0-----:R-:W0:Y:S01]  /*03f0*/  LDC R17, c[0x0][0x2a0] ;  /* 0x0000a800ff117b82 */ /* 0x001e220000000800 */
[----:B------:R-:W-:Y:S01]  /*0400*/  ULDC.64 UR8, c[0x0][0x298] ;  /* 0x0000a60000087ab9 */ /* 0x000fe20000000a00 */
[C---:B------:R-:W-:Y:S02]  /*0410*/  IADD3 R25, R2.reuse, 0x80, RZ ;  /* 0x0000008002197810 */ /* 0x040fe40007ffe0ff */
[----:B------:R-:W-:Y:S02]  /*0420*/  SHF.R.U32.HI R34, RZ, 0x1, R48 ;  /* 0x00000001ff227819 */ /* 0x000fe40000011630 */
[C---:B------:R-:W-:Y:S02]  /*0430*/  IADD3 R41, R2.reuse, 0xc0, RZ ;  /* 0x000000c002297810 */ /* 0x040fe40007ffe0ff */
[----:B-1----:R-:W1:Y:S01]  /*0440*/  @P2 LDC.64 R38, c[0x0][0x230] ;  /* 0x00008c00ff262b82 */ /* 0x002e620000000a00 */
[----:B------:R-:W-:-:S07]  /*0450*/  IADD3 R43, R2, 0x100, RZ ;  /* 0x00000100022b7810 */ /* 0x000fce0007ffe0ff */
        /* <DEDUP_REMOVED lines=115> */
[----:B------:R-:W0:Y:S01]  /*0b90*/  @P6 LDC.64 R10, c[0x0][0x230] ;  /* 0x00008c00ff0a6b82 */ /* 0x000e220000000a00 */
[----:B------:R-:W-:Y:S01]  /*0ba0*/  @P3 IMAD.WIDE.U32 R40, R43, R16, R40 ;  /* 0x000000102b283225 */ /* 0x000fe200078e0028 */
[----:B------:R-:W-:Y:S02]  /*0bb0*/  SHF.R.S32.HI R43, RZ, 0x1f, R35 ;  /* 0x0000001fff2b7819 */ /* 0x000fe40000011423 */
[----:B------:R-:W-:Y:S02]  /*0bc0*/  @P4 IADD3.X R27, R42, R27, RZ, P0, !PT ;  /* 0x0000001b2a1b4210 */ /* 0x000fe400007fe4ff */
[----:B---3--:R-:W-:Y:S01]  /*0bd0*/  @P4 IADD3 R24, P0, R51, R24, RZ ;  /* 0x0000001833184210 */ /* 0x008fe20007f1e0ff */
[----:B--2---:R-:W-:Y:S01]  /*0be0*/  @P6 IMAD R50, R43, R32, RZ ;  /* 0x000000202b326224 */ /* 0x004fe200078e02ff */
[----:B------:R-:W2:Y:S01]  /*0bf0*/  @P6 LDC.64 R16, c[0x0][0x228] ;  /* 0x00008a00ff106b82 */ /* 0x000ea20000000a00 */
[----:B------:R-:W-:-:S02]  /*0c00*/  @P3 IADD3 R49, R41, R49, RZ ;  /* 0x0000003129313210 */ /* 0x000fc40007ffe0ff */
[----:B------:R-:W-:Y:S01]  /*0c10*/  @P4 IADD3.X R25, R42, R25, RZ, P0, !PT ;  /* 0x000000192a194210 */ /* 0x000fe200007fe4ff */
[----:B------:R-:W-:Y:S01]  /*0c20*/  @P6 IMAD R33, R35, R33, R50 ;  /* 0x0000002123216224 */ /* 0x000fe200078e0232 */
[C---:B------:R-:W-:Y:S02]  /*0c30*/  @P3 SHF.L.U32 R43, R40.reuse, 0x1, RZ ;  /* 0x00000001282b3819 */ /* 0x040fe400000006ff */
[----:B------:R-:W-:Y:S02]  /*0c40*/  @P3 SHF.L.U64.HI R42, R40, 0x1, R49 ;  /* 0x00000001282a3819 */ /* 0x000fe40000010231 */
[----:B------:R-:W-:Y:S02]  /*0c50*/  @P6 MOV R40, R56 ;  /* 0x0000003800286202 */ /* 0x000fe40000000f00 */
        /* <DEDUP_REMOVED lines=12> */
[----:B--2---:R-:W-:Y:S02]  /*0d20*/  @P6 IADD3 R42, P0, R43, R16, RZ ;  /* 0x000000102b2a6210 */ /* 0x004fe40007f1e0ff */
[----:B------:R-:W-:Y:S02]  /*0d30*/  IADD3 R35, R2, 0x180, RZ ;  /* 0x0000018002237810 */ /* 0x000fe40007ffe0ff */
[----:B------:R-:W-:-:S02]  /*0d40*/  @P6 IADD3.X R43, R40, R17, RZ, P0, !PT ;  /* 0x00000011282b6210 */ /* 0x000fc400007fe4ff */
[----:B------:R-:W-:Y:S01]  /*0d50*/  ISETP.GE.U32.AND P0, PT, R10, UR8, PT ;  /* 0x000000080a007c0c */ /* 0x000fe2000bf06070 */
[----:B------:R-:W0:Y:S01]  /*0d60*/  LDC.64 R40, c[0x0][0x248] ;  /* 0x00009200ff287b82 */ /* 0x000e220000000a00 */
[----:B------:R-:W-:Y:S02]  /*0d70*/  SHF.R.S32.HI R10, RZ, 0x1f, R10 ;  /* 0x0000001fff0a7819 */ /* 0x000fe4000001140a */
[----:B------:R-:W-:Y:S02]  /*0d80*/  SHF.R.S32.HI R17, RZ, 0x1f, R35 ;  /* 0x0000001fff117819 */ /* 0x000fe40000011423 */
[----:B------:R-:W-:-:S04]  /*0d90*/  ISETP.GE.AND.EX P0, PT, R10, UR9, PT, P0 ;  /* 0x000000090a007c0c */ /* 0x000fc8000bf06300 */
[----:B------:R-:W-:-:S13]  /*0da0*/  ISETP.LT.U32.AND P0, PT, R48, 0x80, !P0 ;  /* 0x000000803000780c */ /* 0x000fda0004701070 */
[----:B------:R-:W1:Y:S01]  /*0db0*/  @P0 LDC.64 R32, c[0x0][0x288] ;  /* 0x0000a200ff200b82 */ /* 0x000e620000000a00 */
[----:B------:R-:W-:Y:S02]  /*0dc0*/  @P0 MOV R54, R56 ;  /* 0x0000003800360202 */ /* 0x000fe40000000f00 */
[----:B------:R-:W-:-:S05]  /*0dd0*/  @P0 MOV R55, R59 ;  /* 0x0000003b00370202 */ /* 0x000fca0000000f00 */
[----:B------:R-:W2:Y:S01]  /*0de0*/  @P0 LDC.64 R10, c[0x0][0x230] ;  /* 0x00008c00ff0a0b82 */ /* 0x000ea20000000a00 */
[----:B0-----:R-:W-:-:S04]  /*0df0*/  IMAD.WIDE R40, R44, 0x8, R40 ;  /* 0x000000082c287825 */ /* 0x001fc800078e0228 */
[-C--:B-1----:R-:W-:Y:S02]  /*0e00*/  @P0 IMAD R52, R17, R32.reuse, RZ ;  /* 0x0000002011340224 */ /* 0x082fe400078e02ff */
[C---:B------:R-:W-:Y:S01]  /*0e10*/  @P0 IMAD.WIDE.U32 R54, R35.reuse, R32, R54 ;  /* 0x0000002023360225 */ /* 0x040fe200078e0036 */
[----:B------:R-:W-:Y:S01]  /*0e20*/  MOV R32, RZ ;  /* 0x000000ff00207202 */ /* 0x000fe20000000f00 */
[----:B------:R-:W0:Y:S02]  /*0e30*/  @P0 LDC.64 R16, c[0x0][0x228] ;  /* 0x00008a00ff100b82 */ /* 0x000e240000000a00 */
[----:B------:R-:W-:Y:S01]  /*0e40*/  @P0 IMAD R33, R35, R33, R52 ;  /* 0x0000002123210224 */ /* 0x000fe200078e0234 */
[----:B------:R-:W-:Y:S02]  /*0e50*/  MOV R35, RZ ;  /* 0x000000ff00237202 */ /* 0x000fe40000000f00 */
[----:B------:R-:W5:Y:S02]  /*0e60*/  @P6 LDG.E R32, desc[UR12][R42.64] ;  /* 0x0000000c2a206981 */ /* 0x000f64000c1e1900 */
[----:B------:R-:W-:-:S02]  /*0e70*/  @P0 IADD3 R33, R55, R33, RZ ;  /* 0x0000002137210210 */ /* 0x000fc40007ffe0ff */
[C---:B------:R-:W-:Y:S01]  /*0e80*/  @P0 SHF.L.U32 R55, R54.reuse, 0x1, RZ ;  /* 0x0000000136370819 */ /* 0x040fe200000006ff */
[----:B------:R2:W5:Y:S01]  /*0e90*/  @P6 LDG.E R35, desc[UR12][R50.64] ;  /* 0x0000000c32236981 */ /* 0x000562000c1e1900 */
[----:B------:R-:W-:Y:S02]  /*0ea0*/  @P0 SHF.L.U64.HI R52, R54, 0x1, R33 ;  /* 0x0000000136340819 */ /* 0x000fe40000010221 */
[----:B--2---:R-:W-:-:S04]  /*0eb0*/  @P0 IADD3 R50, P6, R55, R10, RZ ;  /* 0x0000000a37320210 */ /* 0x004fc80007fde0ff */
[----:B------:R-:W-:Y:S02]  /*0ec0*/  @P0 IADD3.X R51, R52, R11, RZ, P6, !PT ;  /* 0x0000000b34330210 */ /* 0x000fe400037fe4ff */
[----:B------:R1:W2:Y:S01]  /*0ed0*/  LDG.E.64 R10, desc[UR12][R40.64] ;  /* 0x0000000c280a7981 */ /* 0x0002a2000c1e1b00 */
[----:B0-----:R-:W-:Y:S02]  /*0ee0*/  @P0 IADD3 R54, P6, R55, R16, RZ ;  /* 0x0000001037360210 */ /* 0x001fe40007fde0ff */
[----:B------:R-:W-:Y:S02]  /*0ef0*/  IADD3 R34, R34, 0x1c0, RZ ;  /* 0x000001c022227810 */ /* 0x000fe40007ffe0ff */
[----:B------:R-:W-:Y:S02]  /*0f00*/  @P0 IADD3.X R55, R52, R17, RZ, P6, !PT ;  /* 0x0000001134370210 */ /* 0x000fe400037fe4ff */
[----:B------:R-:W-:Y:S02]  /*0f10*/  ISETP.GE.U32.AND P6, PT, R34, UR8, PT ;  /* 0x0000000822007c0c */ /* 0x000fe4000bfc6070 */
[----:B------:R-:W-:-:S04]  /*0f20*/  SHF.R.S32.HI R34, RZ, 0x1f, R34 ;  /* 0x0000001fff227819 */ /* 0x000fc80000011422 */
[----:B------:R-:W-:-:S04]  /*0f30*/  ISETP.GE.AND.EX P6, PT, R34, UR9, PT, P6 ;  /* 0x0000000922007c0c */ /* 0x000fc8000bfc6360 */
[----:B------:R-:W-:Y:S02]  /*0f40*/  ISETP.LT.U32.AND P6, PT, R48, 0x80, !P6 ;  /* 0x000000803000780c */ /* 0x000fe400077c1070 */
[----:B-1----:R-:W-:Y:S02]  /*0f50*/  CS2R R40, SRZ ;  /* 0x0000000000287805 */ /* 0x002fe4000001ff00 */
[----:B------:R-:W-:-:S04]  /*0f60*/  IADD3 R33, R2, 0x1c0, RZ ;  /* 0x000001c002217810 */ /* 0x000fc80007ffe0ff */
[----:B------:R0:W5:Y:S05]  /*0f70*/  @P2 LDG.E R41, desc[UR12][R36.64] ;  /* 0x0000000c24292981 */ /* 0x00016a000c1e1900 */
[----:B------:R-:W1:Y:S01]  /*0f80*/  @P6 LDC.64 R16, c[0x0][0x288] ;  /* 0x0000a200ff106b82 */ /* 0x000e620000000a00 */
[----:B------:R-:W-:Y:S02]  /*0f90*/  SHF.R.S32.HI R49, RZ, 0x1f, R33 ;  /* 0x0000001fff317819 */ /* 0x000fe40000011421 */
[----:B------:R-:W-:Y:S01]  /*0fa0*/  CS2R R42, SRZ ;  /* 0x00000000002a7805 */ /* 0x000fe2000001ff00 */
[----:B------:R3:W5:Y:S01]  /*0fb0*/  @P1 LDG.E R40, desc[UR12][R14.64] ;  /* 0x0000000c0e281981 */ /* 0x000762000c1e1900 */
[----:B0-----:R-:W-:-:S04]  /*0fc0*/  CS2R R36, SRZ ;  /* 0x0000000000247805 */ /* 0x001fc8000001ff00 */
[----:B------:R-:W5:Y:S04]  /*0fd0*/  @P1 LDG.E R43, desc[UR12][R30.64] ;  /* 0x0000000c1e2b1981 */ /* 0x000f68000c1e1900 */
[----:B------:R0:W5:Y:S01]  /*0fe0*/  @P5 LDG.E R37, desc[UR12][R28.64] ;  /* 0x0000000c1c255981 */ /* 0x000162000c1e1900 */
[----:B---3--:R-:W3:Y:S03]  /*0ff0*/  @P6 LDC.64 R14, c[0x0][0x230] ;  /* 0x00008c00ff0e6b82 */ /* 0x008ee60000000a00 */
[----:B------:R4:W5:Y:S04]  /*1000*/  @P2 LDG.E R42, desc[UR12][R38.64] ;  /* 0x0000000c262a2981 */ /* 0x000968000c1e1900 */
[----:B------:R-:W5:Y:S01]  /*1010*/  @P4 LDG.E R36, desc[UR12][R24.64] ;  /* 0x0000000c18244981 */ /* 0x000f62000c1e1900 */
[----:B0-----:R-:W-:Y:S01]  /*1020*/  @P6 MOV R28, R56 ;  /* 0x00000038001c6202 */ /* 0x001fe20000000f00 */
[----:B-1----:R-:W-:Y:S01]  /*1030*/  @P6 IMAD R34, R49, R16, RZ ;  /* 0x0000001031226224 */ /* 0x002fe200078e02ff */
[----:B------:R-:W-:-:S02]  /*1040*/  @P6 MOV R29, R59 ;  /* 0x0000003b001d6202 */ /* 0x000fc40000000f00 */
[----:B----4-:R-:W-:Y:S01]  /*1050*/  CS2R R38, SRZ ;  /* 0x0000000000267805 */ /* 0x010fe2000001ff00 */
[C---:B------:R-:W-:Y:S01]  /*1060*/  @P6 IMAD R31, R33.reuse, R17, R34 ;  /* 0x00000011211f6224 */ /* 0x040fe200078e0222 */
[----:B------:R-:W-:Y:S01]  /*1070*/  MOV R34, RZ ;  /* 0x000000ff00227202 */ /* 0x000fe20000000f00 */
[----:B------:R-:W-:Y:S01]  /*1080*/  @P6 IMAD.WIDE.U32 R16, R33, R16, R28 ;  /* 0x0000001021106225 */ /* 0x000fe200078e001c */
[----:B------:R-:W-:Y:S02]  /*1090*/  MOV R33, RZ ;  /* 0x000000ff00217202 */ /* 0x000fe40000000f00 */
[----:B------:R-:W5:Y:S04]  /*10a0*/  @P4 LDG.E R39, desc[UR12][R26.64] ;  /* 0x0000000c1a274981 */ /* 0x000f68000c1e1900 */
[----:B------:R-:W5:Y:S04]  /*10b0*/  @P3 LDG.E R34, desc[UR12][R22.64] ;  /* 0x0000000c16223981 */ /* 0x000f68000c1e1900 */
[----:B------:R-:W5:Y:S04]  /*10c0*/  @P3 LDG.E R33, desc[UR12][R20.64] ;  /* 0x0000000c14213981 */ /* 0x000f68000c1e1900 */
[----:B------:R0:W5:Y:S02]  /*10d0*/  @P5 LDG.E R38, desc[UR12][R12.64] ;  /* 0x0000000c0c265981 */ /* 0x000164000c1e1900 */
[----:B0-----:R-:W0:Y:S01]  /*10e0*/  @P6 LDC.64 R12, c[0x0][0x228] ;  /* 0x00008a00ff0c6b82 */ /* 0x001e220000000a00 */
[----:B------:R-:W-:-:S02]  /*10f0*/  MOV R30, RZ ;  /* 0x000000ff001e7202 */ /* 0x000fc40000000f00 */
[----:B------:R-:W-:Y:S02]  /*1100*/  CS2R R28, SRZ ;  /* 0x00000000001c7805 */ /* 0x000fe4000001ff00 */
[----:B------:R-:W-:Y:S02]  /*1110*/  @P6 IADD3 R31, R17, R31, RZ ;  /* 0x0000001f111f6210 */ /* 0x000fe40007ffe0ff */
[C---:B------:R-:W-:Y:S01]  /*1120*/  @P6 SHF.L.U32 R17, R16.reuse, 0x1, RZ ;  /* 0x0000000110116819 */ /* 0x040fe200000006ff */
[----:B------:R1:W5:Y:S01]  /*1130*/  @P0 LDG.E R30, desc[UR12][R50.64] ;  /* 0x0000000c321e0981 */ /* 0x000362000c1e1900 */
[----:B------:R-:W-:-:S03]  /*1140*/  @P6 SHF.L.U64.HI R16, R16, 0x1, R31 ;  /* 0x0000000110106819 */ /* 0x000fc6000001021f */
[----:B------:R4:W5:Y:S01]  /*1150*/  @P0 LDG.E R29, desc[UR12][R54.64] ;  /* 0x0000000c361d0981 */ /* 0x000962000c1e1900 */
[----:B---3--:R-:W-:-:S04]  /*1160*/  @P6 IADD3 R14, P0, R17, R14, RZ ;  /* 0x0000000e110e6210 */ /* 0x008fc80007f1e0ff */
[----:B------:R-:W-:Y:S02]  /*1170*/  @P6 IADD3.X R15, R16, R15, RZ, P0, !PT ;  /* 0x0000000f100f6210 */ /* 0x000fe400007fe4ff */
[----:B0-----:R-:W-:-:S04]  /*1180*/  @P6 IADD3 R12, P0, R17, R12, RZ ;  /* 0x0000000c110c6210 */ /* 0x001fc80007f1e0ff */
[----:B------:R-:W-:Y:S02]  /*1190*/  @P6 IADD3.X R13, R16, R13, RZ, P0, !PT ;  /* 0x0000000d100d6210 */ /* 0x000fe400007fe4ff */
[----:B------:R-:W-:-:S03]  /*11a0*/  MOV R31, RZ ;  /* 0x000000ff001f7202 */ /* 0x000fc60000000f00 */
[----:B------:R4:W5:Y:S04]  /*11b0*/  @P6 LDG.E R28, desc[UR12][R12.64] ;  /* 0x0000000c0c1c6981 */ /* 0x000968000c1e1900 */
[----:B------:R4:W5:Y:S01]  /*11c0*/  @P6 LDG.E R31, desc[UR12][R14.64] ;  /* 0x0000000c0e1f6981 */ /* 0x000962000c1e1900 */
[----:B------:R-:W-:Y:S01]  /*11d0*/  UMOV UR11, 0x3f800000 ;  /* 0x3f800000000b7882 */ /* 0x000fe20000000000 */
[----:B------:R-:W-:Y:S01]  /*11e0*/  BSSY B0, `(.L_x_764) ;  /* 0x0000023000007945 */ /* 0x000fe20003800000 */
[----:B------:R-:W-:Y:S02]  /*11f0*/  MOV R52, RZ ;  /* 0x000000ff00347202 */ /* 0x000fe40000000f00 */
[----:B-1----:R-:W-:Y:S02]  /*1200*/  CS2R R50, SRZ ;  /* 0x0000000000327805 */ /* 0x002fe4000001ff00 */
[----:B------:R-:W-:-:S02]  /*1210*/  MOV R49, RZ ;  /* 0x000000ff00317202 */ /* 0x000fc40000000f00 */
        /* <DEDUP_REMOVED lines=10> */
[----:B------:R-:W0:Y:S08]  /*12c0*/  @P6 MUFU.RSQ R10, R10 ;  /* 0x0000000a000a6308 */ /* 0x000e300000001400 */
[----:B0-----:R-:W-:Y:S02]  /*12d0*/  @P0 R2UR UR11, R10 ;  /* 0x000000000a0b02ca */ /* 0x001fe400000e0000 */
[----:B------:R-:W-:-:S13]  /*12e0*/  ISETP.GT.U32.AND P0, PT, R48, 0x7f, PT ;  /* 0x0000007f3000780c */ /* 0x000fda0003f04070 */
[----:B----4-:R-:W-:Y:S05]  /*12f0*/  @P0 BRA `(.L_x_765) ;  /* 0x0000000000440947 */ /* 0x010fea0003800000 */
        /* <DEDUP_REMOVED lines=17> */
.L_x_765:
[----:B------:R-:W-:Y:S05]  /*1410*/  BSYNC B0 ;  /* 0x0000000000007941 */ /* 0x000fea0003800000 */
.L_x_764:
[----:B------:R-:W-:Y:S01]  /*1420*/  ISETP.NE.AND P0, PT, RZ, UR10, PT ;  /* 0x0000000aff007c0c */ /* 0x000fe2000bf05270 */
[--C-:B-----5:R-:W-:Y:S02]  /*1430*/  HADD2.F32 R10, -RZ, R42.reuse.H0_H0 ;  /* 0x2000002aff0a7230 */ /* 0x120fe40000004100 */
        /* <DEDUP_REMOVED lines=33> */
.L_x_766:
        /* <DEDUP_REMOVED lines=26> */
.L_x_767:
        /* <DEDUP_REMOVED lines=41> */
.L_x_768:
        /* <DEDUP_REMOVED lines=37> */
.L_x_769:
        /* <DEDUP_REMOVED lines=32> */
.L_x_770:
        /* <DEDUP_REMOVED lines=38> */
.L_x_771:
        /* <DEDUP_REMOVED lines=36> */
.L_x_772:
        /* <DEDUP_REMOVED lines=35> */
.L_x_773:
        /* <DEDUP_REMOVED lines=64> */
.L_x_775:
[----:B------:R-:W-:Y:S05]  /*29a0*/  BSYNC B0 ;  /* 0x0000000000007941 */ /* 0x000fea0003800000 */
.L_x_774:
        /* <DEDUP_REMOVED lines=320> */
.L_x_777:
[----:B------:R-:W-:Y:S05]  /*3db0*/  BSYNC B0 ;  /* 0x0000000000007941 */ /* 0x000fea0003800000 */
.L_x_776:
        /* <DEDUP_REMOVED lines=18> */
.L_x_779:
[----:B------:R-:W-:Y:S05]  /*3ee0*/  BSYNC B0 ;  /* 0x0000000000007941 */ /* 0x000fea0003800000 */
.L_x_778:
        /* <DEDUP_REMOVED lines=33> */
.L_x_782:
[----:B-1----:R-:W2:Y:S04]  /*4100*/  LDG.E.STRONG.GPU R14, desc[UR12][R12.64] ;  /* 0x0000000c0c0e7981 */ /* 0x002ea8000c1ef900 */
[----:B--2---:R-:W-:Y:S01]  /*4110*/  CCTL.IVALL ;  /* 0x00000000ff00798f */ /* 0x004fe20002000000 */
[----:B------:R-:W-:Y:S05]  /*4120*/  YIELD ;  /* 0x0000000000007946 */ /* 0x000fea0003800000 */
[----:B------:R-:W-:-:S13]  /*4130*/  ISETP.NE.AND P6, PT, R14, R21, PT ;  /* 0x000000150e00720c */ /* 0x000fda0003fc5270 */
[----:B------:R-:W-:Y:S05]  /*4140*/  @P6 BRA `(.L_x_782) ;  /* 0xfffffffc00ec6947 */ /* 0x000fea000383ffff */
.L_x_781:
        /* <DEDUP_REMOVED lines=20> */
.L_x_786:
        /* <DEDUP_REMOVED lines=115> */
.L_x_785:
        /* <DEDUP_REMOVED lines=62> */
.L_x_787:
[----:B------:R-:W-:-:S04]  /*4da0*/  ISETP.NE.AND P6, PT, R16, RZ, PT ;  /* 0x000000ff1000720c */ /* 0x000fc80003fc5270 */
[----:B------:R-:W-:-:S13]  /*4db0*/  ISETP.NE.OR P6, PT, R14, RZ, P6 ;  /* 0x000000ff0e00720c */ /* 0x000fda00037c5670 */
[----:B------:R-:W-:Y:S05]  /*4dc0*/  @!P6 BRA `(.L_x_783) ;  /* 0x00000000007ce947 */ /* 0x000fea0003800000 */
.L_x_784:
        /* <DEDUP_REMOVED lines=31> */
.L_x_783:
        /* <DEDUP_REMOVED lines=10> */
.L_x_789:
[----:B------:R-:W-:Y:S05]  /*5060*/  BSYNC B0 ;  /* 0x0000000000007941 */ /* 0x000fea0003800000 */
.L_x_788:
        /* <DEDUP_REMOVED lines=17> */
.L_x_780:
        /* <DEDUP_REMOVED lines=40> */
.L_x_790:
        /* <DEDUP_REMOVED lines=20> */
.L_x_792:
[----:B------:R-:W-:Y:S05]  /*5540*/  BSYNC B0 ;  /* 0x0000000000007941 */ /* 0x000fea0003800000 */
.L_x_791:
        /* <DEDUP_REMOVED lines=27> */
.L_x_793:
        /* <DEDUP_REMOVED lines=20> */
.L_x_795:
[----:B------:R-:W-:Y:S05]  /*5840*/  BSYNC B0 ;  /* 0x0000000000007941 */ /* 0x000fea0003800000 */
.L_x_794:
        /* <DEDUP_REMOVED lines=27> */
.L_x_796:
        /* <DEDUP_REMOVED lines=22> */
.L_x_798:
[----:B------:R-:W-:Y:S05]  /*5b60*/  BSYNC B0 ;  /* 0x0000000000007941 */ /* 0x000fea0003800000 */
.L_x_797:
        /* <DEDUP_REMOVED lines=27> */
.L_x_799:
        /* <DEDUP_REMOVED lines=22> */
.L_x_801:
[----:B------:R-:W-:Y:S05]  /*5e80*/  BSYNC B0 ;  /* 0x0000000000007941 */ /* 0x000fea0003800000 */
.L_x_800:
        /* <DEDUP_REMOVED lines=29> */
.L_x_802:
        /* <DEDUP_REMOVED lines=22> */
.L_x_804:
[----:B------:R-:W-:Y:S05]  /*61c0*/  BSYNC B0 ;  /* 0x0000000000007941 */ /* 0x000fea0003800000 */
.L_x_803:
        /* <DEDUP_REMOVED lines=32> */
.L_x_805:
        /* <DEDUP_REMOVED lines=22> */
.L_x_807:
[----:B------:R-:W-:Y:S05]  /*6530*/  BSYNC B0 ;  /* 0x0000000000007941 */ /* 0x000fea0003800000 */
.L_x_806:
        /* <DEDUP_REMOVED lines=32> */
.L_x_808:
        /* <DEDUP_REMOVED lines=22> */
.L_x_810:
[----:B------:R-:W-:Y:S05]  /*68a0*/  BSYNC B0 ;  /* 0x0000000000007941 */ /* 0x000fea0003800000 */
.L_x_809:
        /* <DEDUP_REMOVED lines=31> */
.L_x_811:
[----:B------:R-:W-:Y:S04]  /*6aa0*/  BSSY B0, `(.L_x_812) ;  /* 0x0000015000007945 */ /* 0x000fe80003800000 */
[----:B------:R-:W-:Y:S05]  /*6ab0*/  @!P0 BRA `(.L_x_813) ;  /* 0x00000000004c8947 */ /* 0x000fea0003800000 */
[----:B0-----:R-:W-:Y:S01]  /*6ac0*/  IADD3 R13, R2, 0x1c0, RZ ;  /* 0x000001c0020d7810 */ /* 0x001fe20007ffe0ff */
        /* <DEDUP_REMOVED lines=8> */
[----:B------:R-:W-:-:S04]  /*6b50*/  IMAD R12, R12, UR8, RZ ;  /* 0x000000080c0c7c24 */ /* 0x000fc8000f8e02ff */
[----:B------:R-:W-:Y:S01]  /*6b60*/  IMAD R11, R13, UR9, R12 ;  /* 0x000000090d0b7c24 */ /* 0x000fe2000f8e020c */
[----:B------:R-:W-:Y:S01]  /*6b70*/  ULDC.64 UR8, c[0x0][0x210] ;  /* 0x0000840000087ab9 */ /* 0x000fe20000000a00 */
[----:B------:R-:W-:Y:S01]  /*6b80*/  FMUL.FTZ R13, R10, UR11 ;  /* 0x0000000b0a0d7c20 */ /* 0x000fe20008410000 */
[----:B------:R-:W-:Y:S01]  /*6b90*/  FMUL.FTZ R12, R15, UR11 ;  /* 0x0000000b0f0c7c20 */ /* 0x000fe20008410000 */
[----:B------:R-:W-:Y:S02]  /*6ba0*/  LEA R10, P0, R56, UR8, 0x1 ;  /* 0x00000008380a7c11 */ /* 0x000fe4000f8008ff */
[----:B------:R-:W-:Y:S02]  /*6bb0*/  IADD3 R11, R57, R11, RZ ;  /* 0x0000000b390b7210 */ /* 0x000fe40007ffe0ff */
[----:B------:R-:W-:Y:S02]  /*6bc0*/  F2FP.F16.F32.PACK_AB R13, R12, R13 ;  /* 0x0000000d0c0d723e */ /* 0x000fe400000000ff */
[----:B------:R-:W-:-:S05]  /*6bd0*/  LEA.HI.X R11, R56, UR9, R11, 0x1, P0 ;  /* 0x00000009380b7c11 */ /* 0x000fca00080f0c0b */
[----:B------:R1:W-:Y:S02]  /*6be0*/  STG.E desc[UR12][R10.64], R13 ;  /* 0x0000000d0a007986 */ /* 0x0003e4000c10190c */
.L_x_813:
[----:B------:R-:W-:Y:S05]  /*6bf0*/  BSYNC B0 ;  /* 0x0000000000007941 */ /* 0x000fea0003800000 */
.L_x_812:
[----:B------:R-:W-:Y:S01]  /*6c00*/  ULDC UR8, c[0x0][0x2a0] ;  /* 0x0000a80000087ab9 */ /* 0x000fe20000000800 */
[----:B------:R-:W-:Y:S01]  /*6c10*/  ULDC UR9, c[0x0][0x270] ;  /* 0x00009c0000097ab9 */ /* 0x000fe20000000800 */
[----:B------:R-:W-:Y:S01]  /*6c20*/  IADD3 R44, R3, R44, RZ ;  /* 0x0000002c032c7210 */ /* 0x000fe20007ffe0ff */
[----:B------:R-:W-:Y:S01]  /*6c30*/  UIMAD UR8, UR8, UR9, URZ ;  /* 0x00000009080872a4 */ /* 0x000fe2000f8e023f */
[----:B------:R-:W-:-:S05]  /*6c40*/  IADD3 R45, R45, 0x1, RZ ;  /* 0x000000012d2d7810 */ /* 0x000fca0007ffe0ff */
[----:B------:R-:W-:-:S13]  /*6c50*/  ISETP.GE.AND P0, PT, R44, UR8, PT ;  /* 0x000000082c007c0c */ /* 0x000fda000bf06270 */
[----:B------:R-:W-:Y:S05]  /*6c60*/  @!P0 BRA `(.L_x_814) ;  /* 0xffffff9400e08947 */ /* 0x000fea000383ffff */
.L_x_763:
        /* <DEDUP_REMOVED lines=8> */
[C---:B---3--:R-:W-:Y:S02]  /*6cf0*/  IADD3 R5, R7.reuse, -0x1, RZ ;  /* 0xffffffff07057810 */ /* 0x048fe40007ffe0ff */
[----:B------:R-:W-:Y:S02]  /*6d00*/  SHF.L.U32 R4, R7, 0x1, RZ ;  /* 0x0000000107047819 */ /* 0x000fe400000006ff */
[----:B------:R-:W-:Y:S02]  /*6d10*/  ISETP.NE.OR P0, PT, R0, R5, P0 ;  /* 0x000000050000720c */ /* 0x000fe40000705670 */
[----:B------:R-:W-:-:S05]  /*6d20*/  SEL R5, R4, RZ, P1 ;  /* 0x000000ff04057207 */ /* 0x000fca0000800000 */
[----:B----4-:R-:W-:Y:S01]  /*6d30*/  IMAD.WIDE.U32 R2, R5, 0x4, R2 ;  /* 0x0000000405027825 */ /* 0x010fe200078e0002 */
[----:B------:R-:W-:Y:S06]  /*6d40*/  @P2 BRA `(.L_x_816) ;  /* 0x0000000000242947 */ /* 0x000fec0003800000 */
        /* <DEDUP_REMOVED lines=9> */
.L_x_816:
[----:B------:R-:W-:Y:S05]  /*6de0*/  BSYNC B0 ;  /* 0x0000000000007941 */ /* 0x000fea0003800000 */
.L_x_815:
[----:B------:R-:W-:Y:S05]  /*6df0*/  @P0 EXIT ;  /* 0x000000000000094d */ /* 0x000fea0003800000 */
[----:B------:R-:W-:Y:S05]  /*6e00*/  @P2 BRA `(.L_x_817) ;  /* 0x0000000000202947 */ /* 0x000fea0003800000 */
[----:B------:R-:W-:-:S05]  /*6e10*/  IMAD R0, R6, R7, RZ ;  /* 0x0000000706007224 */ /* 0x000fca00078e02ff */
[----:B------:R-:W-:-:S13]  /*6e20*/  ISETP.NE.AND P0, PT, R0, -0x1, PT ;  /* 0xffffffff0000780c */ /* 0x000fda0003f05270 */
[----:B------:R-:W-:Y:S05]  /*6e30*/  @!P0 BRA `(.L_x_817) ;  /* 0x0000000000148947 */ /* 0x000fea0003800000 */
.L_x_818:
[----:B--2---:R-:W2:Y:S04]  /*6e40*/  LDG.E.STRONG.GPU R5, desc[UR12][R2.64] ;  /* 0x0000000c02057981 */ /* 0x004ea8000c1ef900 */
[----:B--2---:R-:W-:Y:S01]  /*6e50*/  CCTL.IVALL ;  /* 0x00000000ff00798f */ /* 0x004fe20002000000 */
[----:B------:R-:W-:Y:S05]  /*6e60*/  YIELD ;  /* 0x0000000000007946 */ /* 0x000fea0003800000 */
[----:B------:R-:W-:-:S13]  /*6e70*/  ISETP.NE.AND P0, PT, R5, R0, PT ;  /* 0x000000000500720c */ /* 0x000fda0003f05270 */
[----:B------:R-:W-:Y:S05]  /*6e80*/  @P0 BRA `(.L_x_818) ;  /* 0xfffffffc00ec0947 */ /* 0x000fea000383ffff */
.L_x_817:
[----:B------:R-:W-:Y:S05]  /*6e90*/  WARPSYNC.ALL ;  /* 0x0000000000007948 */ /* 0x000fea0003800000 */
[----:B--2---:R-:W2:Y:S08]  /*6ea0*/  LDC.64 R2, c[0x0][0x288] ;  /* 0x0000a200ff027b82 */ /* 0x004eb00000000a00 */
[----:B------:R-:W-:Y:S01]  /*6eb0*/  BAR.SYNC.DEFER_BLOCKING 0x0 ;  /* 0x0000000000007b1d */ /* 0x000fe20000010000 */
[----:B--2---:R-:W-:-:S04]  /*6ec0*/  LEA.HI R0, P0, R3, R2, RZ, 0x1 ;  /* 0x0000000203007211 */ /* 0x004fc800078108ff */
        /* <DEDUP_REMOVED lines=20> */
.L_x_819:
[----:B0-----:R-:W-:-:S04]  /*7010*/  LEA R12, P0, R48, UR4, 0x2 ;  /* 0x00000004300c7c11 */ /* 0x001fc8000f8010ff */
[----:B------:R-:W-:Y:S02]  /*7020*/  LEA.HI.X R13, R48, UR5, R0, 0x2, P0 ;  /* 0x00000005300d7c11 */ /* 0x000fe400080f1400 */
[-C--:B------:R-:W-:Y:S02]  /*7030*/  LEA R14, P0, R25, R12.reuse, 0x2 ;  /* 0x0000000c190e7211 */ /* 0x080fe400078010ff */
[-C--:B------:R-:W-:Y:S01]  /*7040*/  LEA R18, P2, R29, R12.reuse, 0x2 ;  /* 0x0000000c1d127211 */ /* 0x080fe200078410ff */
[----:B------:R-:W3:Y:S01]  /*7050*/  LDG.E R0, desc[UR12][R12.64] ;  /* 0x0000000c0c007981 */ /* 0x000ee2000c1e1900 */
[----:B------:R-:W-:Y:S02]  /*7060*/  LEA R16, P1, R2, R12, 0x2 ;  /* 0x0000000c02107211 */ /* 0x000fe400078210ff */
[C---:B------:R-:W-:Y:S02]  /*7070*/  IADD3.X R15, R13.reuse, R33, RZ, P0, !PT ;  /* 0x000000210d0f7210 */ /* 0x040fe400007fe4ff */
[----:B------:R-:W-:-:S02]  /*7080*/  IADD3.X R19, R13, R31, RZ, P2, !PT ;  /* 0x0000001f0d137210 */ /* 0x000fc400017fe4ff */
[----:B------:R-:W-:Y:S02]  /*7090*/  IADD3.X R17, R23, R13, RZ, P1, !PT ;  /* 0x0000000d17117210 */ /* 0x000fe40000ffe4ff */
        /* <DEDUP_REMOVED lines=8> */
[----:B---3--:R-:W-:Y:S02]  /*7120*/  F2FP.BF16.F32.PACK_AB R3, R15, R0 ;  /* 0x000000000f03723e */ /* 0x008fe400000010ff */
[----:B------:R-:W-:Y:S02]  /*7130*/  SHF.R.S32.HI R0, RZ, 0x1f, R48 ;  /* 0x0000001fff007819 */ /* 0x000fe40000011430 */
[----:B----4-:R-:W-:Y:S01]  /*7140*/  F2FP.BF16.F32.PACK_AB R21, R19, R16 ;  /* 0x000000101315723e */ /* 0x010fe200000010ff */
[----:B------:R3:W-:Y:S04]  /*7150*/  STG.E desc[UR12][R8.64], R3 ;  /* 0x0000000308007986 */ /* 0x0007e8000c10190c */
[----:B------:R3:W-:Y:S01]  /*7160*/  STG.E desc[UR12][R10.64], R21 ;  /* 0x000000150a007986 */ /* 0x0007e2000c10190c */
[----:B------:R-:W-:-:S13]  /*7170*/  ISETP.GT.AND.EX P0, PT, R27, R0, PT, P0 ;  /* 0x000000001b00720c */ /* 0x000fda0003f04300 */
[----:B---3--:R-:W-:Y:S05]  /*7180*/  @P0 BRA `(.L_x_819) ;  /* 0xfffffffc00a00947 */ /* 0x008fea000383ffff */
[----:B------:R-:W-:Y:S05]  /*7190*/  EXIT ;  /* 0x000000000000794d */ /* 0x000fea0003800000 */
.L_x_820:
        /* <DEDUP_REMOVED lines=14> */
.L_x_2406:


//--------------------- .text._Z35group_norm_nhwc_bwd_one_pass_kernelI11Fp16IOFp16WLi64ELi4ELi128EEv26Group_norm_nhwc_bwd_params --------------------------
	.section	.text._Z35group_norm_nhwc_bwd_one_pass_kernelI11Fp16IOFp16WLi64ELi4ELi128EEv26Group_norm_nhwc_bwd_params,"ax",@progbits
	.align	128
        .global         _Z35group_norm_nhwc_bwd_one_pass_kernelI11Fp16IOFp16WLi64ELi4ELi128EEv26Group_norm_nhwc_bwd_params
        .type           _Z35group_norm_nhwc_bwd_one_pass_kernelI11Fp16IOFp16WLi64ELi4ELi128EEv26Group_norm_nhwc_bwd_params,@function
        .size           _Z35group_norm_nhwc_bwd_one_pass_kernelI11Fp16IOFp16WLi64ELi4ELi128EEv26Group_norm_nhwc_bwd_params,(.L_x_2407 - _Z35group_norm_nhwc_bwd_one_pass_kernelI11Fp16IOFp16WLi64ELi4ELi128EEv26Group_norm_nhwc_bwd_params)
        .other          _Z35group_norm_nhwc_bwd_one_pass_kernelI11Fp16IOFp16WLi64ELi4ELi128EEv26Group_norm_nhwc_bwd_params,@"STO_CUDA_ENTRY STV_DEFAULT"
_Z35group_norm_nhwc_bwd_one_pass_kernelI11Fp16IOFp16WLi64ELi4ELi128EEv26Group_norm_nhwc_bwd_params:
.text._Z35group_norm_nhwc_bwd_one_pass_kernelI11Fp16IOFp16WLi64ELi4ELi128EEv26Group_norm_nhwc_bwd_params:
        /* <DEDUP_REMOVED lines=49> */
.L_x_844:
        /* <DEDUP_REMOVED lines=102> */
.L_x_823:
[----:B------:R-:W-:Y:S05]  /*0970*/  BSYNC B0 ;  /* 0x0000000000007941 */ /* 0x000fea0003800000 */
.L_x_822:
        /* <DEDUP_REMOVED lines=31> */
.L_x_824:
        /* <DEDUP_REMOVED lines=56> */
.L_x_826:
[----:B------:R-:W-:Y:S05]  /*0ef0*/  BSYNC B0 ;  /* 0x0000000000007941 */ /* 0x000fea0003800000 */
.L_x_825:
        /* <DEDUP_REMOVED lines=318> */
.L_x_828:
[----:B------:R-:W-:Y:S05]  /*22e0*/  BSYNC B0 ;  /* 0x0000000000007941 */ /* 0x000fea0003800000 */
.L_x_827:
        /* <DEDUP_REMOVED lines=19> */
.L_x_830:
[----:B------:R-:W-:Y:S05]  /*2420*/  BSYNC B0 ;  /* 0x0000000000007941 */ /* 0x000fea0003800000 */
.L_x_829:
        /* <DEDUP_REMOVED lines=31> */
.L_x_833:
[----:B-1----:R-:W2:Y:S04]  /*2620*/  LDG.E.STRONG.GPU R10, desc[UR12][R8.64] ;  /* 0x0000000c080a7981 */ /* 0x002ea8000c1ef900 */
[----:B--2---:R-:W-:Y:S01]  /*2630*/  CCTL.IVALL ;  /* 0x00000000ff00798f */ /* 0x004fe20002000000 */
[----:B------:R-:W-:Y:S05]  /*2640*/  YIELD ;  /* 0x0000000000007946 */ /* 0x000fea0003800000 */
[----:B------:R-:W-:-:S13]  /*2650*/  ISETP.NE.AND P0, PT, R10, R15, PT ;  /* 0x0000000f0a00720c */ /* 0x000fda0003f05270 */
[----:B------:R-:W-:Y:S05]  /*2660*/  @P0 BRA `(.L_x_833) ;  /* 0xfffffffc00ec0947 */ /* 0x000fea000383ffff */
.L_x_832:
        /* <DEDUP_REMOVED lines=17> */
.L_x_837:
        /* <DEDUP_REMOVED lines=115> */
.L_x_836:
        /* <DEDUP_REMOVED lines=61> */
.L_x_838:
[----:B------:R-:W-:-:S13]  /*3280*/  ISETP.NE.OR P0, PT, R18, RZ, P0 ;  /* 0x000000ff1200720c */ /* 0x000fda0000705670 */
[----:B------:R-:W-:Y:S05]  /*3290*/  @!P0 BRA `(.L_x_834) ;  /* 0x00000000007c8947 */ /* 0x000fea0003800000 */
.L_x_835:
        /* <DEDUP_REMOVED lines=31> */
.L_x_834:
        /* <DEDUP_REMOVED lines=12> */
.L_x_840:
[----:B------:R-:W-:Y:S05]  /*3550*/  BSYNC B0 ;  /* 0x0000000000007941 */ /* 0x000fea0003800000 */
.L_x_839:
        /* <DEDUP_REMOVED lines=16> */
.L_x_831:
        /* <DEDUP_REMOVED lines=35> */
.L_x_841:
        /* <DEDUP_REMOVED lines=25> */
.L_x_843:
[----:B------:R-:W-:Y:S05]  /*3a20*/  BSYNC B0 ;  /* 0x0000000000007941 */ /* 0x000fea0003800000 */
.L_x_842:
[----:B------:R-:W-:Y:S01]  /*3a30*/  ULDC UR4, c[0x0][0x2a0] ;  /* 0x0000a80000047ab9 */ /* 0x000fe20000000800 */
[----:B------:R-:W-:Y:S01]  /*3a40*/  ULDC UR6, c[0x0][0x270] ;  /* 0x00009c0000067ab9 */ /* 0x000fe20000000800 */
[----:B------:R-:W-:Y:S01]  /*3a50*/  IADD3 R38, R29, R38, RZ ;  /* 0x000000261d267210 */ /* 0x000fe20007ffe0ff */
[----:B------:R-:W-:Y:S01]  /*3a60*/  UIMAD UR4, UR4, UR6, URZ ;  /* 0x00000006040472a4 */ /* 0x000fe2000f8e023f */
[----:B------:R-:W-:-:S05]  /*3a70*/  IADD3 R37, R37, 0x1, RZ ;  /* 0x0000000125257810 */ /* 0x000fca0007ffe0ff */
[----:B------:R-:W-:-:S13]  /*3a80*/  ISETP.GE.AND P0, PT, R38, UR4, PT ;  /* 0x0000000426007c0c */ /* 0x000fda000bf06270 */
[----:B------:R-:W-:Y:S05]  /*3a90*/  @!P0 BRA `(.L_x_844) ;  /* 0xffffffc8001c8947 */ /* 0x000fea000383ffff */
.L_x_821:
        /* <DEDUP_REMOVED lines=23> */
.L_x_846:
[----:B------:R-:W-:Y:S05]  /*3c10*/  BSYNC B0 ;  /* 0x0000000000007941 */ /* 0x000fea0003800000 */
.L_x_845:
[----:B------:R-:W-:Y:S05]  /*3c20*/  @P0 EXIT ;  /* 0x000000000000094d */ /* 0x000fea0003800000 */
[----:B------:R-:W-:Y:S05]  /*3c30*/  @P2 BRA `(.L_x_847) ;  /* 0x0000000000202947 */ /* 0x000fea0003800000 */
[----:B------:R-:W-:-:S05]  /*3c40*/  IMAD R0, R4, R7, RZ ;  /* 0x0000000704007224 */ /* 0x000fca00078e02ff */
[----:B------:R-:W-:-:S13]  /*3c50*/  ISETP.NE.AND P0, PT, R0, -0x1, PT ;  /* 0xffffffff0000780c */ /* 0x000fda0003f05270 */
[----:B------:R-:W-:Y:S05]  /*3c60*/  @!P0 BRA `(.L_x_847) ;  /* 0x0000000000148947 */ /* 0x000fea0003800000 */
.L_x_848:
[----:B0-----:R-:W2:Y:S04]  /*3c70*/  LDG.E.STRONG.GPU R5, desc[UR12][R2.64] ;  /* 0x0000000c02057981 */ /* 0x001ea8000c1ef900 */
[----:B--2---:R-:W-:Y:S01]  /*3c80*/  CCTL.IVALL ;  /* 0x00000000ff00798f */ /* 0x004fe20002000000 */
[----:B------:R-:W-:Y:S05]  /*3c90*/  YIELD ;  /* 0x0000000000007946 */ /* 0x000fea0003800000 */
[----:B------:R-:W-:-:S13]  /*3ca0*/  ISETP.NE.AND P0, PT, R5, R0, PT ;  /* 0x000000000500720c */ /* 0x000fda0003f05270 */
[----:B------:R-:W-:Y:S05]  /*3cb0*/  @P0 BRA `(.L_x_848) ;  /* 0xfffffffc00ec0947 */ /* 0x000fea000383ffff */
.L_x_847:
        /* <DEDUP_REMOVED lines=24> */
.L_x_849:
        /* <DEDUP_REMOVED lines=25> */
.L_x_850:
        /* <DEDUP_REMOVED lines=11> */
.L_x_2407:


//--------------------- .text._Z35group_norm_nhwc_bwd_one_pass_kernelI11Fp16IOFp16WLi128ELi4ELi128EEv26Group_norm_nhwc_bwd_params --------------------------
	.section	.text._Z35group_norm_nhwc_bwd_one_pass_kernelI11Fp16IOFp16WLi128ELi4ELi128EEv26Group_norm_nhwc_bwd_params,"ax",@progbits
	.align	128
        .global         _Z35group_norm_nhwc_bwd_one_pass_kernelI11Fp16IOFp16WLi128ELi4ELi128EEv26Group_norm_nhwc_bwd_params
        .type           _Z35group_norm_nhwc_bwd_one_pass_kernelI11Fp16IOFp16WLi128ELi4ELi128EEv26Group_norm_nhwc_bwd_params,@function
        .size           _Z35group_norm_nhwc_bwd_one_pass_kernelI11Fp16IOFp16WLi128ELi4ELi128EEv26Group_norm_nhwc_bwd_params,(.L_x_2408 - _Z35group_norm_nhwc_bwd_one_pass_kernelI11Fp16IOFp16WLi128ELi4ELi128EEv26Group_norm_nhwc_bwd_params)
        .other          _Z35group_norm_nhwc_bwd_one_pass_kernelI11Fp16IOFp16WLi128ELi4ELi128EEv26Group_norm_nhwc_bwd_params,@"STO_CUDA_ENTRY STV_DEFAULT"
_Z35group_norm_nhwc_bwd_one_pass_kernelI11Fp16IOFp16WLi128ELi4ELi128EEv26Group_norm_nhwc_bwd_params:
.text._Z35group_norm_nhwc_bwd_one_pass_kernelI11Fp16IOFp16WLi128ELi4ELi128EEv26Group_norm_nhwc_bwd_params:
        /* <DEDUP_REMOVED lines=47> */
.L_x_878:
        /* <DEDUP_REMOVED lines=125> */
.L_x_853:
[----:B------:R-:W-:Y:S05]  /*0ac0*/  BSYNC B0 ;  /* 0x0000000000007941 */ /* 0x000fea0003800000 */
.L_x_852:
        /* <DEDUP_REMOVED lines=34> */
.L_x_854:
        /* <DEDUP_REMOVED lines=26> */
.L_x_855:
        /* <DEDUP_REMOVED lines=65> */
.L_x_857:
[----:B------:R-:W-:Y:S05]  /*12a0*/  BSYNC B0 ;  /* 0x0000000000007941 */ /* 0x000fea0003800000 */
.L_x_856:
        /* <DEDUP_REMOVED lines=318> */
.L_x_859:
[----:B------:R-:W-:Y:S05]  /*2690*/  BSYNC B0 ;  /* 0x0000000000007941 */ /* 0x000fea0003800000 */
.L_x_858:
        /* <DEDUP_REMOVED lines=19> */
.L_x_861:
[----:B------:R-:W-:Y:S05]  /*27d0*/  BSYNC B0 ;  /* 0x0000000000007941 */ /* 0x000fea0003800000 */
.L_x_860:
        /* <DEDUP_REMOVED lines=31> */
.L_x_864:
[----:B--2---:R-:W2:Y:S04]  /*29d0*/  LDG.E.STRONG.GPU R10, desc[UR12][R8.64] ;  /* 0x0000000c080a7981 */ /* 0x004ea8000c1ef900 */
[----:B--2---:R-:W-:Y:S01]  /*29e0*/  CCTL.IVALL ;  /* 0x00000000ff00798f */ /* 0x004fe20002000000 */
[----:B------:R-:W-:Y:S05]  /*29f0*/  YIELD ;  /* 0x0000000000007946 */ /* 0x000fea0003800000 */
[----:B------:R-:W-:-:S13]  /*2a00*/  ISETP.NE.AND P0, PT, R10, R15, PT ;  /* 0x0000000f0a00720c */ /* 0x000fda0003f05270 */
[----:B------:R-:W-:Y:S05]  /*2a10*/  @P0 BRA `(.L_x_864) ;  /* 0xfffffffc00ec0947 */ /* 0x000fea000383ffff */
.L_x_863:
        /* <DEDUP_REMOVED lines=16> */
.L_x_868:
        /* <DEDUP_REMOVED lines=115> */
.L_x_867:
        /* <DEDUP_REMOVED lines=61> */
.L_x_869:
[----:B------:R-:W-:-:S13]  /*3620*/  ISETP.NE.OR P0, PT, R16, RZ, P0 ;  /* 0x000000ff1000720c */ /* 0x000fda0000705670 */
[----:B------:R-:W-:Y:S05]  /*3630*/  @!P0 BRA `(.L_x_865) ;  /* 0x00000000007c8947 */ /* 0x000fea0003800000 */
.L_x_866:
        /* <DEDUP_REMOVED lines=31> */
.L_x_865:
        /* <DEDUP_REMOVED lines=11> */
.L_x_871:
[----:B------:R-:W-:Y:S05]  /*38e0*/  BSYNC B0 ;  /* 0x0000000000007941 */ /* 0x000fea0003800000 */
.L_x_870:
        /* <DEDUP_REMOVED lines=16> */
.L_x_862:
        /* <DEDUP_REMOVED lines=40> */
.L_x_872:
        /* <DEDUP_REMOVED lines=21> */
.L_x_874:
[----:B------:R-:W-:Y:S05]  /*3dc0*/  BSYNC B0 ;  /* 0x0000000000007941 */ /* 0x000fea0003800000 */
.L_x_873:
        /* <DEDUP_REMOVED lines=27> */
.L_x_875:
        /* <DEDUP_REMOVED lines=26> */
.L_x_877:
[----:B------:R-:W-:Y:S05]  /*4120*/  BSYNC B0 ;  /* 0x0000000000007941 */ /* 0x000fea0003800000 */
.L_x_876:
[----:B------:R-:W-:Y:S01]  /*4130*/  ULDC UR4, c[0x0][0x2a0] ;  /* 0x0000a80000047ab9 */ /* 0x000fe20000000800 */
[----:B------:R-:W-:Y:S01]  /*4140*/  ULDC UR6, c[0x0][0x270] ;  /* 0x00009c0000067ab9 */ /* 0x000fe20000000800 */
[----:B------:R-:W-:Y:S01]  /*4150*/  IADD3 R35, R24, R35, RZ ;  /* 0x0000002318237210 */ /* 0x000fe20007ffe0ff */
[----:B------:R-:W-:Y:S01]  /*4160*/  UIMAD UR4, UR4, UR6, URZ ;  /* 0x00000006040472a4 */ /* 0x000fe2000f8e023f */
[----:B------:R-:W-:-:S05]  /*4170*/  IADD3 R34, R34, 0x1, RZ ;  /* 0x0000000122227810 */ /* 0x000fca0007ffe0ff */
[----:B------:R-:W-:-:S13]  /*4180*/  ISETP.GE.AND P0, PT, R35, UR4, PT ;  /* 0x0000000423007c0c */ /* 0x000fda000bf06270 */
[----:B------:R-:W-:Y:S05]  /*4190*/  @!P0 BRA `(.L_x_878) ;  /* 0xffffffc000548947 */ /* 0x000fea000383ffff */
.L_x_851:
        /* <DEDUP_REMOVED lines=23> */
.L_x_880:
[----:B------:R-:W-:Y:S05]  /*4310*/  BSYNC B0 ;  /* 0x0000000000007941 */ /* 0x000fea0003800000 */
.L_x_879:
[----:B------:R-:W-:Y:S05]  /*4320*/  @P0 EXIT ;  /* 0x000000000000094d */ /* 0x000fea0003800000 */
[----:B------:R-:W-:Y:S05]  /*4330*/  @P2 BRA `(.L_x_881) ;  /* 0x0000000000202947 */ /* 0x000fea0003800000 */
[----:B------:R-:W-:-:S05]  /*4340*/  IMAD R0, R6, R7, RZ ;  /* 0x0000000706007224 */ /* 0x000fca00078e02ff */
[----:B------:R-:W-:-:S13]  /*4350*/  ISETP.NE.AND P0, PT, R0, -0x1, PT ;  /* 0xffffffff0000780c */ /* 0x000fda0003f05270 */
[----:B------:R-:W-:Y:S05]  /*4360*/  @!P0 BRA `(.L_x_881) ;  /* 0x0000000000148947 */ /* 0x000fea0003800000 */
.L_x_882:
[----:B0-----:R-:W2:Y:S04]  /*4370*/  LDG.E.STRONG.GPU R5, desc[UR12][R2.64] ;  /* 0x0000000c02057981 */ /* 0x001ea8000c1ef900 */
[----:B--2---:R-:W-:Y:S01]  /*4380*/  CCTL.IVALL ;  /* 0x00000000ff00798f */ /* 0x004fe20002000000 */
[----:B------:R-:W-:Y:S05]  /*4390*/  YIELD ;  /* 0x0000000000007946 */ /* 0x000fea0003800000 */
[----:B------:R-:W-:-:S13]  /*43a0*/  ISETP.NE.AND P0, PT, R5, R0, PT ;  /* 0x000000000500720c */ /* 0x000fda0003f05270 */
[----:B------:R-:W-:Y:S05]  /*43b0*/  @P0 BRA `(.L_x_882) ;  /* 0xfffffffc00ec0947 */ /* 0x000fea000383ffff */
.L_x_881:
        /* <DEDUP_REMOVED lines=24> */
.L_x_883:
        /* <DEDUP_REMOVED lines=25> */
.L_x_884:
        /* <DEDUP_REMOVED lines=11> */
.L_x_2408:


//--------------------- .text._Z35group_norm_nhwc_bwd_one_pass_kernelI11Fp16IOFp16WLi256ELi4ELi128EEv26Group_norm_nhwc_bwd_params --------------------------
	.section	.text._Z35group_norm_nhwc_bwd_one_pass_kernelI11Fp16IOFp16WLi256ELi4ELi128EEv26Group_norm_nhwc_bwd_params,"ax",@progbits
	.align	128
        .global         _Z35group_norm_nhwc_bwd_one_pass_kernelI11Fp16IOFp16WLi256ELi4ELi128EEv26Group_norm_nhwc_bwd_params
        .type           _Z35group_norm_nhwc_bwd_one_pass_kernelI11Fp16IOFp16WLi256ELi4ELi128EEv26Group_norm_nhwc_bwd_params,@function
        .size           _Z35group_norm_nhwc_bwd_one_pass_kernelI11Fp16IOFp16WLi256ELi4ELi128EEv26Group_norm_nhwc_bwd_params,(.L_x_2409 - _Z35group_norm_nhwc_bwd_one_pass_kernelI11Fp16IOFp16WLi256ELi4ELi128EEv26Group_norm_nhwc_bwd_params)
        .other          _Z35group_norm_nhwc_bwd_one_pass_kernelI11Fp16IOFp16WLi256ELi4ELi128EEv26Group_norm_nhwc_bwd_params,@"STO_CUDA_ENTRY STV_DEFAULT"
_Z35group_norm_nhwc_bwd_one_pass_kernelI11Fp16IOFp16WLi256ELi4ELi128EEv26Group_norm_nhwc_bwd_params:
.text._Z35group_norm_nhwc_bwd_one_pass_kernelI11Fp16IOFp16WLi256ELi4ELi128EEv26Group_norm_nhwc_bwd_params:
        /* <DEDUP_REMOVED lines=50> */
.L_x_920:
        /* <DEDUP_REMOVED lines=175> */
.L_x_887:
[----:B------:R-:W-:Y:S05]  /*0e10*/  BSYNC B0 ;  /* 0x0000000000007941 */ /* 0x000fea0003800000 */
.L_x_886:
        /* <DEDUP_REMOVED lines=29> */
.L_x_888:
        /* <DEDUP_REMOVED lines=34> */
.L_x_889:
        /* <DEDUP_REMOVED lines=32> */
.L_x_890:
        /* <DEDUP_REMOVED lines=35> */
.L_x_891:
        /* <DEDUP_REMOVED lines=68> */
.L_x_893:
[----:B------:R-:W-:Y:S05]  /*1a80*/  BSYNC B0 ;  /* 0x0000000000007941 */ /* 0x000fea0003800000 */
.L_x_892:
        /* <DEDUP_REMOVED lines=318> */
.L_x_895:
[----:B------:R-:W-:Y:S05]  /*2e70*/  BSYNC B0 ;  /* 0x0000000000007941 */ /* 0x000fea0003800000 */
.L_x_894:
        /* <DEDUP_REMOVED lines=19> */
.L_x_897:
[----:B------:R-:W-:Y:S05]  /*2fb0*/  BSYNC B0 ;  /* 0x0000000000007941 */ /* 0x000fea0003800000 */
.L_x_896:
        /* <DEDUP_REMOVED lines=35> */
.L_x_900:
[----:B------:R-:W2:Y:S04]  /*31f0*/  LDG.E.STRONG.GPU R10, desc[UR12][R8.64] ;  /* 0x0000000c080a7981 */ /* 0x000ea8000c1ef900 */
[----:B--2---:R-:W-:Y:S01]  /*3200*/  CCTL.IVALL ;  /* 0x00000000ff00798f */ /* 0x004fe20002000000 */
[----:B------:R-:W-:Y:S05]  /*3210*/  YIELD ;  /* 0x0000000000007946 */ /* 0x000fea0003800000 */
[----:B------:R-:W-:-:S13]  /*3220*/  ISETP.NE.AND P0, PT, R10, R13, PT ;  /* 0x0000000d0a00720c */ /* 0x000fda0003f05270 */
[----:B------:R-:W-:Y:S05]  /*3230*/  @P0 BRA `(.L_x_900) ;  /* 0xfffffffc00ec0947 */ /* 0x000fea000383ffff */
.L_x_899:
        /* <DEDUP_REMOVED lines=16> */
.L_x_904:
        /* <DEDUP_REMOVED lines=115> */
.L_x_903:
        /* <DEDUP_REMOVED lines=61> */
.L_x_905:
[----:B------:R-:W-:-:S13]  /*3e40*/  ISETP.NE.OR P0, PT, R14, RZ, P0 ;  /* 0x000000ff0e00720c */ /* 0x000fda0000705670 */
[----:B------:R-:W-:Y:S05]  /*3e50*/  @!P0 BRA `(.L_x_901) ;  /* 0x00000000007c8947 */ /* 0x000fea0003800000 */
.L_x_902:
        /* <DEDUP_REMOVED lines=31> */
.L_x_901:
        /* <DEDUP_REMOVED lines=11> */
.L_x_907:
[----:B------:R-:W-:Y:S05]  /*4100*/  BSYNC B0 ;  /* 0x0000000000007941 */ /* 0x000fea0003800000 */
.L_x_906:
        /* <DEDUP_REMOVED lines=16> */
.L_x_898:
        /* <DEDUP_REMOVED lines=50> */
.L_x_908:
        /* <DEDUP_REMOVED lines=21> */
.L_x_910:
[----:B------:R-:W-:Y:S05]  /*4680*/  BSYNC B0 ;  /* 0x0000000000007941 */ /* 0x000fea0003800000 */
.L_x_909:
        /* <DEDUP_REMOVED lines=25> */
.L_x_911:
        /* <DEDUP_REMOVED lines=22> */
.L_x_913:
[----:B------:R-:W-:Y:S05]  /*4980*/  BSYNC B0 ;  /* 0x0000000000007941 */ /* 0x000fea0003800000 */
.L_x_912:
        /* <DEDUP_REMOVED lines=31> */
.L_x_914:
        /* <DEDUP_REMOVED lines=22> */
.L_x_916:
[----:B------:R-:W-:Y:S05]  /*4ce0*/  BSYNC B0 ;  /* 0x0000000000007941 */ /* 0x000fea0003800000 */
.L_x_915:
        /* <DEDUP_REMOVED lines=25> */
.L_x_917:
        /* <DEDUP_REMOVED lines=21> */
.L_x_919:
[----:B------:R-:W-:Y:S05]  /*4fd0*/  BSYNC B0 ;  /* 0x0000000000007941 */ /* 0x000fea0003800000 */
.L_x_918:
        /* <DEDUP_REMOVED lines=8> */
.L_x_885:
        /* <DEDUP_REMOVED lines=23> */
.L_x_922:
[----:B------:R-:W-:Y:S05]  /*51d0*/  BSYNC B0 ;  /* 0x0000000000007941 */ /* 0x000fea0003800000 */
.L_x_921:
[----:B------:R-:W-:Y:S05]  /*51e0*/  @P0 EXIT ;  /* 0x000000000000094d */ /* 0x000fea0003800000 */
[----:B------:R-:W-:Y:S05]  /*51f0*/  @P2 BRA `(.L_x_923) ;  /* 0x0000000000202947 */ /* 0x000fea0003800000 */
[----:B------:R-:W-:-:S05]  /*5200*/  IMAD R0, R6, R7, RZ ;  /* 0x0000000706007224 */ /* 0x000fca00078e02ff */
[----:B------:R-:W-:-:S13]  /*5210*/  ISETP.NE.AND P0, PT, R0, -0x1, PT ;  /* 0xffffffff0000780c */ /* 0x000fda0003f05270 */
[----:B------:R-:W-:Y:S05]  /*5220*/  @!P0 BRA `(.L_x_923) ;  /* 0x0000000000148947 */ /* 0x000fea0003800000 */
.L_x_924:
[----:B0-----:R-:W2:Y:S04]  /*5230*/  LDG.E.STRONG.GPU R5, desc[UR12][R2.64] ;  /* 0x0000000c02057981 */ /* 0x001ea8000c1ef900 */
[----:B--2---:R-:W-:Y:S01]  /*5240*/  CCTL.IVALL ;  /* 0x00000000ff00798f */ /* 0x004fe20002000000 */
[----:B------:R-:W-:Y:S05]  /*5250*/  YIELD ;  /* 0x0000000000007946 */ /* 0x000fea0003800000 */
[----:B------:R-:W-:-:S13]  /*5260*/  ISETP.NE.AND P0, PT, R5, R0, PT ;  /* 0x000000000500720c */ /* 0x000fda0003f05270 */
[----:B------:R-:W-:Y:S05]  /*5270*/  @P0 BRA `(.L_x_924) ;  /* 0xfffffffc00ec0947 */ /* 0x000fea000383ffff */
.L_x_923:
        /* <DEDUP_REMOVED lines=24> */
.L_x_925:
        /* <DEDUP_REMOVED lines=25> */
.L_x_926:
        /* <DEDUP_REMOVED lines=15> */
.L_x_2409:


//--------------------- .text._Z35group_norm_nhwc_bwd_one_pass_kernelI11Fp16IOFp16WLi512ELi4ELi128EEv26Group_norm_nhwc_bwd_params --------------------------
	.section	.text._Z35group_norm_nhwc_bwd_one_pass_kernelI11Fp16IOFp16WLi512ELi4ELi128EEv26Group_norm_nhwc_bwd_params,"ax",@progbits
	.align	128
        .global         _Z35group_norm_nhwc_bwd_one_pass_kernelI11Fp16IOFp16WLi512ELi4ELi128EEv26Group_norm_nhwc_bwd_params
        .type           _Z35group_norm_nhwc_bwd_one_pass_kernelI11Fp16IOFp16WLi512ELi4ELi128EEv26Group_norm_nhwc_bwd_params,@function
        .size           _Z35group_norm_nhwc_bwd_one_pass_kernelI11Fp16IOFp16WLi512ELi4ELi128EEv26Group_norm_nhwc_bwd_params,(.L_x_2410 - _Z35group_norm_nhwc_bwd_one_pass_kernelI11Fp16IOFp16WLi512ELi4ELi128EEv26Group_norm_nhwc_bwd_params)
        .other          _Z35group_norm_nhwc_bwd_one_pass_kernelI11Fp16IOFp16WLi512ELi4ELi128EEv26Group_norm_nhwc_bwd_params,@"STO_CUDA_ENTRY STV_DEFAULT"
_Z35group_norm_nhwc_bwd_one_pass_kernelI11Fp16IOFp16WLi512ELi4ELi128EEv26Group_norm_nhwc_bwd_params:
.text._Z35group_norm_nhwc_bwd_one_pass_kernelI11Fp16IOFp16WLi512ELi4ELi128EEv26Group_norm_nhwc_bwd_params:
        /* <DEDUP_REMOVED lines=63> */
.L_x_978:
        /* <DEDUP_REMOVED lines=258> */
.L_x_929:
[----:B------:R-:W-:Y:S05]  /*1410*/  BSYNC B0 ;  /* 0x0000000000007941 */ /* 0x000fea0003800000 */
.L_x_928:
        /* <DEDUP_REMOVED lines=35> */
.L_x_930:
        /* <DEDUP_REMOVED lines=26> */
.L_x_931:
        /* <DEDUP_REMOVED lines=41> */
.L_x_932:
        /* <DEDUP_REMOVED lines=37> */
.L_x_933:
        /* <DEDUP_REMOVED lines=32> */
.L_x_934:
        /* <DEDUP_REMOVED lines=38> */
.L_x_935:
        /* <DEDUP_REMOVED lines=36> */
.L_x_936:
        /* <DEDUP_REMOVED lines=35> */
.L_x_937:
        /* <DEDUP_REMOVED lines=64> */
.L_x_939:
[----:B------:R-:W-:Y:S05]  /*29a0*/  BSYNC B0 ;  /* 0x0000000000007941 */ /* 0x000fea0003800000 */
.L_x_938:
        /* <DEDUP_REMOVED lines=320> */
.L_x_941:
[----:B------:R-:W-:Y:S05]  /*3db0*/  BSYNC B0 ;  /* 0x0000000000007941 */ /* 0x000fea0003800000 */
.L_x_940:
        /* <DEDUP_REMOVED lines=18> */
.L_x_943:
[----:B------:R-:W-:Y:S05]  /*3ee0*/  BSYNC B0 ;  /* 0x0000000000007941 */ /* 0x000fea0003800000 */
.L_x_942:
        /* <DEDUP_REMOVED lines=33> */
.L_x_946:
[----:B-1----:R-:W2:Y:S04]  /*4100*/  LDG.E.STRONG.GPU R14, desc[UR12][R12.64] ;  /* 0x0000000c0c0e7981 */ /* 0x002ea8000c1ef900 */
[----:B--2---:R-:W-:Y:S01]  /*4110*/  CCTL.IVALL ;  /* 0x00000000ff00798f */ /* 0x004fe20002000000 */
[----:B------:R-:W-:Y:S05]  /*4120*/  YIELD ;  /* 0x0000000000007946 */ /* 0x000fea0003800000 */
[----:B------:R-:W-:-:S13]  /*4130*/  ISETP.NE.AND P6, PT, R14, R21, PT ;  /* 0x000000150e00720c */ /* 0x000fda0003fc5270 */
[----:B------:R-:W-:Y:S05]  /*4140*/  @P6 BRA `(.L_x_946) ;  /* 0xfffffffc00ec6947 */ /* 0x000fea000383ffff */
.L_x_945:
        /* <DEDUP_REMOVED lines=20> */
.L_x_950:
        /* <DEDUP_REMOVED lines=115> */
.L_x_949:
        /* <DEDUP_REMOVED lines=62> */
.L_x_951:
[----:B------:R-:W-:-:S04]  /*4da0*/  ISETP.NE.AND P6, PT, R16, RZ, PT ;  /* 0x000000ff1000720c */ /* 0x000fc80003fc5270 */
[----:B------:R-:W-:-:S13]  /*4db0*/  ISETP.NE.OR P6, PT, R14, RZ, P6 ;  /* 0x000000ff0e00720c */ /* 0x000fda00037c5670 */
[----:B------:R-:W-:Y:S05]  /*4dc0*/  @!P6 BRA `(.L_x_947) ;  /* 0x00000000007ce947 */ /* 0x000fea0003800000 */
.L_x_948:
        /* <DEDUP_REMOVED lines=31> */
.L_x_947:
        /* <DEDUP_REMOVED lines=10> */
.L_x_953:
[----:B------:R-:W-:Y:S05]  /*5060*/  BSYNC B0 ;  /* 0x0000000000007941 */ /* 0x000fea0003800000 */
.L_x_952:
        /* <DEDUP_REMOVED lines=17> */
.L_x_944:
        /* <DEDUP_REMOVED lines=40> */
.L_x_954:
        /* <DEDUP_REMOVED lines=20> */
.L_x_956:
[----:B------:R-:W-:Y:S05]  /*5540*/  BSYNC B0 ;  /* 0x0000000000007941 */ /* 0x000fea0003800000 */
.L_x_955:
        /* <DEDUP_REMOVED lines=27> */
.L_x_957:
        /* <DEDUP_REMOVED lines=20> */
.L_x_959:
[----:B------:R-:W-:Y:S05]  /*5840*/  BSYNC B0 ;  /* 0x0000000000007941 */ /* 0x000fea0003800000 */
.L_x_958:
        /* <DEDUP_REMOVED lines=27> */
.L_x_960:
        /* <DEDUP_REMOVED lines=22> */
.L_x_962:
[----:B------:R-:W-:Y:S05]  /*5b60*/  BSYNC B0 ;  /* 0x0000000000007941 */ /* 0x000fea0003800000 */
.L_x_961:
        /* <DEDUP_REMOVED lines=27> */
.L_x_963:
        /* <DEDUP_REMOVED lines=22> */
.L_x_965:
[----:B------:R-:W-:Y:S05]  /*5e80*/  BSYNC B0 ;  /* 0x0000000000007941 */ /* 0x000fea0003800000 */
.L_x_964:
        /* <DEDUP_REMOVED lines=29> */
.L_x_966:
        /* <DEDUP_REMOVED lines=22> */
.L_x_968:
[----:B------:R-:W-:Y:S05]  /*61c0*/  BSYNC B0 ;  /* 0x0000000000007941 */ /* 0x000fea0003800000 */
.L_x_967:
        /* <DEDUP_REMOVED lines=32> */
.L_x_969:
        /* <DEDUP_REMOVED lines=22> */
.L_x_971:
[----:B------:R-:W-:Y:S05]  /*6530*/  BSYNC B0 ;  /* 0x0000000000007941 */ /* 0x000fea0003800000 */
.L_x_970:
        /* <DEDUP_REMOVED lines=32> */
.L_x_972:
        /* <DEDUP_REMOVED lines=22> */
.L_x_974:
[----:B------:R-:W-:Y:S05]  /*68a0*/  BSYNC B0 ;  /* 0x0000000000007941 */ /* 0x000fea0003800000 */
.L_x_973:
        /* <DEDUP_REMOVED lines=31> */
.L_x_975:
        /* <DEDUP_REMOVED lines=21> */
.L_x_977:
[----:B------:R-:W-:Y:S05]  /*6bf0*/  BSYNC B0 ;  /* 0x0000000000007941 */ /* 0x000fea0003800000 */
.L_x_976:
[----:B------:R-:W-:Y:S01]  /*6c00*/  ULDC UR8, c[0x0][0x2a0] ;  /* 0x0000a80000087ab9 */ /* 0x000fe20000000800 */
[----:B------:R-:W-:Y:S01]  /*6c10*/  ULDC UR9, c[0x0][0x270] ;  /* 0x00009c0000097ab9 */ /* 0x000fe20000000800 */
[----:B------:R-:W-:Y:S01]  /*6c20*/  IADD3 R44, R3, R44, RZ ;  /* 0x0000002c032c7210 */ /* 0x000fe20007ffe0ff */
[----:B------:R-:W-:Y:S01]  /*6c30*/  UIMAD UR8, UR8, UR9, URZ ;  /* 0x00000009080872a4 */ /* 0x000fe2000f8e023f */
[----:B------:R-:W-:-:S05]  /*6c40*/  IADD3 R45, R45, 0x1, RZ ;  /* 0x000000012d2d7810 */ /* 0x000fca0007ffe0ff */
[----:B------:R-:W-:-:S13]  /*6c50*/  ISETP.GE.AND P0, PT, R44, UR8, PT ;  /* 0x000000082c007c0c */ /* 0x000fda000bf06270 */
[----:B------:R-:W-:Y:S05]  /*6c60*/  @!P0 BRA `(.L_x_978) ;  /* 0xffffff9400e08947 */ /* 0x000fea000383ffff */
.L_x_927:
        /* <DEDUP_REMOVED lines=23> */
.L_x_980:
[----:B------:R-:W-:Y:S05]  /*6de0*/  BSYNC B0 ;  /* 0x0000000000007941 */ /* 0x000fea0003800000 */
.L_x_979:
[----:B------:R-:W-:Y:S05]  /*6df0*/  @P0 EXIT ;  /* 0x000000000000094d */ /* 0x000fea0003800000 */
[----:B------:R-:W-:Y:S05]  /*6e00*/  @P2 BRA `(.L_x_981) ;  /* 0x0000000000202947 */ /* 0x000fea0003800000 */
[----:B------:R-:W-:-:S05]  /*6e10*/  IMAD R0, R6, R7, RZ ;  /* 0x0000000706007224 */ /* 0x000fca00078e02ff */
[----:B------:R-:W-:-:S13]  /*6e20*/  ISETP.NE.AND P0, PT, R0, -0x1, PT ;  /* 0xffffffff0000780c */ /* 0x000fda0003f05270 */
[----:B------:R-:W-:Y:S05]  /*6e30*/  @!P0 BRA `(.L_x_981) ;  /* 0x0000000000148947 */ /* 0x000fea0003800000 */
.L_x_982:
[----:B--2---:R-:W2:Y:S04]  /*6e40*/  LDG.E.STRONG.GPU R5, desc[UR12][R2.64] ;  /* 0x0000000c02057981 */ /* 0x004ea8000c1ef900 */
[----:B--2---:R-:W-:Y:S01]  /*6e50*/  CCTL.IVALL ;  /* 0x00000000ff00798f */ /* 0x004fe20002000000 */
[----:B------:R-:W-:Y:S05]  /*6e60*/  YIELD ;  /* 0x0000000000007946 */ /* 0x000fea0003800000 */
[----:B------:R-:W-:-:S13]  /*6e70*/  ISETP.NE.AND P0, PT, R5, R0, PT ;  /* 0x000000000500720c */ /* 0x000fda0003f05270 */
[----:B------:R-:W-:Y:S05]  /*6e80*/  @P0 BRA `(.L_x_982) ;  /* 0xfffffffc00ec0947 */ /* 0x000fea000383ffff */
.L_x_981:
        /* <DEDUP_REMOVED lines=24> */
.L_x_983:
        /* <DEDUP_REMOVED lines=17> */
[----:B---3--:R-:W-:Y:S02]  /*7120*/  F2FP.F16.F32.PACK_AB R3, R15, R0 ;  /* 0x000000000f03723e */ /* 0x008fe400000000ff */
[----:B------:R-:W-:Y:S02]  /*7130*/  SHF.R.S32.HI R0, RZ, 0x1f, R48 ;  /* 0x0000001fff007819 */ /* 0x000fe40000011430 */
[----:B----4-:R-:W-:Y:S01]  /*7140*/  F2FP.F16.F32.PACK_AB R21, R19, R16 ;  /* 0x000000101315723e */ /* 0x010fe200000000ff */
[----:B------:R3:W-:Y:S04]  /*7150*/  STG.E desc[UR12][R8.64], R3 ;  /* 0x0000000308007986 */ /* 0x0007e8000c10190c */
[----:B------:R3:W-:Y:S01]  /*7160*/  STG.E desc[UR12][R10.64], R21 ;  /* 0x000000150a007986 */ /* 0x0007e2000c10190c */
[----:B------:R-:W-:-:S13]  /*7170*/  ISETP.GT.AND.EX P0, PT, R27, R0, PT, P0 ;  /* 0x000000001b00720c */ /* 0x000fda0003f04300 */
[----:B---3--:R-:W-:Y:S05]  /*7180*/  @P0 BRA `(.L_x_983) ;  /* 0xfffffffc00a00947 */ /* 0x008fea000383ffff */
[----:B------:R-:W-:Y:S05]  /*7190*/  EXIT ;  /* 0x000000000000794d */ /* 0x000fea0003800000 */
.L_x_984:
        /* <DEDUP_REMOVED lines=14> */
.L_x_2410:


//--------------------- .text._Z35group_norm_nhwc_bwd_one_pass_kernelI11Fp32IOFp32WLi64ELi4ELi128EEv26Group_norm_nhwc_bwd_params --------------------------
	.section	.text._Z35group_norm_nhwc_bwd_one_pass_kernelI11Fp32IOFp32WLi64ELi4ELi128EEv26Group_norm_nhwc_bwd_params,"ax",@progbits
	.align	128
        .global         _Z35group_norm_nhwc_bwd_one_pass_kernelI11Fp32IOFp32WLi64ELi4ELi128EEv26Group_norm_nhwc_bwd_params
        .type           _Z35group_norm_nhwc_bwd_one_pass_kernelI11Fp32IOFp32WLi64ELi4ELi128EEv26Group_norm_nhwc_bwd_params,@function
        .size           _Z35group_norm_nhwc_bwd_one_pass_kernelI11Fp32IOFp32WLi64ELi4ELi128EEv26Group_norm_nhwc_bwd_params,(.L_x_2411 - _Z35group_norm_nhwc_bwd_one_pass_kernelI11Fp32IOFp32WLi64ELi4ELi128EEv26Group_norm_nhwc_bwd_params)
        .other          _Z35group_norm_nhwc_bwd_one_pass_kernelI11Fp32IOFp32WLi64ELi4ELi128EEv26Group_norm_nhwc_bwd_params,@"STO_CUDA_ENTRY STV_DEFAULT"
_Z35group_norm_nhwc_bwd_one_pass_kernelI11Fp32IOFp32WLi64ELi4ELi128EEv26Group_norm_nhwc_bwd_params:
.text._Z35group_norm_nhwc_bwd_one_pass_kernelI11Fp32IOFp32WLi64ELi4ELi128EEv26Group_norm_nhwc_bwd_params:
        /* <DEDUP_REMOVED lines=13> */
[----:B------:R-:W-:Y:S01]  /*00d0*/  UIMAD.WIDE.U32 UR4, UR10, 0x3, URZ ;  /* 0x000000030a0478a5 */ /* 0x000fe2000f8e003f */
[----:B------:R-:W-:Y:S01]  /*00e0*/  SHF.R.U32.HI R31, RZ, 0x1, R39 ;  /* 0x00000001ff1f7819 */ /* 0x000fe20000011627 */
[----:B------:R-:W-:Y:S01]  /*00f0*/  UIMAD UR8, UR11, 0x3, URZ ;  /* 0x000000030b0878a4 */ /* 0x000fe2000f8e023f */
[----:B------:R-:W-:Y:S01]  /*0100*/  SHF.L.U32 R29, R39, 0x1, RZ ;  /* 0x00000001271d7819 */ /* 0x000fe200000006ff */
[----:B------:R-:W-:Y:S01]  /*0110*/  ULEA.HI UR9, UP0, UR11, UR10, URZ, 0x1 ;  /* 0x0000000a0b097291 */ /* 0x000fe2000f81083f */
[----:B------:R-:W2:Y:S01]  /*0120*/  S2UR UR7, SR_CgaCtaId ;  /* 0x00000000000779c3 */ /* 0x000ea20000008800 */
[----:B------:R-:W-:Y:S01]  /*0130*/  UIADD3 UR5, UR5, UR8, URZ ;  /* 0x0000000805057290 */ /* 0x000fe2000fffe03f */
[----:B------:R-:W-:Y:S01]  /*0140*/  HFMA2.MMA R36, -RZ, RZ, 0, 0 ;  /* 0x00000000ff247435 */ /* 0x000fe200000001ff */
[----:B------:R-:W-:Y:S01]  /*0150*/  UMOV UR6, 0x400 ;  /* 0x0000040000067882 */ /* 0x000fe20000000000 */
[----:B------:R-:W-:Y:S01]  /*0160*/  UIADD3.X UR10, URZ, UR11, URZ, UP0, !UPT ;  /* 0x0000000b3f0a7290 */ /* 0x000fe200087fe43f */
[----:B------:R-:W-:Y:S01]  /*0170*/  MOV R37, R35 ;  /* 0x0000002300257202 */ /* 0x000fe20000000f00 */
[----:B------:R-:W-:Y:S01]  /*0180*/  ULDC.64 UR16, c[0x0][0x290] ;  /* 0x0000a40000107ab9 */ /* 0x000fe20000000a00 */
[----:B------:R-:W-:Y:S01]  /*0190*/  ULEA.HI UR8, UP0, UR5, UR4, URZ, 0x1 ;  /* 0x0000000405087291 */ /* 0x000fe2000f81083f */
[----:B------:R-:W3:Y:S01]  /*01a0*/  LDC R34, c[0x0][0x10] ;  /* 0x00000400ff227b82 */ /* 0x000ee20000000800 */
[----:B------:R-:W-:Y:S01]  /*01b0*/  USHF.R.S64 UR9, UR9, 0x1, UR10 ;  /* 0x0000000109097899 */ /* 0x000fe2000800100a */
[----:B------:R-:W-:Y:S01]  /*01c0*/  LOP3.LUT R29, R29, 0x2, RZ, 0xc0, !PT ;  /* 0x000000021d1d7812 */ /* 0x000fe200078ec0ff */
[----:B------:R-:W-:-:S04]  /*01d0*/  UIADD3.X UR5, URZ, UR5, URZ, UP0, !UPT ;  /* 0x000000053f057290 */ /* 0x000fc800087fe43f */
[----:B------:R-:W-:Y:S01]  /*01e0*/  USHF.R.S64 UR8, UR8, 0x1, UR5 ;  /* 0x0000000108087899 */ /* 0x000fe20008001005 */
[----:B------:R-:W4:Y:S01]  /*01f0*/  LDC R33, c[0x0][0xc] ;  /* 0x00000300ff217b82 */ /* 0x000f220000000800 */
[----:B0-----:R-:W-:Y:S01]  /*0200*/  IMAD R31, R0, UR14, R31 ;  /* 0x0000000e001f7c24 */ /* 0x001fe2000f8e021f */
[----:B------:R-:W-:Y:S01]  /*0210*/  SHF.R.S32.HI R0, RZ, 0x1f, R39 ;  /* 0x0000001fff007819 */ /* 0x000fe20000011427 */
[----:B------:R-:W-:-:S03]  /*0220*/  USHF.R.S32.HI UR5, URZ, 0x1, UR5 ;  /* 0x000000013f057899 */ /* 0x000fc60008011405 */
[----:B------:R-:W-:Y:S01]  /*0230*/  ISETP.GE.U32.AND P1, PT, R31, UR16, PT ;  /* 0x000000101f007c0c */ /* 0x000fe2000bf26070 */
[----:B------:R-:W-:Y:S01]  /*0240*/  USHF.L.U64.HI UR5, UR8, 0x2, UR5 ;  /* 0x0000000208057899 */ /* 0x000fe20008010205 */
[----:B------:R-:W-:Y:S01]  /*0250*/  SHF.R.S32.HI R2, RZ, 0x1f, R31 ;  /* 0x0000001fff027819 */ /* 0x000fe2000001141f */
[----:B--2---:R-:W-:Y:S01]  /*0260*/  ULEA UR11, UR7, UR6, 0x18 ;  /* 0x00000006070b7291 */ /* 0x004fe2000f8ec03f */
[----:B------:R-:W-:Y:S01]  /*0270*/  LEA.HI R0, R0, R39, RZ, 0x5 ;  /* 0x0000002700007211 */ /* 0x000fe200078f28ff */
[----:B------:R-:W-:Y:S01]  /*0280*/  UIADD3 UR6, UR6, 0x40, URZ ;  /* 0x0000004006067890 */ /* 0x000fe2000fffe03f */
[----:B------:R-:W-:Y:S02]  /*0290*/  ISETP.GE.AND.EX P1, PT, R2, UR17, PT, P1 ;  /* 0x0000001102007c0c */ /* 0x000fe4000bf26310 */
[----:B------:R-:W-:Y:S01]  /*02a0*/  SHF.R.S32.HI R0, RZ, 0x5, R0 ;  /* 0x00000005ff007819 */ /* 0x000fe20000011400 */
[----:B------:R-:W-:Y:S01]  /*02b0*/  ULEA UR6, UR7, UR6, 0x18 ;  /* 0x0000000607067291 */ /* 0x000fe2000f8ec03f */
[----:B------:R-:W-:Y:S01]  /*02c0*/  ISETP.LT.U32.AND P1, PT, R39, 0x80, !P1 ;  /* 0x000000802700780c */ /* 0x000fe20004f21070 */
[----:B------:R-:W-:Y:S01]  /*02d0*/  USHF.R.S32.HI UR7, URZ, 0x1, UR10 ;  /* 0x000000013f077899 */ /* 0x000fe2000801140a */
[----:B------:R-:W-:-:S03]  /*02e0*/  LEA R30, R0, UR11, 0x3 ;  /* 0x0000000b001e7c11 */ /* 0x000fc6000f8e18ff */
[----:B------:R-:W-:Y:S01]  /*02f0*/  LEA R28, R39, UR6, 0x4 ;  /* 0x00000006271c7c11 */ /* 0x000fe2000f8e20ff */
[----:B-1-3--:R-:W-:-:S12]  /*0300*/  USHF.L.U64.HI UR7, UR9, 0x2, UR7 ;  /* 0x0000000209077899 */ /* 0x00afd80008010207 */
.L_x_1008:
[----:B0-----:R-:W0:Y:S08]  /*0310*/  LDC.64 R10, c[0x0][0x248] ;  /* 0x00009200ff0a7b82 */ /* 0x001e300000000a00 */
[----:B-1----:R-:W1:Y:S01]  /*0320*/  LDC R8, c[0x0][0x2a0] ;  /* 0x0000a800ff087b82 */ /* 0x002e620000000800 */
[C---:B------:R-:W-:Y:S01]  /*0330*/  ISETP.GE.AND P3, PT, R37.reuse, RZ, PT ;  /* 0x000000ff2500720c */ /* 0x040fe20003f66270 */
[----:B------:R-:W-:Y:S01]  /*0340*/  ULDC.64 UR10, c[0x0][0x298] ;  /* 0x0000a600000a7ab9 */ /* 0x000fe20000000a00 */
[----:B------:R-:W-:Y:S01]  /*0350*/  SHF.R.S32.HI R15, RZ, 0x1f, R31 ;  /* 0x0000001fff0f7819 */ /* 0x000fe2000001141f */
[----:B------:R-:W-:Y:S01]  /*0360*/  ULDC.U8 UR6, c[0x0][0x2a4] ;  /* 0x0000a90000067ab9 */ /* 0x000fe20000000000 */
[----:B0-----:R-:W-:-:S06]  /*0370*/  IMAD.WIDE R10, R37, 0x8, R10 ;  /* 0x00000008250a7825 */ /* 0x001fcc00078e020a */
[----:B------:R-:W2:Y:S01]  /*0380*/  LDG.E.64 R10, desc[UR12][R10.64] ;  /* 0x0000000c0a0a7981 */ /* 0x000ea2000c1e1b00 */
[----:B-1----:R-:W-:-:S04]  /*0390*/  IABS R5, R8 ;  /* 0x0000000800057213 */ /* 0x002fc80000000000 */
[----:B------:R-:W0:Y:S08]  /*03a0*/  I2F.RP R0, R5 ;  /* 0x0000000500007306 */ /* 0x000e300000209400 */
[----:B0-----:R-:W0:Y:S02]  /*03b0*/  MUFU.RCP R0, R0 ;  /* 0x0000000000007308 */ /* 0x001e240000001000 */
[----:B0-----:R-:W-:-:S06]  /*03c0*/  IADD3 R2, R0, 0xffffffe, RZ ;  /* 0x0ffffffe00027810 */ /* 0x001fcc0007ffe0ff */
[----:B------:R0:W1:Y:S02]  /*03d0*/  F2I.FTZ.U32.TRUNC.NTZ R3, R2 ;  /* 0x0000000200037305 */ /* 0x000064000021f000 */
[----:B0-----:R-:W-:Y:S02]  /*03e0*/  MOV R2, RZ ;  /* 0x000000ff00027202 */ /* 0x001fe40000000f00 */
[----:B-1----:R-:W-:-:S05]  /*03f0*/  IADD3 R4, RZ, -R3, RZ ;  /* 0x80000003ff047210 */ /* 0x002fca0007ffe0ff */
[----:B------:R-:W-:Y:S01]  /*0400*/  IMAD R7, R4, R5, RZ ;  /* 0x0000000504077224 */ /* 0x000fe200078e02ff */
[----:B------:R-:W-:-:S03]  /*0410*/  IABS R4, R37 ;  /* 0x0000002500047213 */ /* 0x000fc60000000000 */
[----:B------:R-:W-:-:S06]  /*0420*/  IMAD.HI.U32 R3, R3, R7, R2 ;  /* 0x0000000703037227 */ /* 0x000fcc00078e0002 */
[----:B------:R-:W-:-:S05]  /*0430*/  IMAD.HI.U32 R3, R3, R4, RZ ;  /* 0x0000000403037227 */ /* 0x000fca00078e00ff */
[----:B------:R-:W-:-:S05]  /*0440*/  IADD3 R0, -R3, RZ, RZ ;  /* 0x000000ff03007210 */ /* 0x000fca0007ffe1ff */
[----:B------:R-:W-:-:S05]  /*0450*/  IMAD R0, R5, R0, R4 ;  /* 0x0000000005007224 */ /* 0x000fca00078e0204 */
[----:B------:R-:W-:Y:S02]  /*0460*/  ISETP.GT.U32.AND P2, PT, R5, R0, PT ;  /* 0x000000000500720c */ /* 0x000fe40003f44070 */
[----:B------:R-:W-:-:S11]  /*0470*/  LOP3.LUT R2, R37, R8, RZ, 0x3c, !PT ;  /* 0x0000000825027212 */ /* 0x000fd600078e3cff */
[----:B------:R-:W-:-:S04]  /*0480*/  @!P2 IADD3 R0, R0, -R5, RZ ;  /* 0x800000050000a210 */ /* 0x000fc80007ffe0ff */
[-C--:B------:R-:W-:Y:S02]  /*0490*/  ISETP.GE.U32.AND P0, PT, R0, R5.reuse, PT ;  /* 0x000000050000720c */ /* 0x080fe40003f06070 */
[----:B------:R-:W-:Y:S02]  /*04a0*/  ISETP.GE.AND P4, PT, R2, RZ, PT ;  /* 0x000000ff0200720c */ /* 0x000fe40003f86270 */
[----:B------:R-:W-:Y:S02]  /*04b0*/  @!P2 IADD3 R3, R3, 0x1, RZ ;  /* 0x000000010303a810 */ /* 0x000fe40007ffe0ff */
[----:B------:R-:W-:Y:S02]  /*04c0*/  ISETP.GT.U32.AND P2, PT, R5, R0, PT ;  /* 0x000000000500720c */ /* 0x000fe40003f44070 */
[----:B------:R-:W-:-:S05]  /*04d0*/  IADD3 R5, R0, -R5, RZ ;  /* 0x8000000500057210 */ /* 0x000fca0007ffe0ff */
[----:B------:R-:W-:Y:S02]  /*04e0*/  @P0 IADD3 R3, R3, 0x1, RZ ;  /* 0x0000000103030810 */ /* 0x000fe40007ffe0ff */
[----:B------:R-:W-:Y:S02]  /*04f0*/  SEL R0, R5, R0, !P2 ;  /* 0x0000000005007207 */ /* 0x000fe40005000000 */
[----:B------:R-:W-:Y:S01]  /*0500*/  MOV R6, R3 ;  /* 0x0000000300067202 */ /* 0x000fe20000000f00 */
[----:B------:R-:W0:Y:S01]  /*0510*/  @P1 LDC.64 R4, c[0x0][0x288] ;  /* 0x0000a200ff041b82 */ /* 0x000e220000000a00 */
[----:B------:R-:W-:Y:S02]  /*0520*/  ISETP.NE.AND P0, PT, R8, RZ, PT ;  /* 0x000000ff0800720c */ /* 0x000fe40003f05270 */
[----:B------:R-:W-:Y:S02]  /*0530*/  LOP3.LUT R3, RZ, R8, RZ, 0x33, !PT ;  /* 0x00000008ff037212 */ /* 0x000fe400078e33ff */
[----:B------:R-:W-:-:S02]  /*0540*/  @!P3 IADD3 R0, -R0, RZ, RZ ;  /* 0x000000ff0000b210 */ /* 0x000fc40007ffe1ff */
[----:B------:R-:W-:Y:S01]  /*0550*/  @!P4 IADD3 R6, -R6, RZ, RZ ;  /* 0x000000ff0606c210 */ /* 0x000fe20007ffe1ff */
[----:B------:R-:W1:Y:S01]  /*0560*/  @P1 LDC.64 R8, c[0x0][0x228] ;  /* 0x00008a00ff081b82 */ /* 0x000e620000000a00 */
[C---:B------:R-:W-:Y:S02]  /*0570*/  SEL R2, R3.reuse, R0, !P0 ;  /* 0x0000000003027207 */ /* 0x040fe40004000000 */
[----:B------:R-:W-:Y:S02]  /*0580*/  SEL R3, R3, R6, !P0 ;  /* 0x0000000603037207 */ /* 0x000fe40004000000 */
[----:B------:R-:W-:Y:S02]  /*0590*/  LEA R12, R2, R29, 0x2 ;  /* 0x0000001d020c7211 */ /* 0x000fe400078e10ff */
[----:B------:R-:W-:Y:S01]  /*05a0*/  SHF.R.S32.HI R0, RZ, 0x1f, R3 ;  /* 0x0000001fff007819 */ /* 0x000fe20000011403 */
[----:B------:R-:W3:Y:S01]  /*05b0*/  @P1 LDC.64 R6, c[0x0][0x230] ;  /* 0x00008c00ff061b82 */ /* 0x000ee20000000a00 */
[----:B------:R-:W-:-:S03]  /*05c0*/  SHF.R.S32.HI R13, RZ, 0x1f, R12 ;  /* 0x0000001fff0d7819 */ /* 0x000fc6000001140c */
[----:B------:R-:W-:Y:S02]  /*05d0*/  IMAD R0, R0, UR10, RZ ;  /* 0x0000000a00007c24 */ /* 0x000fe4000f8e02ff */
[----:B------:R-:W-:-:S04]  /*05e0*/  IMAD.WIDE.U32 R40, R3, UR10, R12 ;  /* 0x0000000a03287c25 */ /* 0x000fc8000f8e000c */
[----:B------:R-:W-:Y:S01]  /*05f0*/  IMAD R43, R3, UR11, R0 ;  /* 0x0000000b032b7c24 */ /* 0x000fe2000f8e0200 */
[----:B------:R-:W-:Y:S01]  /*0600*/  @P1 MOV R42, R40 ;  /* 0x00000028002a1202 */ /* 0x000fe20000000f00 */
[----:B0-----:R-:W-:-:S03]  /*0610*/  @P1 IMAD R0, R15, R4, RZ ;  /* 0x000000040f001224 */ /* 0x001fc600078e02ff */
[----:B------:R-:W-:Y:S01]  /*0620*/  IADD3 R43, R41, R43, RZ ;  /* 0x0000002b292b7210 */ /* 0x000fe20007ffe0ff */
[C---:B------:R-:W-:Y:S02]  /*0630*/  @P1 IMAD R3, R31.reuse, R5, R0 ;  /* 0x000000051f031224 */ /* 0x040fe400078e0200 */
[----:B------:R-:W-:-:S05]  /*0640*/  @P1 IMAD.WIDE.U32 R4, R31, R4, R42 ;  /* 0x000000041f041225 */ /* 0x000fca00078e002a */
[----:B------:R-:W-:Y:S02]  /*0650*/  @P1 IADD3 R5, R5, R3, RZ ;  /* 0x0000000305051210 */ /* 0x000fe40007ffe0ff */
[C---:B------:R-:W-:Y:S02]  /*0660*/  @P1 SHF.L.U32 R3, R4.reuse, 0x2, RZ ;  /* 0x0000000204031819 */ /* 0x040fe400000006ff */
[----:B------:R-:W-:Y:S02]  /*0670*/  @P1 SHF.L.U64.HI R4, R4, 0x2, R5 ;  /* 0x0000000204041819 */ /* 0x000fe40000010205 */
[----:B---3--:R-:W-:-:S04]  /*0680*/  @P1 IADD3 R6, P0, R3, R6, RZ ;  /* 0x0000000603061210 */ /* 0x008fc80007f1e0ff */
[C---:B------:R-:W-:Y:S02]  /*0690*/  @P1 IADD3.X R7, R4.reuse, R7, RZ, P0, !PT ;  /* 0x0000000704071210 */ /* 0x040fe400007fe4ff */
[----:B-1----:R-:W-:Y:S02]  /*06a0*/  @P1 IADD3 R8, P2, R3, R8, RZ ;  /* 0x0000000803081210 */ /* 0x002fe40007f5e0ff */
[----:B------:R-:W-:Y:S02]  /*06b0*/  CS2R R14, SRZ ;  /* 0x00000000000e7805 */ /* 0x000fe4000001ff00 */
[----:B------:R-:W-:Y:S02]  /*06c0*/  @P1 IADD3.X R9, R4, R9, RZ, P2, !PT ;  /* 0x0000000904091210 */ /* 0x000fe400017fe4ff */
[----:B------:R-:W-:Y:S01]  /*06d0*/  CS2R R4, SRZ ;  /* 0x0000000000047805 */ /* 0x000fe2000001ff00 */
[----:B------:R-:W-:Y:S01]  /*06e0*/  UMOV UR10, 0x3f800000 ;  /* 0x3f800000000a7882 */ /* 0x000fe20000000000 */
[----:B------:R-:W-:Y:S01]  /*06f0*/  BSSY B0, `(.L_x_986) ;  /* 0x000001d000007945 */ /* 0x000fe20003800000 */
[----:B------:R0:W5:Y:S01]  /*0700*/  @P1 LDG.E.64 R14, desc[UR12][R6.64] ;  /* 0x0000000c060e1981 */ /* 0x000162000c1e1b00 */
[----:B------:R-:W-:-:S03]  /*0710*/  ISETP.NE.AND P4, PT, RZ, UR6, PT ;  /* 0x00000006ff007c0c */ /* 0x000fc6000bf85270 */
[----:B------:R1:W5:Y:S01]  /*0720*/  @P1 LDG.E.64 R4, desc[UR12][R8.64] ;  /* 0x0000000c08041981 */ /* 0x000362000c1e1b00 */
[----:B0-----:R-:W-:Y:S02]  /*0730*/  CS2R R6, SRZ ;  /* 0x0000000000067805 */ /* 0x001fe4000001ff00 */
[----:B-1----:R-:W-:Y:S01]  /*0740*/  CS2R R8, SRZ ;  /* 0x0000000000087805 */ /* 0x002fe2000001ff00 */
[----:B--2---:R-:W-:-:S05]  /*0750*/  FFMA.FTZ R11, -R10, R10, R11 ;  /* 0x0000000a0a0b7223 */ /* 0x004fca000001010b */
        /* <DEDUP_REMOVED lines=10> */
[----:B------:R-:W-:Y:S01]  /*0800*/  ISETP.NE.AND P0, PT, RZ, UR6, PT ;  /* 0x00000006ff007c0c */ /* 0x000fe2000bf05270 */
[----:B------:R-:W-:Y:S01]  /*0810*/  ULDC.64 UR16, c[0x0][0x238] ;  /* 0x00008e0000107ab9 */ /* 0x000fe20000000a00 */
[C---:B------:R-:W-:Y:S01]  /*0820*/  SHF.L.U32 R3, R12.reuse, 0x2, RZ ;  /* 0x000000020c037819 */ /* 0x040fe200000006ff */
[----:B------:R-:W-:Y:S01]  /*0830*/  HFMA2.MMA R7, -RZ, RZ, 0, 0 ;  /* 0x00000000ff077435 */ /* 0x000fe200000001ff */
        /* <DEDUP_REMOVED lines=8> */
.L_x_987:
[----:B------:R-:W-:Y:S05]  /*08c0*/  BSYNC B0 ;  /* 0x0000000000007941 */ /* 0x000fea0003800000 */
.L_x_986:
[C---:B-----5:R-:W-:Y:S01]  /*08d0*/  FADD.FTZ R3, -R10.reuse, R14 ;  /* 0x0000000e0a037221 */ /* 0x060fe20000010100 */
[----:B------:R-:W-:Y:S01]  /*08e0*/  FADD.FTZ R0, -R10, R15 ;  /* 0x0000000f0a007221 */ /* 0x000fe20000010100 */
[----:B------:R-:W-:Y:S02]  /*08f0*/  MOV R10, R4 ;  /* 0x00000004000a7202 */ /* 0x000fe40000000f00 */
[----:B------:R-:W-:Y:S01]  /*0900*/  MOV R11, R5 ;  /* 0x00000005000b7202 */ /* 0x000fe20000000f00 */
        /* <DEDUP_REMOVED lines=16> */
[----:B-1----:R-:W-:-:S03]  /*0a10*/  FADD.FTZ R18, -R16, 1 ;  /* 0x3f80000010127421 */ /* 0x002fc60000010100 */
[----:B------:R-:W-:Y:S01]  /*0a20*/  FMUL.FTZ R10, R17, R10 ;  /* 0x0000000a110a7220 */ /* 0x000fe20000410000 */
[----:B------:R-:W-:Y:S01]  /*0a30*/  FFMA.FTZ R18, R11, R18, 1 ;  /* 0x3f8000000b127423 */ /* 0x000fe20000010012 */
[----:B------:R-:W-:-:S04]  /*0a40*/  FMUL.FTZ R11, R5, R16 ;  /* 0x00000010050b7220 */ /* 0x000fc80000410000 */
[----:B------:R-:W-:-:S07]  /*0a50*/  FMUL.FTZ R11, R11, R18 ;  /* 0x000000120b0b7220 */ /* 0x000fce0000410000 */
.L_x_988:
[----:B0-----:R-:W-:Y:S01]  /*0a60*/  FMUL.FTZ R12, R10, R8 ;  /* 0x000000080a0c7220 */ /* 0x001fe20000410000 */
[----:B------:R-:W-:Y:S01]  /*0a70*/  FMUL.FTZ R14, R11, R9 ;  /* 0x000000090b0e7220 */ /* 0x000fe20000410000 */
[C---:B------:R-:W-:Y:S01]  /*0a80*/  ISETP.GT.AND P0, PT, R32.reuse, 0x1e, PT ;  /* 0x0000001e2000780c */ /* 0x040fe20003f04270 */
[----:B------:R-:W-:Y:S01]  /*0a90*/  BSSY B0, `(.L_x_989) ;  /* 0x0000035000007945 */ /* 0x000fe20003800000 */
[----:B------:R-:W-:Y:S01]  /*0aa0*/  FFMA.FTZ R13, R3, R12, RZ ;  /* 0x0000000c030d7223 */ /* 0x000fe200000100ff */
[----:B------:R-:W-:Y:S01]  /*0ab0*/  FADD.FTZ R15, RZ, R12 ;  /* 0x0000000cff0f7221 */ /* 0x000fe20000010000 */
[----:B------:R-:W-:Y:S02]  /*0ac0*/  ISETP.NE.AND P3, PT, R32, RZ, PT ;  /* 0x000000ff2000720c */ /* 0x000fe40003f65270 */
[----:B------:R-:W-:Y:S01]  /*0ad0*/  FFMA.FTZ R17, R0, R14, R13 ;  /* 0x0000000e00117223 */ /* 0x000fe2000001000d */
[----:B------:R-:W-:Y:S01]  /*0ae0*/  FADD.FTZ R16, R14, R15 ;  /* 0x0000000f0e107221 */ /* 0x000fe20000010000 */
[C---:B------:R-:W-:Y:S01]  /*0af0*/  ISETP.NE.AND P2, PT, R39.reuse, RZ, PT ;  /* 0x000000ff2700720c */ /* 0x040fe20003f45270 */
[----:B------:R-:W-:Y:S01]  /*0b00*/  FADD.FTZ R14, RZ, R10 ;  /* 0x0000000aff0e7221 */ /* 0x000fe20000010000 */
[----:B------:R-:W-:Y:S01]  /*0b10*/  FADD.FTZ R15, RZ, R11 ;  /* 0x0000000bff0f7221 */ /* 0x000fe20000010000 */
[----:B------:R-:W0:Y:S01]  /*0b20*/  SHFL.DOWN PT, R12, R17, 0x1, 0x1f ;  /* 0x08201f00110c7f89 */ /* 0x000e2200000e0000 */
[----:B------:R-:W-:-:S03]  /*0b30*/  ISETP.GT.U32.AND P4, PT, R39, 0x1, PT ;  /* 0x000000012700780c */ /* 0x000fc60003f84070 */
        /* <DEDUP_REMOVED lines=24> */
[----:B------:R-:W-:-:S02]  /*0cc0*/  FFMA.FTZ R13, R0, R11, RZ ;  /* 0x0000000b000d7223 */ /* 0x000fc400000100ff */
        /* <DEDUP_REMOVED lines=17> */
.L_x_990:
[----:B------:R-:W-:Y:S05]  /*0de0*/  BSYNC B0 ;  /* 0x0000000000007941 */ /* 0x000fea0003800000 */
.L_x_989:
        /* <DEDUP_REMOVED lines=318> */
.L_x_992:
[----:B------:R-:W-:Y:S05]  /*21d0*/  BSYNC B0 ;  /* 0x0000000000007941 */ /* 0x000fea0003800000 */
.L_x_991:
        /* <DEDUP_REMOVED lines=19> */
.L_x_994:
[----:B------:R-:W-:Y:S05]  /*2310*/  BSYNC B0 ;  /* 0x0000000000007941 */ /* 0x000fea0003800000 */
.L_x_993:
        /* <DEDUP_REMOVED lines=31> */
.L_x_997:
[----:B------:R-:W2:Y:S04]  /*2510*/  LDG.E.STRONG.GPU R2, desc[UR12][R12.64] ;  /* 0x0000000c0c027981 */ /* 0x000ea8000c1ef900 */
[----:B--2---:R-:W-:Y:S01]  /*2520*/  CCTL.IVALL ;  /* 0x00000000ff00798f */ /* 0x004fe20002000000 */
[----:B------:R-:W-:Y:S05]  /*2530*/  YIELD ;  /* 0x0000000000007946 */ /* 0x000fea0003800000 */
[----:B------:R-:W-:-:S13]  /*2540*/  ISETP.NE.AND P0, PT, R2, R19, PT ;  /* 0x000000130200720c */ /* 0x000fda0003f05270 */
[----:B------:R-:W-:Y:S05]  /*2550*/  @P0 BRA `(.L_x_997) ;  /* 0xfffffffc00ec0947 */ /* 0x000fea000383ffff */
.L_x_996:
[----:B------:R-:W-:Y:S01]  /*2560*/  ISETP.NE.AND P0, PT, R33, RZ, PT ;  /* 0x000000ff2100720c */ /* 0x000fe20003f05270 */
[----:B------:R-:W-:Y:S05]  /*2570*/  WARPSYNC.ALL ;  /* 0x0000000000007948 */ /* 0x000fea0003800000 */
[----:B------:R-:W-:Y:S07]  /*2580*/  BAR.SYNC.DEFER_BLOCKING 0x0 ;  /* 0x0000000000007b1d */ /* 0x000fee0000010000 */
[----:B------:R-:W-:Y:S05]  /*2590*/  @!P0 BRA `(.L_x_995) ;  /* 0x0000000c00ec8947 */ /* 0x000fea0003800000 */
[----:B------:R-:W-:Y:S02]  /*25a0*/  IADD3 R2, R33, -0x1, RZ ;  /* 0xffffffff21027810 */ /* 0x000fe40007ffe0ff */
        /* <DEDUP_REMOVED lines=12> */
.L_x_1001:
[C---:B-1----:R-:W-:Y:S02]  /*2670*/  IADD3 R15, R20.reuse, 0x1, RZ ;  /* 0x00000001140f7810 */ /* 0x042fe40007ffe0ff */
        /* <DEDUP_REMOVED lines=114> */
.L_x_1000:
[----:B------:R-:W-:-:S13]  /*2da0*/  ISETP.GT.AND P3, PT, R2, 0x4, PT ;  /* 0x000000040200780c */ /* 0x000fda0003f64270 */
[----:B------:R-:W-:Y:S05]  /*2db0*/  @!P3 BRA `(.L_x_1002) ;  /* 0x0000000000ecb947 */ /* 0x000fea0003800000 */
[C---:B-1----:R-:W-:Y:S02]  /*2dc0*/  IADD3 R15, R20.reuse, 0x1, RZ ;  /* 0x00000001140f7810 */ /* 0x042fe40007ffe0ff */
        /* <DEDUP_REMOVED lines=32> */
[C---:B------:R-:W-:Y:S02]  /*2fd0*/  @!P5 IMAD R17, R34.reuse, R20, R35 ;  /* 0x000000142211d224 */ /* 0x040fe400078e0223 */
[----:B------:R-:W-:Y:S01]  /*2fe0*/  @!P4 IMAD.WIDE.U32 R14, R15, 0x8, R22 ;  /* 0x000000080f0ec825 */ /* 0x000fe200078e0016 */
[----:B------:R-:W2:Y:S03]  /*2ff0*/  @!P0 LDG.E.64 R12, desc[UR12][R12.64] ;  /* 0x0000000c0c0c8981 */ /* 0x000ea6000c1e1b00 */
[C---:B------:R-:W-:Y:S02]  /*3000*/  @!P6 IMAD R19, R34.reuse, R19, R35 ;  /* 0x000000132213e224 */ /* 0x040fe400078e0223 */
        /* <DEDUP_REMOVED lines=22> */
.L_x_1002:
[----:B------:R-:W-:-:S13]  /*3170*/  ISETP.NE.OR P0, PT, R2, RZ, P0 ;  /* 0x000000ff0200720c */ /* 0x000fda0000705670 */
[----:B------:R-:W-:Y:S05]  /*3180*/  @!P0 BRA `(.L_x_998) ;  /* 0x00000000007c8947 */ /* 0x000fea0003800000 */
.L_x_999:
[C---:B------:R-:W-:Y:S02]  /*3190*/  ISETP.EQ.OR P0, PT, R20.reuse, UR14, P2 ;  /* 0x0000000e14007c0c */ /* 0x040fe40009702670 */
[C---:B-1----:R-:W-:Y:S02]  /*31a0*/  IADD3 R15, R20.reuse, 0x1, RZ ;  /* 0x00000001140f7810 */ /* 0x042fe40007ffe0ff */
        /* <DEDUP_REMOVED lines=29> */
.L_x_998:
[----:B------:R-:W-:-:S04]  /*3380*/  LOP3.LUT R2, R33, 0x3, RZ, 0xc0, !PT ;  /* 0x0000000321027812 */ /* 0x000fc800078ec0ff */
[----:B------:R-:W-:-:S13]  /*3390*/  ISETP.NE.AND P0, PT, R2, RZ, PT ;  /* 0x000000ff0200720c */ /* 0x000fda0003f05270 */
[----:B------:R-:W-:Y:S05]  /*33a0*/  @!P0 BRA `(.L_x_995) ;  /* 0x0000000000688947 */ /* 0x000fea0003800000 */
[----:B------:R-:W-:Y:S01]  /*33b0*/  ISETP.EQ.OR P0, PT, R20, UR14, P2 ;  /* 0x0000000e14007c0c */ /* 0x000fe20009702670 */
[----:B------:R-:W-:Y:S01]  /*33c0*/  BSSY B0, `(.L_x_1003) ;  /* 0x0000008000007945 */ /* 0x000fe20003800000 */
[----:B------:R-:W-:-:S11]  /*33d0*/  ISETP.NE.AND P3, PT, R2, 0x1, PT ;  /* 0x000000010200780c */ /* 0x000fd60003f65270 */
[----:B------:R-:W-:Y:S05]  /*33e0*/  @P0 BRA `(.L_x_1004) ;  /* 0x0000000000140947 */ /* 0x000fea0003800000 */
[----:B-1----:R-:W-:-:S04]  /*33f0*/  IMAD R13, R34, R20, R35 ;  /* 0x00000014220d7224 */ /* 0x002fc800078e0223 */
[----:B------:R-:W-:-:S06]  /*3400*/  IMAD.WIDE.U32 R12, R13, 0x8, R22 ;  /* 0x000000080d0c7825 */ /* 0x000fcc00078e0016 */
[----:B------:R-:W2:Y:S02]  /*3410*/  LDG.E.64 R12, desc[UR12][R12.64] ;  /* 0x0000000c0c0c7981 */ /* 0x000ea4000c1e1b00 */
[----:B--2---:R-:W-:Y:S01]  /*3420*/  FADD.FTZ R10, R10, R12 ;  /* 0x0000000c0a0a7221 */ /* 0x004fe20000010000 */
[----:B------:R-:W-:-:S07]  /*3430*/  FADD.FTZ R11, R11, R13 ;  /* 0x0000000d0b0b7221 */ /* 0x000fce0000010000 */
.L_x_1004:
[----:B------:R-:W-:Y:S05]  /*3440*/  BSYNC B0 ;  /* 0x0000000000007941 */ /* 0x000fea0003800000 */
.L_x_1003:
[----:B------:R-:W-:Y:S05]  /*3450*/  @!P3 BRA `(.L_x_995) ;  /* 0x00000000003cb947 */ /* 0x000fea0003800000 */
[C---:B-1----:R-:W-:Y:S02]  /*3460*/  IADD3 R15, R20.reuse, 0x2, RZ ;  /* 0x00000002140f7810 */ /* 0x042fe40007ffe0ff */
        /* <DEDUP_REMOVED lines=14> */
.L_x_995:
[----:B------:R-:W3:Y:S01]  /*3550*/  S2UR UR6, SR_CgaCtaId ;  /* 0x00000000000679c3 */ /* 0x000ee20000008800 */
[----:B------:R-:W-:Y:S02]  /*3560*/  UMOV UR4, 0x400 ;  /* 0x0000040000047882 */ /* 0x000fe40000000000 */
        /* <DEDUP_REMOVED lines=25> */
.L_x_1005:
[----:B------:R-:W-:Y:S04]  /*3700*/  BSSY B0, `(.L_x_1006) ;  /* 0x0000017000007945 */ /* 0x000fe80003800000 */
[----:B------:R-:W-:Y:S05]  /*3710*/  @!P1 BRA `(.L_x_1007) ;  /* 0x0000000000549947 */ /* 0x000fea0003800000 */
[----:B------:R-:W-:Y:S01]  /*3720*/  ULDC UR4, c[0x0][0x2bc] ;  /* 0x0000af0000047ab9 */ /* 0x000fe20000000800 */
[----:B------:R-:W-:Y:S01]  /*3730*/  SHF.R.S32.HI R10, RZ, 0x1f, R31 ;  /* 0x0000001fff0a7819 */ /* 0x000fe2000001141f */
[----:B0-----:R-:W-:Y:S01]  /*3740*/  FMUL.FTZ R12, R12, UR4 ;  /* 0x000000040c0c7c20 */ /* 0x001fe20008410000 */
[----:B------:R-:W-:Y:S01]  /*3750*/  ULDC.64 UR16, c[0x0][0x288] ;  /* 0x0000a20000107ab9 */ /* 0x000fe20000000a00 */
[----:B------:R-:W-:Y:S02]  /*3760*/  MOV R41, R43 ;  /* 0x0000002b00297202 */ /* 0x000fe40000000f00 */
[----:B------:R-:W-:Y:S02]  /*3770*/  IMAD R10, R10, UR16, RZ ;  /* 0x000000100a0a7c24 */ /* 0x000fe4000f8e02ff */
[-C--:B------:R-:W-:Y:S01]  /*3780*/  FMUL.FTZ R6, R3, R12.reuse ;  /* 0x0000000c03067220 */ /* 0x080fe20000410000 */
[----:B------:R-:W-:Y:S01]  /*3790*/  FMUL.FTZ R0, R0, R12 ;  /* 0x0000000c00007220 */ /* 0x000fe20000410000 */
[----:B------:R-:W-:-:S04]  /*37a0*/  IMAD.WIDE.U32 R2, R31, UR16, R40 ;  /* 0x000000101f027c25 */ /* 0x000fc8000f8e0028 */
[C---:B------:R-:W-:Y:S01]  /*37b0*/  FFMA.FTZ R7, R13.reuse, UR4, R6 ;  /* 0x000000040d077c23 */ /* 0x040fe20008010006 */
[----:B------:R-:W-:Y:S01]  /*37c0*/  FFMA.FTZ R0, R13, UR4, R0 ;  /* 0x000000040d007c23 */ /* 0x000fe20008010000 */
[----:B------:R-:W-:Y:S01]  /*37d0*/  IMAD R11, R31, UR17, R10 ;  /* 0x000000111f0b7c24 */ /* 0x000fe2000f8e020a */
[----:B------:R-:W-:Y:S01]  /*37e0*/  ULDC.64 UR16, c[0x0][0x210] ;  /* 0x0000840000107ab9 */ /* 0x000fe20000000a00 */
[----:B------:R-:W-:Y:S01]  /*37f0*/  FFMA.FTZ R4, R8, R4, -R7 ;  /* 0x0000000408047223 */ /* 0x000fe20000010807 */
[----:B------:R-:W-:Y:S01]  /*3800*/  LEA R6, P0, R2, UR16, 0x2 ;  /* 0x0000001002067c11 */ /* 0x000fe2000f8010ff */
[----:B------:R-:W-:Y:S01]  /*3810*/  FFMA.FTZ R0, R9, R5, -R0 ;  /* 0x0000000509007223 */ /* 0x000fe20000010800 */
[----:B------:R-:W-:Y:S01]  /*3820*/  IADD3 R11, R3, R11, RZ ;  /* 0x0000000b030b7210 */ /* 0x000fe20007ffe0ff */
[----:B------:R-:W-:Y:S02]  /*3830*/  FMUL.FTZ R4, R4, UR10 ;  /* 0x0000000a04047c20 */ /* 0x000fe40008410000 */
[----:B------:R-:W-:Y:S01]  /*3840*/  FMUL.FTZ R5, R0, UR10 ;  /* 0x0000000a00057c20 */ /* 0x000fe20008410000 */
[----:B------:R-:W-:-:S05]  /*3850*/  LEA.HI.X R7, R2, UR17, R11, 0x2, P0 ;  /* 0x0000001102077c11 */ /* 0x000fca00080f140b */
[----:B------:R1:W-:Y:S02]  /*3860*/  STG.E.64 desc[UR12][R6.64], R4 ;  /* 0x0000000406007986 */ /* 0x0003e4000c101b0c */
.L_x_1007:
[----:B------:R-:W-:Y:S05]  /*3870*/  BSYNC B0 ;  /* 0x0000000000007941 */ /* 0x000fea0003800000 */
.L_x_1006:
[----:B------:R-:W-:Y:S01]  /*3880*/  ULDC UR4, c[0x0][0x2a0] ;  /* 0x0000a80000047ab9 */ /* 0x000fe20000000800 */
[----:B------:R-:W-:Y:S01]  /*3890*/  ULDC UR6, c[0x0][0x270] ;  /* 0x00009c0000067ab9 */ /* 0x000fe20000000800 */
[----:B------:R-:W-:Y:S01]  /*38a0*/  IADD3 R37, R34, R37, RZ ;  /* 0x0000002522257210 */ /* 0x000fe20007ffe0ff */
[----:B------:R-:W-:Y:S01]  /*38b0*/  UIMAD UR4, UR4, UR6, URZ ;  /* 0x00000006040472a4 */ /* 0x000fe2000f8e023f */
[----:B------:R-:W-:-:S05]  /*38c0*/  IADD3 R36, R36, 0x1, RZ ;  /* 0x0000000124247810 */ /* 0x000fca0007ffe0ff */
[----:B------:R-:W-:-:S13]  /*38d0*/  ISETP.GE.AND P0, PT, R37, UR4, PT ;  /* 0x0000000425007c0c */ /* 0x000fda000bf06270 */
[----:B------:R-:W-:Y:S05]  /*38e0*/  @!P0 BRA `(.L_x_1008) ;  /* 0xffffffc800888947 */ /* 0x000fea000383ffff */
.L_x_985:
        /* <DEDUP_REMOVED lines=23> */
.L_x_1010:
[----:B------:R-:W-:Y:S05]  /*3a60*/  BSYNC B0 ;  /* 0x0000000000007941 */ /* 0x000fea0003800000 */
.L_x_1009:
[----:B------:R-:W-:Y:S05]  /*3a70*/  @P0 EXIT ;  /* 0x000000000000094d */ /* 0x000fea0003800000 */
[----:B------:R-:W-:Y:S05]  /*3a80*/  @P2 BRA `(.L_x_1011) ;  /* 0x0000000000202947 */ /* 0x000fea0003800000 */
[----:B------:R-:W-:-:S05]  /*3a90*/  IMAD R0, R6, R7, RZ ;  /* 0x0000000706007224 */ /* 0x000fca00078e02ff */
[----:B------:R-:W-:-:S13]  /*3aa0*/  ISETP.NE.AND P0, PT, R0, -0x1, PT ;  /* 0xffffffff0000780c */ /* 0x000fda0003f05270 */
[----:B------:R-:W-:Y:S05]  /*3ab0*/  @!P0 BRA `(.L_x_1011) ;  /* 0x0000000000148947 */ /* 0x000fea0003800000 */
.L_x_1012:
[----:B-1----:R-:W2:Y:S04]  /*3ac0*/  LDG.E.STRONG.GPU R5, desc[UR12][R2.64] ;  /* 0x0000000c02057981 */ /* 0x002ea8000c1ef900 */
[----:B--2---:R-:W-:Y:S01]  /*3ad0*/  CCTL.IVALL ;  /* 0x00000000ff00798f */ /* 0x004fe20002000000 */
[----:B------:R-:W-:Y:S05]  /*3ae0*/  YIELD ;  /* 0x0000000000007946 */ /* 0x000fea0003800000 */
[----:B------:R-:W-:-:S13]  /*3af0*/  ISETP.NE.AND P0, PT, R5, R0, PT ;  /* 0x000000000500720c */ /* 0x000fda0003f05270 */
[----:B------:R-:W-:Y:S05]  /*3b00*/  @P0 BRA `(.L_x_1012) ;  /* 0xfffffffc00ec0947 */ /* 0x000fea000383ffff */
.L_x_1011:
        /* <DEDUP_REMOVED lines=24> */
.L_x_1013:
        /* <DEDUP_REMOVED lines=23> */
.L_x_1014:
        /* <DEDUP_REMOVED lines=16> */
.L_x_2411:


//--------------------- .text._Z35group_norm_nhwc_bwd_one_pass_kernelI11Fp32IOFp32WLi128ELi4ELi128EEv26Group_norm_nhwc_bwd_params --------------------------
	.section	.text._Z35group_norm_nhwc_bwd_one_pass_kernelI11Fp32IOFp32WLi128ELi4ELi128EEv26Group_norm_nhwc_bwd_params,"ax",@progbits
	.align	128
        .global         _Z35group_norm_nhwc_bwd_one_pass_kernelI11Fp32IOFp32WLi128ELi4ELi128EEv26Group_norm_nhwc_bwd_params
        .type           _Z35group_norm_nhwc_bwd_one_pass_kernelI11Fp32IOFp32WLi128ELi4ELi128EEv26Group_norm_nhwc_bwd_params,@function
        .size           _Z35group_norm_nhwc_bwd_one_pass_kernelI11Fp32IOFp32WLi128ELi4ELi128EEv26Group_norm_nhwc_bwd_params,(.L_x_2412 - _Z35group_norm_nhwc_bwd_one_pass_kernelI11Fp32IOFp32WLi128ELi4ELi128EEv26Group_norm_nhwc_bwd_params)
        .other          _Z35group_norm_nhwc_bwd_one_pass_kernelI11Fp32IOFp32WLi128ELi4ELi128EEv26Group_norm_nhwc_bwd_params,@"STO_CUDA_ENTRY STV_DEFAULT"
_Z35group_norm_nhwc_bwd_one_pass_kernelI11Fp32IOFp32WLi128ELi4ELi128EEv26Group_norm_nhwc_bwd_params:
.text._Z35group_norm_nhwc_bwd_one_pass_kernelI11Fp32IOFp32WLi128ELi4ELi128EEv26Group_norm_nhwc_bwd_params:
        /* <DEDUP_REMOVED lines=23> */
[----:B------:R-:W-:Y:S01]  /*0170*/  UIADD3.X UR10, URZ, UR11, URZ, UP0, !UPT ;  /* 0x0000000b3f0a7290 */ /* 0x000fe200087fe43f */
[----:B------:R-:W-:Y:S01]  /*0180*/  LOP3.LUT R37, R37, 0x2, RZ, 0xc0, !PT ;  /* 0x0000000225257812 */ /* 0x000fe200078ec0ff */
[----:B------:R-:W-:Y:S01]  /*0190*/  ULEA.HI UR8, UP0, UR5, UR4, URZ, 0x1 ;  /* 0x0000000405087291 */ /* 0x000fe2000f81083f */
[----:B------:R-:W3:Y:S01]  /*01a0*/  LDC R41, c[0x0][0x10] ;  /* 0x00000400ff297b82 */ /* 0x000ee20000000800 */
[----:B------:R-:W-:Y:S01]  /*01b0*/  UMOV UR6, 0x400 ;  /* 0x0000040000067882 */ /* 0x000fe20000000000 */
[----:B------:R-:W-:-:S02]  /*01c0*/  USHF.R.S64 UR9, UR9, 0x1, UR10 ;  /* 0x0000000109097899 */ /* 0x000fc4000800100a */
[----:B------:R-:W-:Y:S01]  /*01d0*/  UIADD3.X UR5, URZ, UR5, URZ, UP0, !UPT ;  /* 0x000000053f057290 */ /* 0x000fe200087fe43f */
[----:B0-----:R-:W-:-:S03]  /*01e0*/  IMAD R38, R3, UR14, R38 ;  /* 0x0000000e03267c24 */ /* 0x001fc6000f8e0226 */
[----:B------:R-:W0:Y:S01]  /*01f0*/  LDC R40, c[0x0][0xc] ;  /* 0x00000300ff287b82 */ /* 0x000e220000000800 */
[----:B------:R-:W-:Y:S02]  /*0200*/  USHF.R.S64 UR8, UR8, 0x1, UR5 ;  /* 0x0000000108087899 */ /* 0x000fe40008001005 */
        /* <DEDUP_REMOVED lines=11> */
[----:B------:R-:W-:-:S04]  /*02c0*/  SHF.R.S32.HI R0, RZ, 0x5, R0 ;  /* 0x00000005ff007819 */ /* 0x000fc80000011400 */
[----:B-1-3--:R-:W-:-:S07]  /*02d0*/  LEA R36, R0, UR6, 0x3 ;  /* 0x0000000600247c11 */ /* 0x00afce000f8e18ff */
.L_x_1042:
[----:B-1----:R-:W1:Y:S01]  /*02e0*/  LDC R9, c[0x0][0x2a0] ;  /* 0x0000a800ff097b82 */ /* 0x002e620000000800 */
[----:B------:R-:W-:Y:S01]  /*02f0*/  IABS R6, R44 ;  /* 0x0000002c00067213 */ /* 0x000fe20000000000 */
[----:B------:R-:W-:Y:S01]  /*0300*/  ULDC.64 UR10, c[0x0][0x290] ;  /* 0x0000a400000a7ab9 */ /* 0x000fe20000000a00 */
[----:B------:R-:W-:-:S05]  /*0310*/  ISETP.GE.AND P3, PT, R44, RZ, PT ;  /* 0x000000ff2c00720c */ /* 0x000fca0003f66270 */
[----:B------:R-:W2:Y:S01]  /*0320*/  LDC R8, c[0x0][0x2ac] ;  /* 0x0000ab00ff087b82 */ /* 0x000ea20000000800 */
[----:B-1----:R-:W-:-:S04]  /*0330*/  IABS R7, R9 ;  /* 0x0000000900077213 */ /* 0x002fc80000000000 */
[----:B------:R-:W1:Y:S08]  /*0340*/  I2F.RP R0, R7 ;  /* 0x0000000700007306 */ /* 0x000e700000209400 */
[----:B-1----:R-:W1:Y:S02]  /*0350*/  MUFU.RCP R0, R0 ;  /* 0x0000000000007308 */ /* 0x002e640000001000 */
[----:B-1----:R-:W-:-:S06]  /*0360*/  IADD3 R2, R0, 0xffffffe, RZ ;  /* 0x0ffffffe00027810 */ /* 0x002fcc0007ffe0ff */
[----:B------:R1:W3:Y:S02]  /*0370*/  F2I.FTZ.U32.TRUNC.NTZ R3, R2 ;  /* 0x0000000200037305 */ /* 0x0002e4000021f000 */
[----:B-1----:R-:W-:Y:S02]  /*0380*/  MOV R2, RZ ;  /* 0x000000ff00027202 */ /* 0x002fe40000000f00 */
[----:B0--3--:R-:W-:-:S05]  /*0390*/  IADD3 R4, RZ, -R3, RZ ;  /* 0x80000003ff047210 */ /* 0x009fca0007ffe0ff */
[----:B------:R-:W-:-:S04]  /*03a0*/  IMAD R5, R4, R7, RZ ;  /* 0x0000000704057224 */ /* 0x000fc800078e02ff */
[----:B------:R-:W-:Y:S01]  /*03b0*/  IMAD.HI.U32 R3, R3, R5, R2 ;  /* 0x0000000503037227 */ /* 0x000fe200078e0002 */
[----:B------:R-:W-:-:S05]  /*03c0*/  SHF.R.U32.HI R5, RZ, 0x1, R45 ;  /* 0x00000001ff057819 */ /* 0x000fca000001162d */
[----:B------:R-:W-:Y:S02]  /*03d0*/  IMAD.HI.U32 R4, R3, R6, RZ ;  /* 0x0000000603047227 */ /* 0x000fe400078e00ff */
[----:B------:R-:W1:Y:S02]  /*03e0*/  LDC.64 R2, c[0x0][0x248] ;  /* 0x00009200ff027b82 */ /* 0x000e640000000a00 */
[----:B--2---:R-:W-:Y:S01]  /*03f0*/  IMAD R5, R8, UR14, R5 ;  /* 0x0000000e08057c24 */ /* 0x004fe2000f8e0205 */
[----:B------:R-:W-:-:S04]  /*0400*/  IADD3 R0, -R4, RZ, RZ ;  /* 0x000000ff04007210 */ /* 0x000fc80007ffe1ff */
[----:B------:R-:W-:Y:S01]  /*0410*/  IADD3 R5, R5, 0x40, RZ ;  /* 0x0000004005057810 */ /* 0x000fe20007ffe0ff */
[----:B------:R-:W-:Y:S01]  /*0420*/  IMAD R0, R7, R0, R6 ;  /* 0x0000000007007224 */ /* 0x000fe200078e0206 */
[----:B------:R-:W-:Y:S02]  /*0430*/  LOP3.LUT R6, R44, R9, RZ, 0x3c, !PT ;  /* 0x000000092c067212 */ /* 0x000fe400078e3cff */
[----:B------:R-:W-:Y:S02]  /*0440*/  ISETP.GE.U32.AND P0, PT, R5, UR10, PT ;  /* 0x0000000a05007c0c */ /* 0x000fe4000bf06070 */
[----:B------:R-:W-:Y:S02]  /*0450*/  ISETP.GT.U32.AND P5, PT, R7, R0, PT ;  /* 0x000000000700720c */ /* 0x000fe40003fa4070 */
[----:B------:R-:W-:Y:S02]  /*0460*/  SHF.R.S32.HI R5, RZ, 0x1f, R5 ;  /* 0x0000001fff057819 */ /* 0x000fe40000011405 */
[----:B------:R-:W-:-:S02]  /*0470*/  ISETP.GE.AND P2, PT, R6, RZ, PT ;  /* 0x000000ff0600720c */ /* 0x000fc40003f46270 */
[----:B------:R-:W-:Y:S01]  /*0480*/  ISETP.GE.AND.EX P0, PT, R5, UR11, PT, P0 ;  /* 0x0000000b05007c0c */ /* 0x000fe2000bf06300 */
[----:B------:R-:W-:-:S03]  /*0490*/  ULDC.64 UR10, c[0x0][0x298] ;  /* 0x0000a600000a7ab9 */ /* 0x000fc60000000a00 */
[----:B------:R-:W-:Y:S01]  /*04a0*/  ISETP.LT.U32.AND P0, PT, R45, 0x80, !P0 ;  /* 0x000000802d00780c */ /* 0x000fe20004701070 */
[----:B-1----:R-:W-:Y:S02]  /*04b0*/  IMAD.WIDE R2, R44, 0x8, R2 ;  /* 0x000000082c027825 */ /* 0x002fe400078e0202 */
[-C--:B------:R-:W-:Y:S02]  /*04c0*/  @!P5 IADD3 R0, R0, -R7.reuse, RZ ;  /* 0x800000070000d210 */ /* 0x080fe40007ffe0ff */
[----:B------:R-:W-:Y:S02]  /*04d0*/  @!P5 IADD3 R4, R4, 0x1, RZ ;  /* 0x000000010404d810 */ /* 0x000fe40007ffe0ff */
[----:B------:R-:W2:Y:S01]  /*04e0*/  LDG.E.64 R2, desc[UR12][R2.64] ;  /* 0x0000000c02027981 */ /* 0x000ea2000c1e1b00 */
[----:B------:R-:W-:Y:S02]  /*04f0*/  ISETP.GE.U32.AND P4, PT, R0, R7, PT ;  /* 0x000000070000720c */ /* 0x000fe40003f86070 */
[----:B------:R-:W-:-:S02]  /*0500*/  ISETP.GT.U32.AND P5, PT, R7, R0, PT ;  /* 0x000000000700720c */ /* 0x000fc40003fa4070 */
[----:B------:R-:W-:Y:S01]  /*0510*/  IADD3 R5, R0, -R7, RZ ;  /* 0x8000000700057210 */ /* 0x000fe20007ffe0ff */
[----:B------:R-:W1:Y:S03]  /*0520*/  @P0 LDC.64 R16, c[0x0][0x288] ;  /* 0x0000a200ff100b82 */ /* 0x000e660000000a00 */
[----:B------:R-:W-:Y:S02]  /*0530*/  SEL R0, R5, R0, !P5 ;  /* 0x0000000005007207 */ /* 0x000fe40006800000 */
[----:B------:R-:W-:-:S03]  /*0540*/  LOP3.LUT R5, RZ, R9, RZ, 0x33, !PT ;  /* 0x00000009ff057212 */ /* 0x000fc600078e33ff */
[----:B------:R-:W-:Y:S01]  /*0550*/  @P4 IADD3 R4, R4, 0x1, RZ ;  /* 0x0000000104044810 */ /* 0x000fe20007ffe0ff */
[----:B------:R-:W3:Y:S01]  /*0560*/  @P1 LDC.64 R6, c[0x0][0x288] ;  /* 0x0000a200ff061b82 */ /* 0x000ee20000000a00 */
[----:B------:R-:W-:Y:S02]  /*0570*/  ISETP.NE.AND P4, PT, R9, RZ, PT ;  /* 0x000000ff0900720c */ /* 0x000fe40003f85270 */
[----:B------:R-:W-:Y:S02]  /*0580*/  @!P3 IADD3 R0, -R0, RZ, RZ ;  /* 0x000000ff0000b210 */ /* 0x000fe40007ffe1ff */
[----:B------:R-:W-:Y:S02]  /*0590*/  @!P2 IADD3 R4, -R4, RZ, RZ ;  /* 0x000000ff0404a210 */ /* 0x000fe40007ffe1ff */
[C---:B------:R-:W-:Y:S01]  /*05a0*/  SEL R14, R5.reuse, R0, !P4 ;  /* 0x00000000050e7207 */ /* 0x040fe20006000000 */
[----:B------:R-:W4:Y:S01]  /*05b0*/  @P1 LDC.64 R8, c[0x0][0x228] ;  /* 0x00008a00ff081b82 */ /* 0x000f220000000a00 */
[----:B------:R-:W-:-:S02]  /*05c0*/  SEL R5, R5, R4, !P4 ;  /* 0x0000000405057207 */ /* 0x000fc40006000000 */
[----:B------:R-:W-:Y:S02]  /*05d0*/  LEA R12, R14, R37, 0x2 ;  /* 0x000000250e0c7211 */ /* 0x000fe400078e10ff */
[----:B------:R-:W-:Y:S02]  /*05e0*/  SHF.R.S32.HI R0, RZ, 0x1f, R5 ;  /* 0x0000001fff007819 */ /* 0x000fe40000011405 */
[--C-:B------:R-:W-:Y:S01]  /*05f0*/  SHF.R.S32.HI R13, RZ, 0x1f, R12.reuse ;  /* 0x0000001fff0d7819 */ /* 0x100fe2000001140c */
[----:B------:R-:W0:Y:S02]  /*0600*/  @P0 LDC.64 R10, c[0x0][0x230] ;  /* 0x00008c00ff0a0b82 */ /* 0x000e240000000a00 */
[----:B------:R-:W-:Y:S02]  /*0610*/  IMAD R0, R0, UR10, RZ ;  /* 0x0000000a00007c24 */ /* 0x000fe4000f8e02ff */
[----:B------:R-:W-:-:S04]  /*0620*/  IMAD.WIDE.U32 R48, R5, UR10, R12 ;  /* 0x0000000a05307c25 */ /* 0x000fc8000f8e000c */
[----:B------:R-:W-:Y:S01]  /*0630*/  IMAD R51, R5, UR11, R0 ;  /* 0x0000000b05337c24 */ /* 0x000fe2000f8e0200 */
[----:B------:R-:W-:Y:S01]  /*0640*/  SHF.R.S32.HI R15, RZ, 0x1f, R38 ;  /* 0x0000001fff0f7819 */ /* 0x000fe20000011426 */
[----:B------:R-:W4:Y:S01]  /*0650*/  @P1 LDC.64 R4, c[0x0][0x230] ;  /* 0x00008c00ff041b82 */ /* 0x000f220000000a00 */
[C---:B------:R-:W-:Y:S02]  /*0660*/  IADD3 R25, R38.reuse, 0x40, RZ ;  /* 0x0000004026197810 */ /* 0x040fe40007ffe0ff */
[----:B------:R-:W-:Y:S01]  /*0670*/  IADD3 R51, R49, R51, RZ ;  /* 0x0000003331337210 */ /* 0x000fe20007ffe0ff */
[----:B---3--:R-:W-:Y:S01]  /*0680*/  @P1 IMAD R0, R15, R6, RZ ;  /* 0x000000060f001224 */ /* 0x008fe200078e02ff */
[----:B------:R-:W-:Y:S02]  /*0690*/  SHF.R.S32.HI R21, RZ, 0x1f, R25 ;  /* 0x0000001fff157819 */ /* 0x000fe40000011419 */
[----:B------:R-:W-:Y:S01]  /*06a0*/  @P1 MOV R50, R48 ;  /* 0x0000003000321202 */ /* 0x000fe20000000f00 */
[----:B------:R-:W-:Y:S01]  /*06b0*/  @P1 IMAD R15, R38, R7, R0 ;  /* 0x00000007260f1224 */ /* 0x000fe200078e0200 */
[----:B------:R-:W3:Y:S01]  /*06c0*/  @P0 LDC.64 R18, c[0x0][0x228] ;  /* 0x00008a00ff120b82 */ /* 0x000ee20000000a00 */
[----:B-1----:R-:W-:-:S02]  /*06d0*/  @P0 IMAD R0, R21, R16, RZ ;  /* 0x0000001015000224 */ /* 0x002fc400078e02ff */
[----:B------:R-:W-:Y:S01]  /*06e0*/  @P1 IMAD.WIDE.U32 R20, R38, R6, R50 ;  /* 0x0000000626141225 */ /* 0x000fe200078e0032 */
[----:B------:R-:W-:Y:S02]  /*06f0*/  @P0 MOV R6, R48 ;  /* 0x0000003000060202 */ /* 0x000fe40000000f00 */
[----:B------:R-:W-:Y:S01]  /*0700*/  @P0 MOV R7, R51 ;  /* 0x0000003300070202 */ /* 0x000fe20000000f00 */
[----:B------:R-:W-:Y:S01]  /*0710*/  @P0 IMAD R23, R25, R17, R0 ;  /* 0x0000001119170224 */ /* 0x000fe200078e0200 */
[----:B------:R-:W-:Y:S02]  /*0720*/  @P1 IADD3 R15, R21, R15, RZ ;  /* 0x0000000f150f1210 */ /* 0x000fe40007ffe0ff */
[C---:B------:R-:W-:Y:S01]  /*0730*/  @P1 SHF.L.U32 R17, R20.reuse, 0x2, RZ ;  /* 0x0000000214111819 */ /* 0x040fe200000006ff */
[----:B------:R-:W-:Y:S01]  /*0740*/  @P0 IMAD.WIDE.U32 R6, R25, R16, R6 ;  /* 0x0000001019060225 */ /* 0x000fe200078e0006 */
[----:B------:R-:W-:Y:S02]  /*0750*/  @P1 SHF.L.U64.HI R20, R20, 0x2, R15 ;  /* 0x0000000214141819 */ /* 0x000fe4000001020f */
[----:B----4-:R-:W-:-:S02]  /*0760*/  @P1 IADD3 R22, P2, R17, R4, RZ ;  /* 0x0000000411161210 */ /* 0x010fc40007f5e0ff */
[----:B------:R-:W-:Y:S02]  /*0770*/  @P1 IADD3 R8, P3, R17, R8, RZ ;  /* 0x0000000811081210 */ /* 0x000fe40007f7e0ff */
[----:B------:R-:W-:Y:S02]  /*0780*/  CS2R R16, SRZ ;  /* 0x0000000000107805 */ /* 0x000fe4000001ff00 */
[----:B------:R-:W-:Y:S02]  /*0790*/  @P0 IADD3 R15, R7, R23, RZ ;  /* 0x00000017070f0210 */ /* 0x000fe40007ffe0ff */
[----:B------:R-:W-:-:S05]  /*07a0*/  @P1 IADD3.X R23, R20, R5, RZ, P2, !PT ;  /* 0x0000000514171210 */ /* 0x000fca00017fe4ff */
[----:B------:R-:W5:Y:S01]  /*07b0*/  @P1 LDG.E.64 R16, desc[UR12][R22.64] ;  /* 0x0000000c16101981 */ /* 0x000f62000c1e1b00 */
[C---:B------:R-:W-:Y:S02]  /*07c0*/  @P0 SHF.L.U32 R7, R6.reuse, 0x2, RZ ;  /* 0x0000000206070819 */ /* 0x040fe400000006ff */
[----:B------:R-:W-:Y:S02]  /*07d0*/  @P0 SHF.L.U64.HI R6, R6, 0x2, R15 ;  /* 0x0000000206060819 */ /* 0x000fe4000001020f */
[C---:B0-----:R-:W-:Y:S02]  /*07e0*/  @P0 IADD3 R10, P4, R7.reuse, R10, RZ ;  /* 0x0000000a070a0210 */ /* 0x041fe40007f9e0ff */
[----:B---3--:R-:W-:Y:S02]  /*07f0*/  @P0 IADD3 R18, P5, R7, R18, RZ ;  /* 0x0000001207120210 */ /* 0x008fe40007fbe0ff */
[----:B------:R-:W-:Y:S02]  /*0800*/  @P1 IADD3.X R9, R20, R9, RZ, P3, !PT ;  /* 0x0000000914091210 */ /* 0x000fe40001ffe4ff */
[----:B------:R-:W-:-:S02]  /*0810*/  CS2R R20, SRZ ;  /* 0x0000000000147805 */ /* 0x000fc4000001ff00 */
[C---:B------:R-:W-:Y:S02]  /*0820*/  @P0 IADD3.X R11, R6.reuse, R11, RZ, P4, !PT ;  /* 0x0000000b060b0210 */ /* 0x040fe400027fe4ff */
[----:B------:R-:W-:Y:S02]  /*0830*/  @P0 IADD3.X R19, R6, R19, RZ, P5, !PT ;  /* 0x0000001306130210 */ /* 0x000fe40002ffe4ff */
[----:B------:R-:W-:Y:S01]  /*0840*/  CS2R R6, SRZ ;  /* 0x0000000000067805 */ /* 0x000fe2000001ff00 */
[----:B------:R0:W5:Y:S05]  /*0850*/  @P0 LDG.E.64 R20, desc[UR12][R10.64] ;  /* 0x0000000c0a140981 */ /* 0x00016a000c1e1b00 */
[----:B------:R-:W5:Y:S01]  /*0860*/  @P0 LDG.E.64 R6, desc[UR12][R18.64] ;  /* 0x0000000c12060981 */ /* 0x000f62000c1e1b00 */
[----:B------:R-:W-:Y:S01]  /*0870*/  CS2R R4, SRZ ;  /* 0x0000000000047805 */ /* 0x000fe2000001ff00 */
[----:B------:R-:W-:Y:S01]  /*0880*/  UMOV UR10, 0x3f800000 ;  /* 0x3f800000000a7882 */ /* 0x000fe20000000000 */
[----:B------:R-:W-:Y:S01]  /*0890*/  BSSY B0, `(.L_x_1016) ;  /* 0x000001b000007945 */ /* 0x000fe20003800000 */
[----:B0-----:R-:W-:-:S03]  /*08a0*/  CS2R R10, SRZ ;  /* 0x00000000000a7805 */ /* 0x001fc6000001ff00 */
[----:B------:R0:W5:Y:S02]  /*08b0*/  @P1 LDG.E.64 R4, desc[UR12][R8.64] ;  /* 0x0000000c08041981 */ /* 0x000164000c1e1b00 */
[----:B0-----:R-:W-:Y:S01]  /*08c0*/  CS2R R8, SRZ ;  /* 0x0000000000087805 */ /* 0x001fe2000001ff00 */
        /* <DEDUP_REMOVED lines=19> */
[----:B------:R-:W5:Y:S01]  /*0a00*/  LDG.E.64 R8, desc[UR12][R8.64] ;  /* 0x0000000c08087981 */ /* 0x000f62000c1e1b00 */
[----:B0-----:R-:W-:-:S04]  /*0a10*/  @P0 IADD3 R12, P3, R3, R18, RZ ;  /* 0x00000012030c0210 */ /* 0x001fc80007f7e0ff */
[----:B------:R-:W-:-:S05]  /*0a20*/  @P0 IADD3.X R13, R0, R19, RZ, P3, !PT ;  /* 0x00000013000d0210 */ /* 0x000fca0001ffe4ff */
[----:B------:R0:W5:Y:S04]  /*0a30*/  @P0 LDG.E.64 R10, desc[UR12][R12.64] ;  /* 0x0000000c0c0a0981 */ /* 0x000168000c1e1b00 */
.L_x_1017:
[----:B------:R-:W-:Y:S05]  /*0a40*/  BSYNC B0 ;  /* 0x0000000000007941 */ /* 0x000fea0003800000 */
.L_x_1016:
[----:B------:R-:W-:Y:S01]  /*0a50*/  ULDC.U8 UR4, c[0x0][0x2a4] ;  /* 0x0000a90000047ab9 */ /* 0x000fe20000000000 */
[C---:B-----5:R-:W-:Y:S01]  /*0a60*/  FADD.FTZ R15, -R2.reuse, R16 ;  /* 0x00000010020f7221 */ /* 0x060fe20000010100 */
[----:B------:R-:W-:Y:S01]  /*0a70*/  ISETP.NE.AND P2, PT, RZ, UR4, PT ;  /* 0x00000004ff007c0c */ /* 0x000fe2000bf45270 */
[C---:B------:R-:W-:Y:S01]  /*0a80*/  FADD.FTZ R17, -R2.reuse, R17 ;  /* 0x0000001102117221 */ /* 0x040fe20000010100 */
[C---:B------:R-:W-:Y:S01]  /*0a90*/  FADD.FTZ R23, -R2.reuse, R20 ;  /* 0x0000001402177221 */ /* 0x040fe20000010100 */
[----:B------:R-:W-:Y:S01]  /*0aa0*/  FADD.FTZ R0, -R2, R21 ;  /* 0x0000001502007221 */ /* 0x000fe20000010100 */
[----:B0-----:R-:W-:Y:S01]  /*0ab0*/  MOV R13, R4 ;  /* 0x00000004000d7202 */ /* 0x001fe20000000f00 */
[----:B------:R-:W-:Y:S01]  /*0ac0*/  FMUL.FTZ R15, R15, UR10 ;  /* 0x0000000a0f0f7c20 */ /* 0x000fe20008410000 */
[----:B------:R-:W-:Y:S01]  /*0ad0*/  MOV R16, R5 ;  /* 0x0000000500107202 */ /* 0x000fe20000000f00 */
[----:B------:R-:W-:Y:S01]  /*0ae0*/  FMUL.FTZ R2, R17, UR10 ;  /* 0x0000000a11027c20 */ /* 0x000fe20008410000 */
[----:B------:R-:W-:-:S05]  /*0af0*/  MOV R12, R6 ;  /* 0x00000006000c7202 */ /* 0x000fca0000000f00 */
[----:B------:R-:W-:Y:S05]  /*0b00*/  @!P2 BRA `(.L_x_1018) ;  /* 0x000000000048a947 */ /* 0x000fea0003800000 */
        /* <DEDUP_REMOVED lines=14> */
[----:B------:R-:W-:-:S03]  /*0bf0*/  FMUL.FTZ R16, R5, R20 ;  /* 0x0000001405107220 */ /* 0x000fc60000410000 */
[----:B------:R-:W-:Y:S01]  /*0c00*/  FFMA.FTZ R3, R13, R24, 1 ;  /* 0x3f8000000d037423 */ /* 0x000fe20000010018 */
[----:B------:R-:W-:-:S03]  /*0c10*/  FMUL.FTZ R13, R21, R22 ;  /* 0x00000016150d7220 */ /* 0x000fc60000410000 */
[----:B------:R-:W-:-:S07]  /*0c20*/  FMUL.FTZ R16, R16, R3 ;  /* 0x0000000310107220 */ /* 0x000fce0000410000 */
.L_x_1018:
[----:B------:R-:W-:Y:S01]  /*0c30*/  FMUL.FTZ R18, R13, R8 ;  /* 0x000000080d127220 */ /* 0x000fe20000410000 */
[----:B------:R-:W-:Y:S01]  /*0c40*/  MOV R19, R7 ;  /* 0x0000000700137202 */ /* 0x000fe20000000f00 */
        /* <DEDUP_REMOVED lines=16> */
[----:B0-----:R-:W-:-:S04]  /*0d50*/  FADD.FTZ R28, -R26, 1 ;  /* 0x3f8000001a1c7421 */ /* 0x001fc80000010100 */
[----:B------:R-:W-:Y:S01]  /*0d60*/  FFMA.FTZ R28, R19, R28, 1 ;  /* 0x3f800000131c7423 */ /* 0x000fe2000001001c */
[----:B------:R-:W-:Y:S01]  /*0d70*/  FMUL.FTZ R19, R7, R26 ;  /* 0x0000001a07137220 */ /* 0x000fe20000410000 */
[----:B-1----:R-:W-:Y:S01]  /*0d80*/  FADD.FTZ R27, -R23, 1 ;  /* 0x3f800000171b7421 */ /* 0x002fe20000010100 */
[----:B------:R-:W-:Y:S02]  /*0d90*/  FMUL.FTZ R23, R6, R23 ;  /* 0x0000001706177220 */ /* 0x000fe40000410000 */
[----:B------:R-:W-:Y:S01]  /*0da0*/  FMUL.FTZ R19, R19, R28 ;  /* 0x0000001c13137220 */ /* 0x000fe20000410000 */
[----:B------:R-:W-:-:S04]  /*0db0*/  FFMA.FTZ R12, R12, R27, 1 ;  /* 0x3f8000000c0c7423 */ /* 0x000fc8000001001b */
[----:B------:R-:W-:-:S07]  /*0dc0*/  FMUL.FTZ R12, R23, R12 ;  /* 0x0000000c170c7220 */ /* 0x000fce0000410000 */
.L_x_1019:
        /* <DEDUP_REMOVED lines=12> */
[C---:B------:R-:W-:Y:S01]  /*0e90*/  ISETP.NE.AND P3, PT, R45.reuse, RZ, PT ;  /* 0x000000ff2d00720c */ /* 0x040fe20003f65270 */
[----:B------:R-:W-:Y:S01]  /*0ea0*/  FADD.FTZ R22, RZ, R16 ;  /* 0x00000010ff167221 */ /* 0x000fe20000010000 */
[----:B------:R-:W1:Y:S01]  /*0eb0*/  SHFL.DOWN PT, R17, R20, 0x1, 0x1f ;  /* 0x08201f0014117f89 */ /* 0x000e6200000e0000 */
[----:B------:R-:W-:Y:S01]  /*0ec0*/  BSSY B0, `(.L_x_1020) ;  /* 0x0000032000007945 */ /* 0x000fe20003800000 */
[----:B------:R-:W-:-:S02]  /*0ed0*/  ISETP.GT.U32.AND P4, PT, R45, 0x1, PT ;  /* 0x000000012d00780c */ /* 0x000fc40003f84070 */
[----:B------:R-:W2:Y:S01]  /*0ee0*/  SHFL.DOWN PT, R18, R21, 0x1, 0x1f ;  /* 0x08201f0015127f89 */ /* 0x000ea200000e0000 */
        /* <DEDUP_REMOVED lines=26> */
[----:B------:R-:W-:Y:S01]  /*1090*/  FFMA.FTZ R18, R15, R13, RZ ;  /* 0x0000000d0f127223 */ /* 0x000fe200000100ff */
[----:B------:R-:W-:Y:S01]  /*10a0*/  FADD.FTZ R13, RZ, R13 ;  /* 0x0000000dff0d7221 */ /* 0x000fe20000010000 */
[----:B------:R-:W-:Y:S01]  /*10b0*/  FFMA.FTZ R17, R0, R19, R17 ;  /* 0x0000001300117223 */ /* 0x000fe20000010011 */
[----:B------:R-:W-:Y:S01]  /*10c0*/  FADD.FTZ R19, R22, R19 ;  /* 0x0000001316137221 */ /* 0x000fe20000010000 */
[----:B------:R-:W-:Y:S01]  /*10d0*/  FFMA.FTZ R16, R3, R12, R18 ;  /* 0x0000000c03107223 */ /* 0x000fe20000010012 */
[----:B------:R-:W-:Y:S01]  /*10e0*/  FADD.FTZ R18, R13, R12 ;  /* 0x0000000c0d127221 */ /* 0x000fe20000010000 */
[----:B------:R-:W-:-:S02]  /*10f0*/  MOV R12, R20 ;  /* 0x00000014000c7202 */ /* 0x000fc40000000f00 */
[----:B------:R-:W-:Y:S02]  /*1100*/  MOV R13, R21 ;  /* 0x00000015000d7202 */ /* 0x000fe40000000f00 */
        /* <DEDUP_REMOVED lines=13> */
.L_x_1021:
[----:B------:R-:W-:Y:S05]  /*11e0*/  BSYNC B0 ;  /* 0x0000000000007941 */ /* 0x000fea0003800000 */
.L_x_1020:
[----:B------:R-:W-:Y:S06]  /*11f0*/  BAR.SYNC.DEFER_BLOCKING 0x0 ;  /* 0x0000000000007b1d */ /* 0x000fec0000010000 */
[----:B------:R-:W-:Y:S04]  /*1200*/  BSSY B0, `(.L_x_1022) ;  /* 0x000013d000007945 */ /* 0x000fe80003800000 */
[----:B------:R-:W-:Y:S05]  /*1210*/  @P4 BRA `(.L_x_1023) ;  /* 0x0000001000ec4947 */ /* 0x000fea0003800000 */
[----:B------:R-:W1:Y:S04]  /*1220*/  LDS.128 R24, [R46+0x20] ;  /* 0x000020002e187984 */ /* 0x000e680000000c00 */
[----:B------:R-:W2:Y:S04]  /*1230*/  LDS.128 R20, [R46+0x40] ;  /* 0x000040002e147984 */ /* 0x000ea80000000c00 */
[----:B------:R-:W3:Y:S04]  /*1240*/  LDS.128 R28, [R46+0x60] ;  /* 0x000060002e1c7984 */ /* 0x000ee80000000c00 */
[----:B------:R-:W4:Y:S01]  /*1250*/  LDS.128 R32, [R46+0x80] ;  /* 0x000080002e207984 */ /* 0x000f220000000c00 */
        /* <DEDUP_REMOVED lines=15> */
[----:B----4-:R-:W-:Y:S01]  /*1350*/  FADD.FTZ R47, R47, R32 ;  /* 0x000000202f2f7221 */ /* 0x010fe20000010000 */
        /* <DEDUP_REMOVED lines=123> */
[----:B0-----:R-:W-:Y:S01]  /*1b10*/  FADD.FTZ R47, R47, R16 ;  /* 0x000000102f2f7221 */ /* 0x001fe20000010000 */
[----:B------:R-:W-:Y:S01]  /*1b20*/  FADD.FTZ R16, R28, R17 ;  /* 0x000000111c107221 */ /* 0x000fe20000010000 */
[----:B------:R-:W-:Y:S01]  /*1b30*/  FADD.FTZ R33, R29, R18 ;  /* 0x000000121d217221 */ /* 0x000fe20000010000 */
[----:B------:R-:W-:Y:S01]  /*1b40*/  FADD.FTZ R52, R52, R19 ;  /* 0x0000001334347221 */ /* 0x000fe20000010000 */
[----:B------:R-:W0:Y:S01]  /*1b50*/  LDS.128 R28, [R46+0x400] ;  /* 0x000400002e1c7984 */ /* 0x000e220000000c00 */
[----:B-1----:R-:W-:Y:S01]  /*1b60*/  FADD.FTZ R47, R47, R20 ;  /* 0x000000142f2f7221 */ /* 0x002fe20000010000 */
[----:B------:R-:W-:Y:S01]  /*1b70*/  FADD.FTZ R20, R16, R21 ;  /* 0x0000001510147221 */ /* 0x000fe20000010000 */
[----:B------:R-:W-:Y:S01]  /*1b80*/  FADD.FTZ R21, R33, R22 ;  /* 0x0000001621157221 */ /* 0x000fe20000010000 */
[----:B------:R-:W1:Y:S01]  /*1b90*/  LDS.128 R16, [R46+0x420] ;  /* 0x000420002e107984 */ /* 0x000e620000000c00 */
[----:B--2---:R-:W-:Y:S01]  /*1ba0*/  FADD.FTZ R47, R47, R24 ;  /* 0x000000182f2f7221 */ /* 0x004fe20000010000 */
[----:B------:R-:W-:Y:S01]  /*1bb0*/  FADD.FTZ R24, R20, R25 ;  /* 0x0000001914187221 */ /* 0x000fe20000010000 */
[----:B------:R-:W-:Y:S01]  /*1bc0*/  FADD.FTZ R52, R52, R23 ;  /* 0x0000001734347221 */ /* 0x000fe20000010000 */
[----:B------:R-:W2:Y:S01]  /*1bd0*/  LDS.128 R32, [R46+0x440] ;  /* 0x000440002e207984 */ /* 0x000ea20000000c00 */
[----:B------:R-:W-:-:S02]  /*1be0*/  FADD.FTZ R25, R21, R26 ;  /* 0x0000001a15197221 */ /* 0x000fc40000010000 */
        /* <DEDUP_REMOVED lines=10> */
[----:B------:R-:W0:Y:S01]  /*1c90*/  LDS.128 R24, [R46+0x480] ;  /* 0x000480002e187984 */ /* 0x000e220000000c00 */
[----:B--2---:R-:W-:Y:S01]  /*1ca0*/  FADD.FTZ R47, R47, R32 ;  /* 0x000000202f2f7221 */ /* 0x004fe20000010000 */
[----:B------:R-:W-:Y:S01]  /*1cb0*/  FADD.FTZ R32, R16, R33 ;  /* 0x0000002110207221 */ /* 0x000fe20000010000 */
[----:B------:R-:W-:Y:S01]  /*1cc0*/  FADD.FTZ R33, R29, R34 ;  /* 0x000000221d217221 */ /* 0x000fe20000010000 */
[----:B------:R-:W1:Y:S01]  /*1cd0*/  LDS.128 R16, [R46+0x4a0] ;  /* 0x0004a0002e107984 */ /* 0x000e620000000c00 */
[----:B---3--:R-:W-:Y:S01]  /*1ce0*/  FADD.FTZ R47, R47, R20 ;  /* 0x000000142f2f7221 */ /* 0x008fe20000010000 */
        /* <DEDUP_REMOVED lines=14> */
[----:B------:R-:W-:Y:S01]  /*1dd0*/  FADD.FTZ R52, R52, R19 ;  /* 0x0000001334347221 */ /* 0x000fe20000010000 */
[----:B--2---:R-:W-:Y:S01]  /*1de0*/  FADD.FTZ R24, R24, R29 ;  /* 0x0000001d18187221 */ /* 0x004fe20000010000 */
[----:B------:R-:W-:Y:S01]  /*1df0*/  FADD.FTZ R47, R47, R28 ;  /* 0x0000001c2f2f7221 */ /* 0x000fe20000010000 */
[----:B------:R-:W1:Y:S01]  /*1e00*/  LDS.128 R16, [R46+0x520] ;  /* 0x000520002e107984 */ /* 0x000e620000000c00 */
        /* <DEDUP_REMOVED lines=27> */
[----:B------:R-:W-:Y:S01]  /*1fc0*/  FADD.FTZ R52, R52, R27 ;  /* 0x0000001b34347221 */ /* 0x000fe20000010000 */
        /* <DEDUP_REMOVED lines=96> */
.L_x_1023:
[----:B------:R-:W-:Y:S05]  /*25d0*/  BSYNC B0 ;  /* 0x0000000000007941 */ /* 0x000fea0003800000 */
.L_x_1022:
        /* <DEDUP_REMOVED lines=19> */
.L_x_1025:
[----:B------:R-:W-:Y:S05]  /*2710*/  BSYNC B0 ;  /* 0x0000000000007941 */ /* 0x000fea0003800000 */
.L_x_1024:
        /* <DEDUP_REMOVED lines=31> */
.L_x_1028:
[----:B------:R-:W2:Y:S04]  /*2910*/  LDG.E.STRONG.GPU R14, desc[UR12][R16.64] ;  /* 0x0000000c100e7981 */ /* 0x000ea8000c1ef900 */
[----:B--2---:R-:W-:Y:S01]  /*2920*/  CCTL.IVALL ;  /* 0x00000000ff00798f */ /* 0x004fe20002000000 */
[----:B------:R-:W-:Y:S05]  /*2930*/  YIELD ;  /* 0x0000000000007946 */ /* 0x000fea0003800000 */
[----:B------:R-:W-:-:S13]  /*2940*/  ISETP.NE.AND P0, PT, R14, R23, PT ;  /* 0x000000170e00720c */ /* 0x000fda0003f05270 */
[----:B------:R-:W-:Y:S05]  /*2950*/  @P0 BRA `(.L_x_1028) ;  /* 0xfffffffc00ec0947 */ /* 0x000fea000383ffff */
.L_x_1027:
[----:B------:R-:W-:Y:S01]  /*2960*/  ISETP.NE.AND P0, PT, R40, RZ, PT ;  /* 0x000000ff2800720c */ /* 0x000fe20003f05270 */
[----:B------:R-:W-:Y:S05]  /*2970*/  WARPSYNC.ALL ;  /* 0x0000000000007948 */ /* 0x000fea0003800000 */
[----:B------:R-:W-:Y:S07]  /*2980*/  BAR.SYNC.DEFER_BLOCKING 0x0 ;  /* 0x0000000000007b1d */ /* 0x000fee0000010000 */
[----:B------:R-:W-:Y:S05]  /*2990*/  @!P0 BRA `(.L_x_1026) ;  /* 0x0000000c00ec8947 */ /* 0x000fea0003800000 */
[----:B------:R-:W-:-:S04]  /*29a0*/  IADD3 R14, R40, -0x1, RZ ;  /* 0xffffffff280e7810 */ /* 0x000fc80007ffe0ff */
[----:B------:R-:W-:Y:S02]  /*29b0*/  ISETP.GE.U32.AND P0, PT, R14, 0x3, PT ;  /* 0x000000030e00780c */ /* 0x000fe40003f06070 */
[----:B------:R-:W-:-:S11]  /*29c0*/  MOV R14, RZ ;  /* 0x000000ff000e7202 */ /* 0x000fd60000000f00 */
[----:B------:R-:W-:Y:S05]  /*29d0*/  @!P0 BRA `(.L_x_1029) ;  /* 0x0000000c00688947 */ /* 0x000fea0003800000 */
[----:B-1----:R-:W-:Y:S01]  /*29e0*/  LOP3.LUT R17, R40, 0x3, RZ, 0xc0, !PT ;  /* 0x0000000328117812 */ /* 0x002fe200078ec0ff */
        /* <DEDUP_REMOVED lines=8> */
.L_x_1032:
        /* <DEDUP_REMOVED lines=115> */
.L_x_1031:
        /* <DEDUP_REMOVED lines=61> */
.L_x_1033:
[----:B------:R-:W-:-:S13]  /*3570*/  ISETP.NE.OR P0, PT, R24, RZ, P0 ;  /* 0x000000ff1800720c */ /* 0x000fda0000705670 */
[----:B------:R-:W-:Y:S05]  /*3580*/  @!P0 BRA `(.L_x_1029) ;  /* 0x00000000007c8947 */ /* 0x000fea0003800000 */
.L_x_1030:
        /* <DEDUP_REMOVED lines=31> */
.L_x_1029:
[----:B-1----:R-:W-:-:S04]  /*3780*/  LOP3.LUT R18, R40, 0x3, RZ, 0xc0, !PT ;  /* 0x0000000328127812 */ /* 0x002fc800078ec0ff */
        /* <DEDUP_REMOVED lines=11> */
.L_x_1035:
[----:B------:R-:W-:Y:S05]  /*3840*/  BSYNC B0 ;  /* 0x0000000000007941 */ /* 0x000fea0003800000 */
.L_x_1034:
        /* <DEDUP_REMOVED lines=16> */
.L_x_1026:
[----:B------:R-:W3:Y:S01]  /*3950*/  S2UR UR6, SR_CgaCtaId ;  /* 0x00000000000679c3 */ /* 0x000ee20000008800 */
[----:B------:R-:W-:Y:S01]  /*3960*/  UMOV UR4, 0x400 ;  /* 0x0000040000047882 */ /* 0x000fe20000000000 */
[----:B------:R-:W-:-:S06]  /*3970*/  SHF.R.U32.HI R14, RZ, 0x1, R45 ;  /* 0x00000001ff0e7819 */ /* 0x000fcc000001162d */
[----:B012---:R-:W0:Y:S01]  /*3980*/  LDC R17, c[0x0][0x2ac] ;  /* 0x0000ab00ff117b82 */ /* 0x007e220000000800 */
[----:B---3--:R-:W-:Y:S01]  /*3990*/  ULEA UR4, UR6, UR4, 0x18 ;  /* 0x0000000406047291 */ /* 0x008fe2000f8ec03f */
[----:B0-----:R-:W-:-:S08]  /*39a0*/  IMAD R14, R17, UR14, R14 ;  /* 0x0000000e110e7c24 */ /* 0x001fd0000f8e020e */
[----:B------:R-:W-:Y:S01]  /*39b0*/  @!P3 STS.64 [UR4+0x30], R12 ;  /* 0x0000300cff00b988 */ /* 0x000fe20008000a04 */
[----:B------:R-:W-:Y:S01]  /*39c0*/  BAR.SYNC.DEFER_BLOCKING 0x0 ;  /* 0x0000000000007b1d */ /* 0x000fe20000010000 */
[----:B------:R-:W-:-:S05]  /*39d0*/  IADD3 R16, R14, 0x40, RZ ;  /* 0x000000400e107810 */ /* 0x000fca0007ffe0ff */
[----:B------:R-:W0:Y:S01]  /*39e0*/  LDS.64 R18, [UR4+0x30] ;  /* 0x00003004ff127984 */ /* 0x000e220008000a00 */
[----:B------:R-:W-:Y:S02]  /*39f0*/  ULDC UR4, c[0x0][0x2bc] ;  /* 0x0000af0000047ab9 */ /* 0x000fe40000000800 */
[----:B0-----:R-:W-:Y:S01]  /*3a00*/  FMUL.FTZ R14, R18, UR4 ;  /* 0x00000004120e7c20 */ /* 0x001fe20008410000 */
        /* <DEDUP_REMOVED lines=20> */
.L_x_1036:
[----:B------:R-:W-:Y:S04]  /*3b50*/  BSSY B0, `(.L_x_1037) ;  /* 0x0000014000007945 */ /* 0x000fe80003800000 */
[----:B------:R-:W-:Y:S05]  /*3b60*/  @!P1 BRA `(.L_x_1038) ;  /* 0x0000000000489947 */ /* 0x000fea0003800000 */
[----:B------:R-:W-:Y:S01]  /*3b70*/  SHF.R.S32.HI R19, RZ, 0x1f, R38 ;  /* 0x0000001fff137819 */ /* 0x000fe20000011426 */
[----:B------:R-:W-:Y:S01]  /*3b80*/  ULDC.64 UR16, c[0x0][0x288] ;  /* 0x0000a20000107ab9 */ /* 0x000fe20000000a00 */
[----:B------:R-:W-:Y:S01]  /*3b90*/  MOV R12, R48 ;  /* 0x00000030000c7202 */ /* 0x000fe20000000f00 */
[-CC-:B------:R-:W-:Y:S01]  /*3ba0*/  FFMA.FTZ R15, R15, R14.reuse, R17.reuse ;  /* 0x0000000e0f0f7223 */ /* 0x180fe20000010011 */
[----:B------:R-:W-:Y:S01]  /*3bb0*/  MOV R13, R51 ;  /* 0x00000033000d7202 */ /* 0x000fe20000000f00 */
[----:B------:R-:W-:Y:S02]  /*3bc0*/  IMAD R19, R19, UR16, RZ ;  /* 0x0000001013137c24 */ /* 0x000fe4000f8e02ff */
[----:B------:R-:W-:Y:S01]  /*3bd0*/  FFMA.FTZ R2, R2, R14, R17 ;  /* 0x0000000e02027223 */ /* 0x000fe20000010011 */
[----:B------:R-:W-:Y:S01]  /*3be0*/  FFMA.FTZ R15, R8, R4, -R15 ;  /* 0x00000004080f7223 */ /* 0x000fe2000001080f */
[----:B------:R-:W-:-:S04]  /*3bf0*/  IMAD.WIDE.U32 R12, R38, UR16, R12 ;  /* 0x00000010260c7c25 */ /* 0x000fc8000f8e000c */
[----:B------:R-:W-:Y:S01]  /*3c00*/  FFMA.FTZ R2, R9, R5, -R2 ;  /* 0x0000000509027223 */ /* 0x000fe20000010802 */
[----:B------:R-:W-:Y:S01]  /*3c10*/  FMUL.FTZ R18, R15, UR10 ;  /* 0x0000000a0f127c20 */ /* 0x000fe20008410000 */
[----:B------:R-:W-:Y:S01]  /*3c20*/  IMAD R19, R38, UR17, R19 ;  /* 0x0000001126137c24 */ /* 0x000fe2000f8e0213 */
[----:B------:R-:W-:Y:S02]  /*3c30*/  ULDC.64 UR16, c[0x0][0x210] ;  /* 0x0000840000107ab9 */ /* 0x000fe40000000a00 */
[----:B------:R-:W-:Y:S02]  /*3c40*/  LEA R4, P0, R12, UR16, 0x2 ;  /* 0x000000100c047c11 */ /* 0x000fe4000f8010ff */
[----:B------:R-:W-:-:S04]  /*3c50*/  IADD3 R19, R13, R19, RZ ;  /* 0x000000130d137210 */ /* 0x000fc80007ffe0ff */
[----:B------:R-:W-:Y:S01]  /*3c60*/  LEA.HI.X R5, R12, UR17, R19, 0x2, P0 ;  /* 0x000000110c057c11 */ /* 0x000fe200080f1413 */
[----:B------:R-:W-:-:S05]  /*3c70*/  FMUL.FTZ R19, R2, UR10 ;  /* 0x0000000a02137c20 */ /* 0x000fca0008410000 */
[----:B------:R0:W-:Y:S02]  /*3c80*/  STG.E.64 desc[UR12][R4.64], R18 ;  /* 0x0000001204007986 */ /* 0x0001e4000c101b0c */
.L_x_1038:
[----:B------:R-:W-:Y:S05]  /*3c90*/  BSYNC B0 ;  /* 0x0000000000007941 */ /* 0x000fea0003800000 */
.L_x_1037:
        /* <DEDUP_REMOVED lines=19> */
.L_x_1039:
[----:B------:R-:W-:Y:S01]  /*3dd0*/  ULDC.64 UR16, c[0x0][0x290] ;  /* 0x0000a40000107ab9 */ /* 0x000fe20000000a00 */
[----:B------:R-:W-:Y:S01]  /*3de0*/  SHF.R.S32.HI R2, RZ, 0x1f, R16 ;  /* 0x0000001fff027819 */ /* 0x000fe20000011410 */
[----:B------:R-:W-:Y:S01]  /*3df0*/  BSSY B0, `(.L_x_1040) ;  /* 0x0000017000007945 */ /* 0x000fe20003800000 */
[----:B------:R-:W-:-:S04]  /*3e00*/  ISETP.GE.U32.AND P0, PT, R16, UR16, PT ;  /* 0x0000001010007c0c */ /* 0x000fc8000bf06070 */
[----:B------:R-:W-:-:S04]  /*3e10*/  ISETP.GE.AND.EX P0, PT, R2, UR17, PT, P0 ;  /* 0x0000001102007c0c */ /* 0x000fc8000bf06300 */
[----:B------:R-:W-:-:S13]  /*3e20*/  ISETP.LT.U32.AND P0, PT, R45, 0x80, !P0 ;  /* 0x000000802d00780c */ /* 0x000fda0004701070 */
[----:B------:R-:W-:Y:S05]  /*3e30*/  @!P0 BRA `(.L_x_1041) ;  /* 0x0000000000488947 */ /* 0x000fea0003800000 */
[----:B0-----:R-:W-:Y:S01]  /*3e40*/  IADD3 R5, R38, 0x40, RZ ;  /* 0x0000004026057810 */ /* 0x001fe20007ffe0ff */
[----:B------:R-:W-:Y:S01]  /*3e50*/  ULDC.64 UR16, c[0x0][0x288] ;  /* 0x0000a20000107ab9 */ /* 0x000fe20000000a00 */
[----:B------:R-:W-:Y:S01]  /*3e60*/  MOV R49, R51 ;  /* 0x0000003300317202 */ /* 0x000fe20000000f00 */
[-C--:B------:R-:W-:Y:S01]  /*3e70*/  FFMA.FTZ R3, R3, R14.reuse, R17 ;  /* 0x0000000e03037223 */ /* 0x080fe20000010011 */
        /* <DEDUP_REMOVED lines=8> */
[----:B------:R-:W-:Y:S02]  /*3f00*/  ULDC.64 UR16, c[0x0][0x210] ;  /* 0x0000840000107ab9 */ /* 0x000fe40000000a00 */
[----:B------:R-:W-:Y:S02]  /*3f10*/  LEA R2, P0, R48, UR16, 0x2 ;  /* 0x0000001030027c11 */ /* 0x000fe4000f8010ff */
[----:B------:R-:W-:-:S04]  /*3f20*/  IADD3 R5, R49, R5, RZ ;  /* 0x0000000531057210 */ /* 0x000fc80007ffe0ff */
[----:B------:R-:W-:Y:S01]  /*3f30*/  LEA.HI.X R3, R48, UR17, R5, 0x2, P0 ;  /* 0x0000001130037c11 */ /* 0x000fe200080f1405 */
[----:B------:R-:W-:-:S05]  /*3f40*/  FMUL.FTZ R5, R0, UR10 ;  /* 0x0000000a00057c20 */ /* 0x000fca0008410000 */
[----:B------:R1:W-:Y:S02]  /*3f50*/  STG.E.64 desc[UR12][R2.64], R4 ;  /* 0x0000000402007986 */ /* 0x0003e4000c101b0c */
.L_x_1041:
[----:B------:R-:W-:Y:S05]  /*3f60*/  BSYNC B0 ;  /* 0x0000000000007941 */ /* 0x000fea0003800000 */
.L_x_1040:
[----:B------:R-:W-:Y:S01]  /*3f70*/  ULDC UR4, c[0x0][0x2a0] ;  /* 0x0000a80000047ab9 */ /* 0x000fe20000000800 */
[----:B------:R-:W-:Y:S01]  /*3f80*/  ULDC UR6, c[0x0][0x270] ;  /* 0x00009c0000067ab9 */ /* 0x000fe20000000800 */
[----:B------:R-:W-:Y:S01]  /*3f90*/  IADD3 R44, R41, R44, RZ ;  /* 0x0000002c292c7210 */ /* 0x000fe20007ffe0ff */
[----:B------:R-:W-:Y:S01]  /*3fa0*/  UIMAD UR4, UR4, UR6, URZ ;  /* 0x00000006040472a4 */ /* 0x000fe2000f8e023f */
[----:B------:R-:W-:-:S05]  /*3fb0*/  IADD3 R43, R43, 0x1, RZ ;  /* 0x000000012b2b7810 */ /* 0x000fca0007ffe0ff */
[----:B------:R-:W-:-:S13]  /*3fc0*/  ISETP.GE.AND P0, PT, R44, UR4, PT ;  /* 0x000000042c007c0c */ /* 0x000fda000bf06270 */
[----:B------:R-:W-:Y:S05]  /*3fd0*/  @!P0 BRA `(.L_x_1042) ;  /* 0xffffffc000c08947 */ /* 0x000fea000383ffff */
.L_x_1015:
[----:B01----:R-:W0:Y:S01]  /*3fe0*/  LDC R4, c[0x0][0xc] ;  /* 0x00000300ff047b82 */ /* 0x003e220000000800 */
        /* <DEDUP_REMOVED lines=22> */
.L_x_1044:
[----:B------:R-:W-:Y:S05]  /*4150*/  BSYNC B0 ;  /* 0x0000000000007941 */ /* 0x000fea0003800000 */
.L_x_1043:
[----:B------:R-:W-:Y:S05]  /*4160*/  @P0 EXIT ;  /* 0x000000000000094d */ /* 0x000fea0003800000 */
[----:B------:R-:W-:Y:S05]  /*4170*/  @P2 BRA `(.L_x_1045) ;  /* 0x0000000000202947 */ /* 0x000fea0003800000 */
[----:B------:R-:W-:-:S05]  /*4180*/  IMAD R0, R4, R7, RZ ;  /* 0x0000000704007224 */ /* 0x000fca00078e02ff */
[----:B------:R-:W-:-:S13]  /*4190*/  ISETP.NE.AND P0, PT, R0, -0x1, PT ;  /* 0xffffffff0000780c */ /* 0x000fda0003f05270 */
[----:B------:R-:W-:Y:S05]  /*41a0*/  @!P0 BRA `(.L_x_1045) ;  /* 0x0000000000148947 */ /* 0x000fea0003800000 */
.L_x_1046:
[----:B0-----:R-:W2:Y:S04]  /*41b0*/  LDG.E.STRONG.GPU R5, desc[UR12][R2.64] ;  /* 0x0000000c02057981 */ /* 0x001ea8000c1ef900 */
[----:B--2---:R-:W-:Y:S01]  /*41c0*/  CCTL.IVALL ;  /* 0x00000000ff00798f */ /* 0x004fe20002000000 */
[----:B------:R-:W-:Y:S05]  /*41d0*/  YIELD ;  /* 0x0000000000007946 */ /* 0x000fea0003800000 */
[----:B------:R-:W-:-:S13]  /*41e0*/  ISETP.NE.AND P0, PT, R5, R0, PT ;  /* 0x000000000500720c */ /* 0x000fda0003f05270 */
[----:B------:R-:W-:Y:S05]  /*41f0*/  @P0 BRA `(.L_x_1046) ;  /* 0xfffffffc00ec0947 */ /* 0x000fea000383ffff */
.L_x_1045:
        /* <DEDUP_REMOVED lines=24> */
.L_x_1047:
        /* <DEDUP_REMOVED lines=23> */
.L_x_1048:
        /* <DEDUP_REMOVED lines=9> */
.L_x_2412:


//--------------------- .text._Z35group_norm_nhwc_bwd_one_pass_kernelI11Fp32IOFp32WLi256ELi4ELi128EEv26Group_norm_nhwc_bwd_params --------------------------
	.section	.text._Z35group_norm_nhwc_bwd_one_pass_kernelI11Fp32IOFp32WLi256ELi4ELi128EEv26Group_norm_nhwc_bwd_params,"ax",@progbits
	.align	128
        .global         _Z35group_norm_nhwc_bwd_one_pass_kernelI11Fp32IOFp32WLi256ELi4ELi128EEv26Group_norm_nhwc_bwd_params
        .type           _Z35group_norm_nhwc_bwd_one_pass_kernelI11Fp32IOFp32WLi256ELi4ELi128EEv26Group_norm_nhwc_bwd_params,@function
        .size           _Z35group_norm_nhwc_bwd_one_pass_kernelI11Fp32IOFp32WLi256ELi4ELi128EEv26Group_norm_nhwc_bwd_params,(.L_x_2413 - _Z35group_norm_nhwc_bwd_one_pass_kernelI11Fp32IOFp32WLi256ELi4ELi128EEv26Group_norm_nhwc_bwd_params)
        .other          _Z35group_norm_nhwc_bwd_one_pass_kernelI11Fp32IOFp32WLi256ELi4ELi128EEv26Group_norm_nhwc_bwd_params,@"STO_CUDA_ENTRY STV_DEFAULT"
_Z35group_norm_nhwc_bwd_one_pass_kernelI11Fp32IOFp32WLi256ELi4ELi128EEv26Group_norm_nhwc_bwd_params:
.text._Z35group_norm_nhwc_bwd_one_pass_kernelI11Fp32IOFp32WLi256ELi4ELi128EEv26Group_norm_nhwc_bwd_params:
        /* <DEDUP_REMOVED lines=13> */
[----:B------:R-:W-:Y:S01]  /*00d0*/  ULDC.64 UR10, c[0x0][0x288] ;  /* 0x0000a200000a7ab9 */ /* 0x000fe20000000a00 */
[----:B------:R-:W1:Y:S01]  /*00e0*/  S2R R46, SR_LANEID ;  /* 0x00000000002e7919 */ /* 0x000e620000000000 */
[----:B------:R-:W-:Y:S01]  /*00f0*/  ULDC.64 UR16, c[0x0][0x290] ;  /* 0x0000a40000107ab9 */ /* 0x000fe20000000a00 */
[----:B------:R-:W-:Y:S01]  /*0100*/  UIMAD.WIDE.U32 UR4, UR10, 0x3, URZ ;  /* 0x000000030a0478a5 */ /* 0x000fe2000f8e003f */
[----:B------:R-:W-:Y:S01]  /*0110*/  ISETP.GE.U32.AND P2, PT, R49, 0x80, PT ;  /* 0x000000803100780c */ /* 0x000fe20003f46070 */
[----:B------:R-:W-:Y:S01]  /*0120*/  UIMAD UR8, UR11, 0x3, URZ ;  /* 0x000000030b0878a4 */ /* 0x000fe2000f8e023f */
[----:B------:R-:W2:Y:S01]  /*0130*/  S2UR UR9, SR_CgaCtaId ;  /* 0x00000000000979c3 */ /* 0x000ea20000008800 */
[----:B------:R-:W-:Y:S01]  /*0140*/  ULEA.HI UR7, UP0, UR11, UR10, URZ, 0x1 ;  /* 0x0000000a0b077291 */ /* 0x000fe2000f81083f */
[----:B------:R-:W-:Y:S01]  /*0150*/  R2UR UR15, R47 ;  /* 0x000000002f0f72ca */ /* 0x000fe200000e0000 */
[----:B------:R-:W-:Y:S01]  /*0160*/  UIADD3 UR8, UR5, UR8, URZ ;  /* 0x0000000805087290 */ /* 0x000fe2000fffe03f */
[----:B------:R-:W-:Y:S01]  /*0170*/  UMOV UR6, 0x400 ;  /* 0x0000040000067882 */ /* 0x000fe20000000000 */
[----:B------:R-:W-:-:S04]  /*0180*/  UIADD3.X UR10, URZ, UR11, URZ, UP0, !UPT ;  /* 0x0000000b3f0a7290 */ /* 0x000fc800087fe43f */
[----:B------:R-:W-:Y:S02]  /*0190*/  USHF.R.S64 UR5, UR7, 0x1, UR10 ;  /* 0x0000000107057899 */ /* 0x000fe4000800100a */
[----:B------:R-:W-:Y:S01]  /*01a0*/  USHF.R.S32.HI UR7, URZ, 0x1, UR10 ;  /* 0x000000013f077899 */ /* 0x000fe2000801140a */
[----:B0-----:R-:W-:-:S03]  /*01b0*/  IMAD R45, R0, UR14, R45 ;  /* 0x0000000e002d7c24 */ /* 0x001fc6000f8e022d */
[----:B------:R-:W-:Y:S02]  /*01c0*/  USHF.L.U64.HI UR7, UR5, 0x2, UR7 ;  /* 0x0000000205077899 */ /* 0x000fe40008010207 */
[C---:B------:R-:W-:Y:S02]  /*01d0*/  ISETP.LT.U32.AND P1, PT, R45.reuse, UR16, PT ;  /* 0x000000102d007c0c */ /* 0x040fe4000bf21070 */
[----:B------:R-:W-:Y:S01]  /*01e0*/  SHF.R.S32.HI R0, RZ, 0x1f, R45 ;  /* 0x0000001fff007819 */ /* 0x000fe2000001142d */
[----:B--2---:R-:W-:Y:S01]  /*01f0*/  ULEA UR9, UR9, UR6, 0x18 ;  /* 0x0000000609097291 */ /* 0x004fe2000f8ec03f */
[----:B------:R-:W-:Y:S01]  /*0200*/  IADD3 R2, R45, 0x40, RZ ;  /* 0x000000402d027810 */ /* 0x000fe20007ffe0ff */
[----:B------:R-:W-:Y:S01]  /*0210*/  ULEA.HI UR6, UP0, UR8, UR4, URZ, 0x1 ;  /* 0x0000000408067291 */ /* 0x000fe2000f81083f */
[----:B------:R-:W-:Y:S02]  /*0220*/  ISETP.LT.AND.EX P1, PT, R0, UR17, !P2, P1 ;  /* 0x0000001100007c0c */ /* 0x000fe4000d721310 */
[----:B------:R-:W-:Y:S01]  /*0230*/  SHF.R.S32.HI R0, RZ, 0x1f, R49 ;  /* 0x0000001fff007819 */ /* 0x000fe20000011431 */
[----:B------:R-:W-:Y:S01]  /*0240*/  UIADD3.X UR8, URZ, UR8, URZ, UP0, !UPT ;  /* 0x000000083f087290 */ /* 0x000fe200087fe43f */
[----:B------:R-:W-:Y:S01]  /*0250*/  ISETP.LT.U32.AND P0, PT, R2, UR16, PT ;  /* 0x0000001002007c0c */ /* 0x000fe2000bf01070 */
[----:B------:R-:W-:Y:S01]  /*0260*/  ULDC UR16, c[0x0][0x10] ;  /* 0x0000040000107ab9 */ /* 0x000fe20000000800 */
[----:B------:R-:W-:Y:S01]  /*0270*/  LEA.HI R0, R0, R49, RZ, 0x5 ;  /* 0x0000003100007211 */ /* 0x000fe200078f28ff */
[----:B------:R-:W-:Y:S01]  /*0280*/  USHF.R.S64 UR6, UR6, 0x1, UR8 ;  /* 0x0000000106067899 */ /* 0x000fe20008001008 */
[----:B------:R-:W-:Y:S01]  /*0290*/  SHF.R.S32.HI R2, RZ, 0x1f, R2 ;  /* 0x0000001fff027819 */ /* 0x000fe20000011402 */
[----:B------:R-:W-:Y:S01]  /*02a0*/  USHF.R.S32.HI UR8, URZ, 0x1, UR8 ;  /* 0x000000013f087899 */ /* 0x000fe20008011408 */
[----:B------:R-:W-:Y:S01]  /*02b0*/  SHF.R.S32.HI R0, RZ, 0x5, R0 ;  /* 0x00000005ff007819 */ /* 0x000fe20000011400 */
[----:B------:R-:W-:Y:S01]  /*02c0*/  UMOV UR4, URZ ;  /* 0x0000003f00047c82 */ /* 0x000fe20008000000 */
[----:B------:R-:W-:Y:S01]  /*02d0*/  ISETP.LT.AND.EX P2, PT, R2, UR17, !P2, P0 ;  /* 0x0000001102007c0c */ /* 0x000fe2000d741300 */
[----:B------:R-:W-:Y:S01]  /*02e0*/  USHF.L.U64.HI UR8, UR6, 0x2, UR8 ;  /* 0x0000000206087899 */ /* 0x000fe20008010208 */
[----:B-1----:R-:W-:-:S11]  /*02f0*/  LEA R44, R0, UR9, 0x3 ;  /* 0x00000009002c7c11 */ /* 0x002fd6000f8e18ff */
.L_x_1084:
[----:B0-2---:R-:W0:Y:S01]  /*0300*/  LDC R6, c[0x0][0x2a0] ;  /* 0x0000a800ff067b82 */ /* 0x005e220000000800 */
[----:B------:R-:W-:Y:S01]  /*0310*/  ISETP.LE.AND P0, PT, RZ, UR15, PT ;  /* 0x0000000fff007c0c */ /* 0x000fe2000bf03270 */
[----:B------:R-:W-:Y:S01]  /*0320*/  ULDC.64 UR10, c[0x0][0x298] ;  /* 0x0000a600000a7ab9 */ /* 0x000fe20000000a00 */
[C---:B------:R-:W-:Y:S01]  /*0330*/  IADD3 R18, R45.reuse, 0x80, RZ ;  /* 0x000000802d127810 */ /* 0x040fe20007ffe0ff */
[----:B------:R-:W-:Y:S01]  /*0340*/  ULDC.64 UR18, c[0x0][0x290] ;  /* 0x0000a40000127ab9 */ /* 0x000fe20000000a00 */
[----:B------:R-:W-:Y:S02]  /*0350*/  IADD3 R25, R45, 0x40, RZ ;  /* 0x000000402d197810 */ /* 0x000fe40007ffe0ff */
[----:B------:R-:W-:Y:S01]  /*0360*/  SHF.R.S32.HI R13, RZ, 0x1f, R18 ;  /* 0x0000001fff0d7819 */ /* 0x000fe20000011412 */
[----:B-1----:R-:W1:Y:S01]  /*0370*/  @P1 LDC.64 R20, c[0x0][0x288] ;  /* 0x0000a200ff141b82 */ /* 0x002e620000000a00 */
[----:B------:R-:W-:-:S07]  /*0380*/  SHF.R.S32.HI R31, RZ, 0x1f, R25 ;  /* 0x0000001fff1f7819 */ /* 0x000fce0000011419 */
[----:B------:R-:W2:Y:S01]  /*0390*/  @P2 LDC.64 R14, c[0x0][0x288] ;  /* 0x0000a200ff0e2b82 */ /* 0x000ea20000000a00 */
[----:B0--3--:R-:W-:-:S07]  /*03a0*/  IABS R5, R6 ;  /* 0x0000000600057213 */ /* 0x009fce0000000000 */
[----:B------:R-:W0:Y:S01]  /*03b0*/  @P1 LDC.64 R8, c[0x0][0x228] ;  /* 0x00008a00ff081b82 */ /* 0x000e220000000a00 */
[----:B------:R-:W3:Y:S07]  /*03c0*/  I2F.RP R0, R5 ;  /* 0x0000000500007306 */ /* 0x000eee0000209400 */
[----:B------:R-:W4:Y:S08]  /*03d0*/  @P2 LDC.64 R26, c[0x0][0x230] ;  /* 0x00008c00ff1a2b82 */ /* 0x000f300000000a00 */
        /* <DEDUP_REMOVED lines=23> */
[----:B------:R-:W-:Y:S02]  /*0550*/  SHF.R.S32.HI R5, RZ, 0x1f, R45 ;  /* 0x0000001fff057819 */ /* 0x000fe4000001142d */
[----:B------:R-:W-:Y:S02]  /*0560*/  @!P0 IADD3 R0, -R0, RZ, RZ ;  /* 0x000000ff00008210 */ /* 0x000fe40007ffe1ff */
[----:B------:R-:W-:Y:S02]  /*0570*/  @P4 IADD3 R3, R3, 0x1, RZ ;  /* 0x0000000103034810 */ /* 0x000fe40007ffe0ff */
[----:B------:R-:W-:Y:S02]  /*0580*/  ISETP.NE.AND P4, PT, R6, RZ, PT ;  /* 0x000000ff0600720c */ /* 0x000fe40003f85270 */
[----:B------:R-:W-:-:S02]  /*0590*/  MOV R2, R3 ;  /* 0x0000000300027202 */ /* 0x000fc40000000f00 */
[----:B------:R-:W-:Y:S02]  /*05a0*/  LOP3.LUT R3, RZ, R6, RZ, 0x33, !PT ;  /* 0x00000006ff037212 */ /* 0x000fe400078e33ff */
[----:B------:R-:W-:Y:S01]  /*05b0*/  @!P3 IADD3 R2, -R2, RZ, RZ ;  /* 0x000000ff0202b210 */ /* 0x000fe20007ffe1ff */
[----:B------:R-:W1:Y:S01]  /*05c0*/  @P1 LDC.64 R6, c[0x0][0x230] ;  /* 0x00008c00ff061b82 */ /* 0x000e620000000a00 */
[C---:B------:R-:W-:Y:S02]  /*05d0*/  SEL R42, R3.reuse, R0, !P4 ;  /* 0x00000000032a7207 */ /* 0x040fe40006000000 */
[----:B------:R-:W-:Y:S02]  /*05e0*/  SEL R3, R3, R2, !P4 ;  /* 0x0000000203037207 */ /* 0x000fe40006000000 */
[----:B------:R-:W-:Y:S02]  /*05f0*/  LEA R22, R42, R23, 0x2 ;  /* 0x000000172a167211 */ /* 0x000fe400078e10ff */
[----:B------:R-:W-:-:S02]  /*0600*/  SHF.R.S32.HI R2, RZ, 0x1f, R3 ;  /* 0x0000001fff027819 */ /* 0x000fc40000011403 */
[--C-:B------:R-:W-:Y:S02]  /*0610*/  SHF.R.S32.HI R23, RZ, 0x1f, R22.reuse ;  /* 0x0000001fff177819 */ /* 0x100fe40000011416 */
[----:B------:R-:W-:Y:S01]  /*0620*/  ISETP.GE.U32.AND P0, PT, R18, UR18, PT ;  /* 0x0000001212007c0c */ /* 0x000fe2000bf06070 */
[----:B------:R-:W-:Y:S01]  /*0630*/  IMAD R2, R2, UR10, RZ ;  /* 0x0000000a02027c24 */ /* 0x000fe2000f8e02ff */
[----:B------:R-:W-:Y:S01]  /*0640*/  IADD3 R0, R45, 0xc0, RZ ;  /* 0x000000c02d007810 */ /* 0x000fe20007ffe0ff */
[----:B------:R-:W-:Y:S01]  /*0650*/  IMAD.WIDE.U32 R50, R3, UR10, R22 ;  /* 0x0000000a03327c25 */ /* 0x000fe2000f8e0016 */
[----:B------:R-:W-:Y:S02]  /*0660*/  ISETP.GE.AND.EX P0, PT, R13, UR19, PT, P0 ;  /* 0x000000130d007c0c */ /* 0x000fe4000bf06300 */
[----:B------:R-:W-:Y:S01]  /*0670*/  ISETP.GE.U32.AND P3, PT, R0, UR18, PT ;  /* 0x0000001200007c0c */ /* 0x000fe2000bf66070 */
[----:B------:R-:W-:Y:S01]  /*0680*/  IMAD R3, R3, UR11, R2 ;  /* 0x0000000b03037c24 */ /* 0x000fe2000f8e0202 */
[----:B------:R-:W-:Y:S01]  /*0690*/  ULDC.64 UR10, c[0x0][0x248] ;  /* 0x00009200000a7ab9 */ /* 0x000fe20000000a00 */
[----:B------:R-:W-:Y:S01]  /*06a0*/  SHF.R.S32.HI R19, RZ, 0x1f, R0 ;  /* 0x0000001fff137819 */ /* 0x000fe20000011400 */
[----:B------:R-:W-:Y:S01]  /*06b0*/  UIMAD.WIDE UR10, UR15, 0x8, UR10 ;  /* 0x000000080f0a78a5 */ /* 0x000fe2000f8e020a */
[----:B------:R-:W-:Y:S01]  /*06c0*/  ISETP.LT.U32.AND P0, PT, R49, 0x80, !P0 ;  /* 0x000000803100780c */ /* 0x000fe20004701070 */
[----:B------:R-:W-:Y:S01]  /*06d0*/  @P1 IMAD R2, R5, R20, RZ ;  /* 0x0000001405021224 */ /* 0x000fe200078e02ff */
[----:B------:R-:W-:-:S02]  /*06e0*/  ISETP.GE.AND.EX P3, PT, R19, UR19, PT, P3 ;  /* 0x0000001313007c0c */ /* 0x000fc4000bf66330 */
[----:B------:R-:W-:Y:S01]  /*06f0*/  IADD3 R53, R51, R3, RZ ;  /* 0x0000000333357210 */ /* 0x000fe20007ffe0ff */
[----:B------:R-:W-:Y:S01]  /*0700*/  @P1 IMAD R21, R45, R21, R2 ;  /* 0x000000152d151224 */ /* 0x000fe200078e0202 */
[----:B------:R-:W-:Y:S02]  /*0710*/  MOV R16, UR10 ;  /* 0x0000000a00107c02 */ /* 0x000fe40008000f00 */
[----:B------:R-:W-:Y:S02]  /*0720*/  MOV R17, UR11 ;  /* 0x0000000b00117c02 */ /* 0x000fe40008000f00 */
[----:B------:R-:W-:Y:S02]  /*0730*/  ISETP.LT.U32.AND P3, PT, R49, 0x80, !P3 ;  /* 0x000000803100780c */ /* 0x000fe40005f61070 */
[----:B------:R-:W-:Y:S01]  /*0740*/  @P1 MOV R52, R50 ;  /* 0x0000003200341202 */ /* 0x000fe20000000f00 */
[----:B------:R-:W3:Y:S01]  /*0750*/  @P0 LDC.64 R4, c[0x0][0x288] ;  /* 0x0000a200ff040b82 */ /* 0x000ee20000000a00 */
[----:B------:R-:W4:Y:S03]  /*0760*/  LDG.E.64 R16, desc[UR12][R16.64] ;  /* 0x0000000c10107981 */ /* 0x000f26000c1e1b00 */
[----:B------:R-:W-:-:S05]  /*0770*/  @P1 IMAD.WIDE.U32 R10, R45, R20, R52 ;  /* 0x000000142d0a1225 */ /* 0x000fca00078e0034 */
[----:B------:R-:W-:Y:S01]  /*0780*/  @P1 IADD3 R21, R11, R21, RZ ;  /* 0x000000150b151210 */ /* 0x000fe20007ffe0ff */
[----:B------:R-:W3:Y:S01]  /*0790*/  @P3 LDC.64 R2, c[0x0][0x288] ;  /* 0x0000a200ff023b82 */ /* 0x000ee20000000a00 */
[C---:B------:R-:W-:Y:S02]  /*07a0*/  @P1 SHF.L.U32 R11, R10.reuse, 0x2, RZ ;  /* 0x000000020a0b1819 */ /* 0x040fe400000006ff */
[----:B------:R-:W-:Y:S01]  /*07b0*/  @P1 SHF.L.U64.HI R12, R10, 0x2, R21 ;  /* 0x000000020a0c1819 */ /* 0x000fe20000010215 */
[----:B--2---:R-:W-:Y:S01]  /*07c0*/  @P2 IMAD R10, R31, R14, RZ ;  /* 0x0000000e1f0a2224 */ /* 0x004fe200078e02ff */
[C---:B-1----:R-:W-:Y:S02]  /*07d0*/  @P1 IADD3 R6, P4, R11.reuse, R6, RZ ;  /* 0x000000060b061210 */ /* 0x042fe40007f9e0ff */
[----:B0-----:R-:W-:Y:S01]  /*07e0*/  @P1 IADD3 R8, P5, R11, R8, RZ ;  /* 0x000000080b081210 */ /* 0x001fe20007fbe0ff */
[----:B------:R-:W-:Y:S01]  /*07f0*/  @P2 IMAD R21, R25, R15, R10 ;  /* 0x0000000f19152224 */ /* 0x000fe200078e020a */
[----:B------:R-:W-:Y:S01]  /*0800*/  @P2 MOV R10, R50 ;  /* 0x00000032000a2202 */ /* 0x000fe20000000f00 */
[----:B------:R-:W0:Y:S01]  /*0810*/  @P0 LDC.64 R30, c[0x0][0x230] ;  /* 0x00008c00ff1e0b82 */ /* 0x000e220000000a00 */
[----:B------:R-:W-:-:S03]  /*0820*/  @P2 MOV R11, R53 ;  /* 0x00000035000b2202 */ /* 0x000fc60000000f00 */
[----:B------:R-:W-:-:S04]  /*0830*/  @P2 IMAD.WIDE.U32 R14, R25, R14, R10 ;  /* 0x0000000e190e2225 */ /* 0x000fc800078e000a */
[----:B------:R-:W1:Y:S01]  /*0840*/  @P0 LDC.64 R24, c[0x0][0x228] ;  /* 0x00008a00ff180b82 */ /* 0x000e620000000a00 */
[----:B---3--:R-:W-:Y:S01]  /*0850*/  @P0 IMAD R20, R13, R4, RZ ;  /* 0x000000040d140224 */ /* 0x008fe200078e02ff */
[----:B------:R-:W-:Y:S02]  /*0860*/  @P2 IADD3 R21, R15, R21, RZ ;  /* 0x000000150f152210 */ /* 0x000fe40007ffe0ff */
[----:B------:R-:W-:Y:S01]  /*0870*/  @P2 SHF.L.U32 R15, R14, 0x2, RZ ;  /* 0x000000020e0f2819 */ /* 0x000fe200000006ff */
[----:B------:R-:W-:Y:S01]  /*0880*/  @P0 IMAD R33, R18, R5, R20 ;  /* 0x0000000512210224 */ /* 0x000fe200078e0214 */
[----:B------:R-:W-:Y:S01]  /*0890*/  @P2 SHF.L.U64.HI R14, R14, 0x2, R21 ;  /* 0x000000020e0e2819 */ /* 0x000fe20000010215 */
[----:B------:R-:W-:Y:S01]  /*08a0*/  @P3 IMAD R19, R19, R2, RZ ;  /* 0x0000000213133224 */ /* 0x000fe200078e02ff */
[----:B------:R-:W-:Y:S01]  /*08b0*/  @P0 MOV R20, R50 ;  /* 0x0000003200140202 */ /* 0x000fe20000000f00 */
[----:B------:R-:W2:Y:S01]  /*08c0*/  @P3 LDC.64 R10, c[0x0][0x230] ;  /* 0x00008c00ff0a3b82 */ /* 0x000ea20000000a00 */
[----:B------:R-:W-:-:S03]  /*08d0*/  @P0 MOV R21, R53 ;  /* 0x0000003500150202 */ /* 0x000fc60000000f00 */
[----:B------:R-:W-:Y:S01]  /*08e0*/  @P0 IMAD.WIDE.U32 R4, R18, R4, R20 ;  /* 0x0000000412040225 */ /* 0x000fe200078e0014 */
[----:B------:R-:W-:-:S03]  /*08f0*/  @P3 MOV R18, R50 ;  /* 0x0000003200123202 */ /* 0x000fc60000000f00 */
[----:B------:R-:W-:Y:S01]  /*0900*/  @P3 IMAD R21, R0, R3, R19 ;  /* 0x0000000300153224 */ /* 0x000fe200078e0213 */
[----:B------:R-:W-:Y:S02]  /*0910*/  @P3 MOV R19, R53 ;  /* 0x0000003500133202 */ /* 0x000fe40000000f00 */
[C---:B------:R-:W-:Y:S02]  /*0920*/  @P1 IADD3.X R7, R12.reuse, R7, RZ, P4, !PT ;  /* 0x000000070c071210 */ /* 0x040fe400027fe4ff */
[----:B------:R-:W-:Y:S01]  /*0930*/  @P1 IADD3.X R9, R12, R9, RZ, P5, !PT ;  /* 0x000000090c091210 */ /* 0x000fe20002ffe4ff */
[----:B------:R-:W-:Y:S01]  /*0940*/  @P3 IMAD.WIDE.U32 R2, R0, R2, R18 ;  /* 0x0000000200023225 */ /* 0x000fe200078e0012 */
[C---:B----4-:R-:W-:Y:S01]  /*0950*/  @P2 IADD3 R26, P4, R15.reuse, R26, RZ ;  /* 0x0000001a0f1a2210 */ /* 0x050fe20007f9e0ff */
[----:B------:R-:W3:Y:S01]  /*0960*/  @P3 LDC.64 R12, c[0x0][0x228] ;  /* 0x00008a00ff0c3b82 */ /* 0x000ee20000000a00 */
[----:B------:R-:W-:Y:S02]  /*0970*/  @P2 IADD3 R28, P5, R15, R28, RZ ;  /* 0x0000001c0f1c2210 */ /* 0x000fe40007fbe0ff */
[----:B------:R-:W-:-:S02]  /*0980*/  @P0 IADD3 R5, R5, R33, RZ ;  /* 0x0000002105050210 */ /* 0x000fc40007ffe0ff */
[----:B------:R-:W-:Y:S02]  /*0990*/  @P0 SHF.L.U32 R15, R4, 0x2, RZ ;  /* 0x00000002040f0819 */ /* 0x000fe400000006ff */
[----:B------:R-:W-:Y:S02]  /*09a0*/  @P2 IADD3.X R29, R14, R29, RZ, P5, !PT ;  /* 0x0000001d0e1d2210 */ /* 0x000fe40002ffe4ff */
[----:B------:R-:W-:Y:S02]  /*09b0*/  @P0 SHF.L.U64.HI R4, R4, 0x2, R5 ;  /* 0x0000000204040819 */ /* 0x000fe40000010205 */
[----:B------:R-:W-:Y:S02]  /*09c0*/  @P3 IADD3 R5, R3, R21, RZ ;  /* 0x0000001503053210 */ /* 0x000fe40007ffe0ff */
[C---:B0-----:R-:W-:Y:S02]  /*09d0*/  @P0 IADD3 R30, P5, R15.reuse, R30, RZ ;  /* 0x0000001e0f1e0210 */ /* 0x041fe40007fbe0ff */
[----:B-1----:R-:W-:-:S02]  /*09e0*/  @P0 IADD3 R24, P6, R15, R24, RZ ;  /* 0x000000180f180210 */ /* 0x002fc40007fde0ff */
[----:B------:R-:W-:Y:S02]  /*09f0*/  CS2R R32, SRZ ;  /* 0x0000000000207805 */ /* 0x000fe4000001ff00 */
[----:B------:R-:W-:Y:S02]  /*0a00*/  @P3 SHF.L.U64.HI R0, R2, 0x2, R5 ;  /* 0x0000000202003819 */ /* 0x000fe40000010205 */
[C---:B------:R-:W-:Y:S02]  /*0a10*/  @P0 IADD3.X R31, R4.reuse, R31, RZ, P5, !PT ;  /* 0x0000001f041f0210 */ /* 0x040fe40002ffe4ff */
[----:B------:R-:W-:Y:S02]  /*0a20*/  @P0 IADD3.X R25, R4, R25, RZ, P6, !PT ;  /* 0x0000001904190210 */ /* 0x000fe400037fe4ff */
[----:B------:R-:W-:Y:S02]  /*0a30*/  CS2R R4, SRZ ;  /* 0x0000000000047805 */ /* 0x000fe4000001ff00 */
[----:B------:R-:W-:-:S05]  /*0a40*/  @P2 IADD3.X R27, R14, R27, RZ, P4, !PT ;  /* 0x0000001b0e1b2210 */ /* 0x000fca00027fe4ff */
[----:B------:R-:W5:Y:S04]  /*0a50*/  @P2 LDG.E.64 R32, desc[UR12][R26.64] ;  /* 0x0000000c1a202981 */ /* 0x000f68000c1e1b00 */
[----:B------:R-:W5:Y:S01]  /*0a60*/  @P2 LDG.E.64 R4, desc[UR12][R28.64] ;  /* 0x0000000c1c042981 */ /* 0x000f62000c1e1b00 */
[----:B------:R-:W-:Y:S02]  /*0a70*/  CS2R R20, SRZ ;  /* 0x0000000000147805 */ /* 0x000fe4000001ff00 */
[----:B------:R-:W-:-:S04]  /*0a80*/  CS2R R18, SRZ ;  /* 0x0000000000127805 */ /* 0x000fc8000001ff00 */
[----:B------:R0:W5:Y:S04]  /*0a90*/  @P1 LDG.E.64 R20, desc[UR12][R6.64] ;  /* 0x0000000c06141981 */ /* 0x000168000c1e1b00 */
[----:B------:R-:W5:Y:S01]  /*0aa0*/  @P0 LDG.E.64 R18, desc[UR12][R30.64] ;  /* 0x0000000c1e120981 */ /* 0x000f62000c1e1b00 */
[----:B0-----:R-:W-:-:S06]  /*0ab0*/  CS2R R6, SRZ ;  /* 0x0000000000067805 */ /* 0x001fcc000001ff00 */
[----:B------:R-:W5:Y:S01]  /*0ac0*/  @P0 LDG.E.64 R6, desc[UR12][R24.64] ;  /* 0x0000000c18060981 */ /* 0x000f62000c1e1b00 */
[----:B------:R-:W-:-:S04]  /*0ad0*/  @P3 SHF.L.U32 R3, R2, 0x2, RZ ;  /* 0x0000000202033819 */ /* 0x000fc800000006ff */
[C---:B--2---:R-:W-:Y:S02]  /*0ae0*/  @P3 IADD3 R10, P4, R3.reuse, R10, RZ ;  /* 0x0000000a030a3210 */ /* 0x044fe40007f9e0ff */
[----:B---3--:R-:W-:Y:S02]  /*0af0*/  @P3 IADD3 R12, P5, R3, R12, RZ ;  /* 0x0000000c030c3210 */ /* 0x008fe40007fbe0ff */
[C---:B------:R-:W-:Y:S02]  /*0b00*/  @P3 IADD3.X R11, R0.reuse, R11, RZ, P4, !PT ;  /* 0x0000000b000b3210 */ /* 0x040fe400027fe4ff */
[----:B------:R-:W-:Y:S01]  /*0b10*/  @P3 IADD3.X R13, R0, R13, RZ, P5, !PT ;  /* 0x0000000d000d3210 */ /* 0x000fe20002ffe4ff */
[----:B------:R-:W-:Y:S01]  /*0b20*/  HFMA2.MMA R3, -RZ, RZ, 0, 0 ;  /* 0x00000000ff037435 */ /* 0x000fe200000001ff */
[----:B------:R-:W-:Y:S02]  /*0b30*/  MOV R2, RZ ;  /* 0x000000ff00027202 */ /* 0x000fe40000000f00 */
[----:B------:R-:W-:Y:S01]  /*0b40*/  CS2R R14, SRZ ;  /* 0x00000000000e7805 */ /* 0x000fe2000001ff00 */
[----:B------:R-:W-:Y:S01]  /*0b50*/  UMOV UR11, 0x3f800000 ;  /* 0x3f800000000b7882 */ /* 0x000fe20000000000 */
[----:B------:R-:W-:Y:S04]  /*0b60*/  BSSY B0, `(.L_x_1050) ;  /* 0x000001f000007945 */ /* 0x000fe80003800000 */
[----:B------:R-:W5:Y:S04]  /*0b70*/  @P3 LDG.E.64 R14, desc[UR12][R10.64] ;  /* 0x0000000c0a0e3981 */ /* 0x000f68000c1e1b00 */
[----:B------:R0:W5:Y:S02]  /*0b80*/  @P1 LDG.E.64 R2, desc[UR12][R8.64] ;  /* 0x0000000c08021981 */ /* 0x000164000c1e1b00 */
[----:B0-----:R-:W-:-:S02]  /*0b90*/  CS2R R8, SRZ ;  /* 0x0000000000087805 */ /* 0x001fc4000001ff00 */
[----:B------:R-:W-:-:S04]  /*0ba0*/  CS2R R10, SRZ ;  /* 0x00000000000a7805 */ /* 0x000fc8000001ff00 */
[----:B------:R0:W5:Y:S02]  /*0bb0*/  @P3 LDG.E.64 R8, desc[UR12][R12.64] ;  /* 0x0000000c0c083981 */ /* 0x000164000c1e1b00 */
[----:B0-----:R-:W-:Y:S01]  /*0bc0*/  CS2R R12, SRZ ;  /* 0x00000000000c7805 */ /* 0x001fe2000001ff00 */
[----:B------:R-:W-:-:S05]  /*0bd0*/  FFMA.FTZ R17, -R16, R16, R17 ;  /* 0x0000001010117223 */ /* 0x000fca0000010111 */
        /* <DEDUP_REMOVED lines=11> */
[----:B------:R-:W-:Y:S01]  /*0c90*/  SHF.R.S32.HI R11, RZ, 0x1f, R22 ;  /* 0x0000001fff0b7819 */ /* 0x000fe20000011416 */
[----:B------:R-:W-:Y:S01]  /*0ca0*/  ULDC.64 UR18, c[0x0][0x238] ;  /* 0x00008e0000127ab9 */ /* 0x000fe20000000a00 */
[----:B------:R-:W-:Y:S02]  /*0cb0*/  ISETP.NE.AND P0, PT, RZ, UR9, PT ;  /* 0x00000009ff007c0c */ /* 0x000fe4000bf05270 */
[C---:B------:R-:W-:Y:S02]  /*0cc0*/  SHF.L.U32 R23, R22.reuse, 0x2, RZ ;  /* 0x0000000216177819 */ /* 0x040fe400000006ff */
[----:B------:R-:W-:Y:S02]  /*0cd0*/  SHF.L.U64.HI R0, R22, 0x2, R11 ;  /* 0x0000000216007819 */ /* 0x000fe4000001020b */
[----:B------:R-:W-:-:S04]  /*0ce0*/  IADD3 R10, P3, R23, UR18, RZ ;  /* 0x00000012170a7c10 */ /* 0x000fc8000ff7e0ff */
[----:B------:R-:W-:-:S03]  /*0cf0*/  IADD3.X R11, R0, UR19, RZ, P3, !PT ;  /* 0x00000013000b7c10 */ /* 0x000fc60009ffe4ff */
[----:B------:R-:W0:Y:S03]  /*0d00*/  @P0 LDC.64 R24, c[0x0][0x240] ;  /* 0x00009000ff180b82 */ /* 0x000e260000000a00 */
[----:B------:R-:W5:Y:S01]  /*0d10*/  LDG.E.64 R10, desc[UR12][R10.64] ;  /* 0x0000000c0a0a7981 */ /* 0x000f62000c1e1b00 */
[----:B0-----:R-:W-:-:S04]  /*0d20*/  @P0 IADD3 R22, P4, R23, R24, RZ ;  /* 0x0000001817160210 */ /* 0x001fc80007f9e0ff */
[----:B------:R-:W-:-:S05]  /*0d30*/  @P0 IADD3.X R23, R0, R25, RZ, P4, !PT ;  /* 0x0000001900170210 */ /* 0x000fca00027fe4ff */
[----:B------:R0:W5:Y:S04]  /*0d40*/  @P0 LDG.E.64 R12, desc[UR12][R22.64] ;  /* 0x0000000c160c0981 */ /* 0x000168000c1e1b00 */
.L_x_1051:
[----:B------:R-:W-:Y:S05]  /*0d50*/  BSYNC B0 ;  /* 0x0000000000007941 */ /* 0x000fea0003800000 */
.L_x_1050:
        /* <DEDUP_REMOVED lines=30> */
.L_x_1052:
        /* <DEDUP_REMOVED lines=26> */
.L_x_1053:
[----:B------:R-:W-:Y:S01]  /*10e0*/  FFMA.FTZ R26, R40, R23, R25 ;  /* 0x00000017281a7223 */ /* 0x000fe20000010019 */
[----:B------:R-:W-:Y:S01]  /*10f0*/  FMUL.FTZ R24, R20, R10 ;  /* 0x0000000a14187220 */ /* 0x000fe20000410000 */
[----:B------:R-:W-:Y:S01]  /*1100*/  FADD.FTZ R25, R23, R0 ;  /* 0x0000000017197221 */ /* 0x000fe20000010000 */
[C---:B------:R-:W-:Y:S01]  /*1110*/  FADD.FTZ R39, -R16.reuse, R18 ;  /* 0x0000001210277221 */ /* 0x040fe20000010100 */
[----:B------:R-:W-:Y:S01]  /*1120*/  FADD.FTZ R36, -R16, R19 ;  /* 0x0000001310247221 */ /* 0x000fe20000010100 */
[----:B------:R-:W-:Y:S01]  /*1130*/  FFMA.FTZ R23, R41, R24, R26 ;  /* 0x0000001829177223 */ /* 0x000fe2000001001a */
[----:B------:R-:W-:Y:S01]  /*1140*/  FADD.FTZ R0, R25, R24 ;  /* 0x0000001819007221 */ /* 0x000fe20000010000 */
[----:B------:R-:W-:Y:S01]  /*1150*/  MOV R19, R6 ;  /* 0x0000000600137202 */ /* 0x000fe20000000f00 */
[----:B------:R-:W-:Y:S01]  /*1160*/  FMUL.FTZ R39, R39, UR11 ;  /* 0x0000000b27277c20 */ /* 0x000fe20008410000 */
[----:B------:R-:W-:Y:S01]  /*1170*/  MOV R18, R7 ;  /* 0x0000000700127202 */ /* 0x000fe20000000f00 */
        /* <DEDUP_REMOVED lines=21> */
.L_x_1054:
        /* <DEDUP_REMOVED lines=31> */
.L_x_1055:
        /* <DEDUP_REMOVED lines=8> */
[----:B------:R-:W-:Y:S01]  /*1540*/  FADD.FTZ R27, RZ, R22 ;  /* 0x00000016ff1b7221 */ /* 0x000fe20000010000 */
[----:B------:R-:W-:Y:S01]  /*1550*/  FFMA.FTZ R14, R0, R23, R15 ;  /* 0x00000017000e7223 */ /* 0x000fe2000001000f */
[----:B------:R-:W-:Y:S01]  /*1560*/  FADD.FTZ R15, R23, R16 ;  /* 0x00000010170f7221 */ /* 0x000fe20000010000 */
[----:B------:R-:W-:Y:S01]  /*1570*/  FFMA.FTZ R26, R43, R22, RZ ;  /* 0x000000162b1a7223 */ /* 0x000fe200000100ff */
[----:B------:R-:W-:Y:S01]  /*1580*/  FADD.FTZ R22, RZ, R21 ;  /* 0x00000015ff167221 */ /* 0x000fe20000010000 */
[----:B------:R-:W-:Y:S01]  /*1590*/  FFMA.FTZ R21, R40, R21, RZ ;  /* 0x0000001528157223 */ /* 0x000fe200000100ff */
[----:B------:R-:W1:Y:S01]  /*15a0*/  SHFL.DOWN PT, R23, R14, 0x1, 0x1f ;  /* 0x08201f000e177f89 */ /* 0x000e6200000e0000 */
[----:B------:R-:W-:Y:S01]  /*15b0*/  UMOV UR10, 0x400 ;  /* 0x00000400000a7882 */ /* 0x000fe20000000000 */
[----:B------:R-:W-:Y:S01]  /*15c0*/  FADD.FTZ R28, R27, R20 ;  /* 0x000000141b1c7221 */ /* 0x000fe20000010000 */
[----:B------:R-:W-:Y:S01]  /*15d0*/  UIADD3 UR9, UR10, 0x40, URZ ;  /* 0x000000400a097890 */ /* 0x000fe2000fffe03f */
[----:B------:R-:W2:Y:S01]  /*15e0*/  SHFL.DOWN PT, R16, R15, 0x1, 0x1f ;  /* 0x08201f000f107f89 */ /* 0x000ea200000e0000 */
[----:B------:R-:W-:Y:S01]  /*15f0*/  FFMA.FTZ R26, R41, R20, R26 ;  /* 0x00000014291a7223 */ /* 0x000fe2000001001a */
        /* <DEDUP_REMOVED lines=8> */
[----:B------:R-:W-:Y:S01]  /*1680*/  BSSY B0, `(.L_x_1056) ;  /* 0x000002b000007945 */ /* 0x000fe20003800000 */
[----:B------:R-:W-:Y:S01]  /*1690*/  FADD.FTZ R19, R20, R25 ;  /* 0x0000001914137221 */ /* 0x000fe20000010000 */
[----:B------:R-:W-:Y:S01]  /*16a0*/  FFMA.FTZ R17, R0, R25, R21 ;  /* 0x0000001900117223 */ /* 0x000fe20000010015 */
[----:B0-----:R-:W-:Y:S01]  /*16b0*/  ULEA UR9, UR17, UR9, 0x18 ;  /* 0x0000000911097291 */ /* 0x001fe2000f8ec03f */
[----:B------:R-:W-:-:S05]  /*16c0*/  ISETP.GT.U32.AND P5, PT, R49, 0x1, PT ;  /* 0x000000013100780c */ /* 0x000fca0003fa4070 */
        /* <DEDUP_REMOVED lines=23> */
[----:B------:R-:W-:Y:S01]  /*1840*/  ISETP.NE.AND P0, PT, R46, RZ, PT ;  /* 0x000000ff2e00720c */ /* 0x000fe20003f05270 */
[----:B------:R-:W-:-:S05]  /*1850*/  FFMA.FTZ R16, R37, R24, R26 ;  /* 0x0000001825107223 */ /* 0x000fca000001001a */
[----:B------:R0:W-:Y:S07]  /*1860*/  STS.128 [R48], R16 ;  /* 0x0000001030007388 */ /* 0x0001ee0000000c00 */
        /* <DEDUP_REMOVED lines=12> */
.L_x_1057:
[----:B------:R-:W-:Y:S05]  /*1930*/  BSYNC B0 ;  /* 0x0000000000007941 */ /* 0x000fea0003800000 */
.L_x_1056:
        /* <DEDUP_REMOVED lines=20> */
[----:B------:R-:W-:Y:S01]  /*1a80*/  FADD.FTZ R28, R22, R31 ;  /* 0x0000001f161c7221 */ /* 0x000fe20000010000 */
[----:B----4-:R-:W-:Y:S01]  /*1a90*/  FADD.FTZ R31, R21, R32 ;  /* 0x00000020151f7221 */ /* 0x010fe20000010000 */
[----:B------:R-:W-:Y:S01]  /*1aa0*/  FADD.FTZ R30, R20, R33 ;  /* 0x00000021141e7221 */ /* 0x000fe20000010000 */
[----:B------:R-:W-:Y:S01]  /*1ab0*/  FADD.FTZ R33, R29, R34 ;  /* 0x000000221d217221 */ /* 0x000fe20000010000 */
[----:B------:R-:W2:Y:S01]  /*1ac0*/  LDS.128 R20, [R48+0xe0] ;  /* 0x0000e00030147984 */ /* 0x000ea20000000c00 */
[----:B------:R-:W-:Y:S01]  /*1ad0*/  FADD.FTZ R32, R28, R35 ;  /* 0x000000231c207221 */ /* 0x000fe20000010000 */
        /* <DEDUP_REMOVED lines=85> */
[----:B------:R-:W-:Y:S01]  /*2030*/  FADD.FTZ R29, R35, R24 ;  /* 0x00000018231d7221 */ /* 0x000fe20000010000 */
[----:B------:R-:W1:Y:S01]  /*2040*/  LDS.128 R20, [R48+0x300] ;  /* 0x0003000030147984 */ /* 0x000e620000000c00 */
[----:B------:R-:W-:Y:S01]  /*2050*/  FADD.FTZ R33, R33, R26 ;  /* 0x0000001a21217221 */ /* 0x000fe20000010000 */
[----:B------:R-:W-:-:S02]  /*2060*/  FADD.FTZ R32, R32, R27 ;  /* 0x0000001b20207221 */ /* 0x000fc40000010000 */
        /* <DEDUP_REMOVED lines=70> */
[----:B------:R-:W-:Y:S01]  /*24d0*/  FADD.FTZ R32, R32, R19 ;  /* 0x0000001320207221 */ /* 0x000fe20000010000 */
        /* <DEDUP_REMOVED lines=78> */
[----:B------:R-:W-:Y:S01]  /*29c0*/  FADD.FTZ R32, R32, R31 ;  /* 0x0000001f20207221 */ /* 0x000fe20000010000 */
[----:B0-----:R-:W-:Y:S01]  /*29d0*/  FADD.FTZ R35, R35, R20 ;  /* 0x0000001423237221 */ /* 0x001fe20000010000 */
[----:B------:R-:W0:Y:S01]  /*29e0*/  LDS.128 R28, [R48+0x6e0] ;  /* 0x0006e000301c7984 */ /* 0x000e220000000c00 */
[----:B------:R-:W-:Y:S01]  /*29f0*/  FADD.FTZ R20, R24, R21 ;  /* 0x0000001518147221 */ /* 0x000fe20000010000 */
[----:B------:R-:W-:Y:S01]  /*2a00*/  FADD.FTZ R33, R33, R22 ;  /* 0x0000001621217221 */ /* 0x000fe20000010000 */
[----:B------:R-:W-:Y:S01]  /*2a10*/  FADD.FTZ R32, R32, R23 ;  /* 0x0000001720207221 */ /* 0x000fe20000010000 */
[----:B------:R-:W2:Y:S01]  /*2a20*/  LDS.128 R24, [R48+0x700] ;  /* 0x0007000030187984 */ /* 0x000ea20000000c00 */
[----:B-1----:R-:W-:Y:S01]  /*2a30*/  FADD.FTZ R35, R35, R16 ;  /* 0x0000001023237221 */ /* 0x002fe20000010000 */
[----:B------:R-:W-:Y:S01]  /*2a40*/  FADD.FTZ R16, R20, R17 ;  /* 0x0000001114107221 */ /* 0x000fe20000010000 */
[----:B------:R-:W-:Y:S01]  /*2a50*/  FADD.FTZ R33, R33, R18 ;  /* 0x0000001221217221 */ /* 0x000fe20000010000 */
[----:B------:R-:W1:Y:S01]  /*2a60*/  LDS.128 R20, [R48+0x720] ;  /* 0x0007200030147984 */ /* 0x000e620000000c00 */
[----:B------:R-:W-:Y:S01]  /*2a70*/  FADD.FTZ R32, R32, R19 ;  /* 0x0000001320207221 */ /* 0x000fe20000010000 */
[----:B0-----:R-:W-:Y:S01]  /*2a80*/  FADD.FTZ R35, R35, R28 ;  /* 0x0000001c23237221 */ /* 0x001fe20000010000 */
[----:B------:R-:W-:Y:S01]  /*2a90*/  FADD.FTZ R16, R16, R29 ;  /* 0x0000001d10107221 */ /* 0x000fe20000010000 */
[----:B------:R-:W-:Y:S01]  /*2aa0*/  FADD.FTZ R33, R33, R30 ;  /* 0x0000001e21217221 */ /* 0x000fe20000010000 */
[----:B------:R-:W-:Y:S01]  /*2ab0*/  FADD.FTZ R32, R32, R31 ;  /* 0x0000001f20207221 */ /* 0x000fe20000010000 */
[----:B--2---:R-:W-:Y:S01]  /*2ac0*/  FADD.FTZ R35, R35, R24 ;  /* 0x0000001823237221 */ /* 0x004fe20000010000 */
        /* <DEDUP_REMOVED lines=8> */
[----:B------:R-:W-:Y:S01]  /*2b50*/  FADD.FTZ R33, R33, R22 ;  /* 0x0000001621217221 */ /* 0x000fe20000010000 */
[----:B------:R-:W1:Y:S01]  /*2b60*/  LDS.128 R24, [R48+0x780] ;  /* 0x0007800030187984 */ /* 0x000e620000000c00 */
[----:B0-----:R-:W-:Y:S01]  /*2b70*/  FADD.FTZ R20, R20, R29 ;  /* 0x0000001d14147221 */ /* 0x001fe20000010000 */
[----:B------:R-:W-:Y:S01]  /*2b80*/  FADD.FTZ R34, R32, R31 ;  /* 0x0000001f20227221 */ /* 0x000fe20000010000 */
[----:B------:R-:W-:Y:S01]  /*2b90*/  FADD.FTZ R35, R35, R28 ;  /* 0x0000001c23237221 */ /* 0x000fe20000010000 */
[----:B------:R-:W-:Y:S01]  /*2ba0*/  FADD.FTZ R33, R33, R30 ;  /* 0x0000001e21217221 */ /* 0x000fe20000010000 */
[----:B--2---:R-:W-:Y:S01]  /*2bb0*/  FADD.FTZ R32, R20, R17 ;  /* 0x0000001114207221 */ /* 0x004fe20000010000 */
[----:B------:R-:W-:Y:S01]  /*2bc0*/  FADD.FTZ R34, R34, R19 ;  /* 0x0000001322227221 */ /* 0x000fe20000010000 */
[----:B------:R-:W0:Y:S01]  /*2bd0*/  LDS.128 R20, [R48+0x7a0] ;  /* 0x0007a00030147984 */ /* 0x000e220000000c00 */
[----:B------:R-:W-:Y:S01]  /*2be0*/  FADD.FTZ R35, R35, R16 ;  /* 0x0000001023237221 */ /* 0x000fe20000010000 */
[----:B------:R-:W-:-:S02]  /*2bf0*/  FADD.FTZ R33, R33, R18 ;  /* 0x0000001221217221 */ /* 0x000fc40000010000 */
[----:B------:R-:W2:Y:S04]  /*2c00*/  LDS.128 R16, [R48+0x7c0] ;  /* 0x0007c00030107984 */ /* 0x000ea80000000c00 */
[----:B------:R-:W3:Y:S01]  /*2c10*/  LDS.128 R28, [R48+0x7e0] ;  /* 0x0007e000301c7984 */ /* 0x000ee20000000c00 */
[----:B-1----:R-:W-:Y:S01]  /*2c20*/  FADD.FTZ R35, R24, R35 ;  /* 0x0000002318237221 */ /* 0x002fe20000010000 */
[----:B------:R-:W-:Y:S01]  /*2c30*/  FADD.FTZ R32, R25, R32 ;  /* 0x0000002019207221 */ /* 0x000fe20000010000 */
[----:B------:R-:W-:Y:S01]  /*2c40*/  FADD.FTZ R33, R26, R33 ;  /* 0x000000211a217221 */ /* 0x000fe20000010000 */
[----:B------:R-:W-:Y:S01]  /*2c50*/  FADD.FTZ R34, R27, R34 ;  /* 0x000000221b227221 */ /* 0x000fe20000010000 */
[----:B0-----:R-:W-:Y:S01]  /*2c60*/  FADD.FTZ R35, R35, R20 ;  /* 0x0000001423237221 */ /* 0x001fe20000010000 */
        /* <DEDUP_REMOVED lines=11> */
.L_x_1059:
[----:B------:R-:W-:Y:S05]  /*2d20*/  BSYNC B0 ;  /* 0x0000000000007941 */ /* 0x000fea0003800000 */
.L_x_1058:
[----:B------:R-:W1:Y:S01]  /*2d30*/  LDC R20, c[0x0][0xc] ;  /* 0x00000300ff147b82 */ /* 0x000e620000000800 */
[----:B------:R-:W-:Y:S01]  /*2d40*/  LEA R21, R42, R49, 0x1 ;  /* 0x000000312a157211 */ /* 0x000fe200078e08ff */
[----:B------:R-:W-:Y:S06]  /*2d50*/  BSSY B0, `(.L_x_1060) ;  /* 0x0000012000007945 */ /* 0x000fec0003800000 */
[----:B------:R-:W2:Y:S01]  /*2d60*/  LDC.64 R24, c[0x0][0x268] ;  /* 0x00009a00ff187b82 */ /* 0x000ea20000000a00 */
[----:B-1----:R-:W-:Y:S01]  /*2d70*/  ISETP.GE.U32.AND P0, PT, R20, 0x2, PT ;  /* 0x000000021400780c */ /* 0x002fe20003f06070 */
[----:B--2---:R-:W-:Y:S01]  /*2d80*/  IMAD.WIDE R24, R21, 0x4, R24 ;  /* 0x0000000415187825 */ /* 0x004fe200078e0218 */
[----:B------:R-:W-:Y:S11]  /*2d90*/  @P5 BRA `(.L_x_1061) ;  /* 0x0000000000345947 */ /* 0x000ff60003800000 */
        /* <DEDUP_REMOVED lines=13> */
.L_x_1061:
[----:B------:R-:W-:Y:S05]  /*2e70*/  BSYNC B0 ;  /* 0x0000000000007941 */ /* 0x000fea0003800000 */
.L_x_1060:
[----:B------:R-:W-:Y:S05]  /*2e80*/  @!P0 BRA `(.L_x_1062) ;  /* 0x0000001000948947 */ /* 0x000fea0003800000 */
[----:B0-2---:R-:W0:Y:S01]  /*2e90*/  LDC.64 R16, c[0x0][0x258] ;  /* 0x00009600ff107b82 */ /* 0x005e220000000a00 */
[----:B------:R-:W-:-:S04]  /*2ea0*/  ULOP3.LUT UR9, UR4, 0x1, URZ, 0xc0, !UPT ;  /* 0x0000000104097892 */ /* 0x000fc8000f8ec03f */
[----:B------:R-:W-:-:S03]  /*2eb0*/  UIMAD UR9, UR9, UR16, URZ ;  /* 0x00000010090972a4 */ /* 0x000fc6000f8e023f */
[----:B------:R-:W1:Y:S03]  /*2ec0*/  LDC.64 R26, c[0x0][0x260] ;  /* 0x00009800ff1a7b82 */ /* 0x000e660000000a00 */
[----:B------:R-:W-:Y:S01]  /*2ed0*/  IMAD R18, R20, UR9, RZ ;  /* 0x0000000914127c24 */ /* 0x000fe2000f8e02ff */
[----:B------:R-:W-:-:S04]  /*2ee0*/  IADD3 R19, R47, UR9, RZ ;  /* 0x000000092f137c10 */ /* 0x000fc8000fffe0ff */
[----:B------:R-:W-:Y:S01]  /*2ef0*/  SHF.L.U32 R21, R18, 0x1, RZ ;  /* 0x0000000112157819 */ /* 0x000fe200000006ff */
[----:B0-----:R-:W-:-:S04]  /*2f00*/  IMAD.WIDE.U32 R16, R19, 0x4, R16 ;  /* 0x0000000413107825 */ /* 0x001fc800078e0010 */
[----:B-1----:R-:W-:Y:S01]  /*2f10*/  IMAD.WIDE R26, R21, 0x4, R26 ;  /* 0x00000004151a7825 */ /* 0x002fe200078e021a */
        /* <DEDUP_REMOVED lines=25> */
.L_x_1064:
[----:B------:R-:W2:Y:S04]  /*30b0*/  LDG.E.STRONG.GPU R18, desc[UR12][R16.64] ;  /* 0x0000000c10127981 */ /* 0x000ea8000c1ef900 */
[----:B--2---:R-:W-:Y:S01]  /*30c0*/  CCTL.IVALL ;  /* 0x00000000ff00798f */ /* 0x004fe20002000000 */
[----:B------:R-:W-:Y:S05]  /*30d0*/  YIELD ;  /* 0x0000000000007946 */ /* 0x000fea0003800000 */
[----:B------:R-:W-:-:S13]  /*30e0*/  ISETP.NE.AND P0, PT, R18, R21, PT ;  /* 0x000000151200720c */ /* 0x000fda0003f05270 */
[----:B------:R-:W-:Y:S05]  /*30f0*/  @P0 BRA `(.L_x_1064) ;  /* 0xfffffffc00ec0947 */ /* 0x000fea000383ffff */
.L_x_1063:
        /* <DEDUP_REMOVED lines=8> */
[----:B------:R-:W-:Y:S02]  /*3180*/  LOP3.LUT R21, R20, 0x3, RZ, 0xc0, !PT ;  /* 0x0000000314157812 */ /* 0x000fe400078ec0ff */
[----:B------:R-:W-:Y:S02]  /*3190*/  MOV R24, RZ ;  /* 0x000000ff00187202 */ /* 0x000fe40000000f00 */
[----:B------:R-:W-:-:S04]  /*31a0*/  IADD3 R21, -R21, R20, RZ ;  /* 0x0000001415157210 */ /* 0x000fc80007ffe1ff */
[----:B------:R-:W-:-:S13]  /*31b0*/  ISETP.GT.AND P0, PT, R21, RZ, PT ;  /* 0x000000ff1500720c */ /* 0x000fda0003f04270 */
[----:B------:R-:W-:Y:S05]  /*31c0*/  @!P0 BRA `(.L_x_1066) ;  /* 0x0000000800d88947 */ /* 0x000fea0003800000 */
[----:B------:R-:W-:Y:S02]  /*31d0*/  ISETP.GT.AND P5, PT, R21, 0xc, PT ;  /* 0x0000000c1500780c */ /* 0x000fe40003fa4270 */
[----:B------:R-:W-:-:S11]  /*31e0*/  PLOP3.LUT P0, PT, PT, PT, PT, 0x80, 0x0 ;  /* 0x000000000000781c */ /* 0x000fd60003f0f070 */
[----:B------:R-:W-:Y:S05]  /*31f0*/  @!P5 BRA `(.L_x_1067) ;  /* 0x0000000400d0d947 */ /* 0x000fea0003800000 */
[----:B------:R-:W-:-:S13]  /*3200*/  PLOP3.LUT P0, PT, PT, PT, PT, 0x8, 0x0 ;  /* 0x000000000000781c */ /* 0x000fda0003f0e170 */
.L_x_1068:
        /* <DEDUP_REMOVED lines=115> */
.L_x_1067:
        /* <DEDUP_REMOVED lines=61> */
.L_x_1069:
[----:B------:R-:W-:-:S13]  /*3d10*/  ISETP.NE.OR P0, PT, R21, RZ, P0 ;  /* 0x000000ff1500720c */ /* 0x000fda0000705670 */
[----:B------:R-:W-:Y:S05]  /*3d20*/  @!P0 BRA `(.L_x_1065) ;  /* 0x00000000007c8947 */ /* 0x000fea0003800000 */
.L_x_1066:
        /* <DEDUP_REMOVED lines=31> */
.L_x_1065:
[----:B------:R-:W-:-:S13]  /*3f20*/  LOP3.LUT P0, R20, R20, 0x3, RZ, 0xc0, !PT ;  /* 0x0000000314147812 */ /* 0x000fda000780c0ff */
        /* <DEDUP_REMOVED lines=10> */
.L_x_1071:
[----:B------:R-:W-:Y:S05]  /*3fd0*/  BSYNC B0 ;  /* 0x0000000000007941 */ /* 0x000fea0003800000 */
.L_x_1070:
        /* <DEDUP_REMOVED lines=16> */
.L_x_1062:
[----:B------:R-:W1:Y:S01]  /*40e0*/  S2UR UR10, SR_CgaCtaId ;  /* 0x00000000000a79c3 */ /* 0x000e620000008800 */
[----:B------:R-:W-:Y:S01]  /*40f0*/  UMOV UR9, 0x400 ;  /* 0x0000040000097882 */ /* 0x000fe20000000000 */
[C---:B------:R-:W-:Y:S01]  /*4100*/  IADD3 R22, R45.reuse, 0x80, RZ ;  /* 0x000000802d167810 */ /* 0x040fe20007ffe0ff */
[----:B------:R-:W-:Y:S01]  /*4110*/  ULDC.64 UR18, c[0x0][0x290] ;  /* 0x0000a40000127ab9 */ /* 0x000fe20000000a00 */
[----:B0-2---:R-:W-:Y:S02]  /*4120*/  IADD3 R18, R45, 0xc0, RZ ;  /* 0x000000c02d127810 */ /* 0x005fe40007ffe0ff */
[----:B------:R-:W-:Y:S02]  /*4130*/  ISETP.GE.U32.AND P0, PT, R22, UR18, PT ;  /* 0x0000001216007c0c */ /* 0x000fe4000bf06070 */
[----:B------:R-:W-:Y:S02]  /*4140*/  SHF.R.S32.HI R23, RZ, 0x1f, R22 ;  /* 0x0000001fff177819 */ /* 0x000fe40000011416 */
[----:B------:R-:W-:-:S02]  /*4150*/  SHF.R.S32.HI R19, RZ, 0x1f, R18 ;  /* 0x0000001fff137819 */ /* 0x000fc40000011412 */
[----:B------:R-:W-:-:S04]  /*4160*/  ISETP.GE.AND.EX P0, PT, R23, UR19, PT, P0 ;  /* 0x0000001317007c0c */ /* 0x000fc8000bf06300 */
[----:B------:R-:W-:Y:S01]  /*4170*/  ISETP.LT.U32.AND P0, PT, R49, 0x80, !P0 ;  /* 0x000000803100780c */ /* 0x000fe20004701070 */
[----:B-1----:R-:W-:-:S09]  /*4180*/  ULEA UR9, UR10, UR9, 0x18 ;  /* 0x000000090a097291 */ /* 0x002fd2000f8ec03f */
[----:B------:R-:W-:Y:S01]  /*4190*/  @!P3 STS.64 [UR9+0x30], R14 ;  /* 0x0000300eff00b988 */ /* 0x000fe20008000a09 */
[----:B------:R-:W-:Y:S01]  /*41a0*/  BAR.SYNC.DEFER_BLOCKING 0x0 ;  /* 0x0000000000007b1d */ /* 0x000fe20000010000 */
[----:B------:R-:W-:-:S04]  /*41b0*/  ISETP.GE.U32.AND P3, PT, R18, UR18, PT ;  /* 0x0000001212007c0c */ /* 0x000fc8000bf66070 */
[----:B------:R-:W-:-:S04]  /*41c0*/  ISETP.GE.AND.EX P3, PT, R19, UR19, PT, P3 ;  /* 0x0000001313007c0c */ /* 0x000fc8000bf66330 */
[----:B------:R-:W-:Y:S01]  /*41d0*/  ISETP.LT.U32.AND P3, PT, R49, 0x80, !P3 ;  /* 0x000000803100780c */ /* 0x000fe20005f61070 */
[----:B------:R-:W0:Y:S01]  /*41e0*/  LDS.64 R16, [UR9+0x30] ;  /* 0x00003009ff107984 */ /* 0x000e220008000a00 */
[----:B------:R-:W-:Y:S02]  /*41f0*/  ULDC UR9, c[0x0][0x2bc] ;  /* 0x0000af0000097ab9 */ /* 0x000fe40000000800 */
[----:B0-----:R-:W-:Y:S01]  /*4200*/  FMUL.FTZ R20, R16, UR9 ;  /* 0x0000000910147c20 */ /* 0x001fe20008410000 */
[----:B------:R-:W-:Y:S01]  /*4210*/  FMUL.FTZ R21, R17, UR9 ;  /* 0x0000000911157c20 */ /* 0x000fe20008410000 */
[----:B------:R-:W-:Y:S07]  /*4220*/  @!P4 BRA `(.L_x_1072) ;  /* 0x000000000048c947 */ /* 0x000fee0003800000 */
        /* <DEDUP_REMOVED lines=18> */
.L_x_1072:
        /* <DEDUP_REMOVED lines=9> */
[----:B------:R-:W-:-:S04]  /*43e0*/  IMAD.WIDE.U32 R14, R45, UR18, R14 ;  /* 0x000000122d0e7c25 */ /* 0x000fc8000f8e000e */
[----:B------:R-:W-:Y:S01]  /*43f0*/  IMAD R17, R45, UR19, R16 ;  /* 0x000000132d117c24 */ /* 0x000fe2000f8e0210 */
[----:B------:R-:W-:Y:S01]  /*4400*/  ULDC.64 UR18, c[0x0][0x210] ;  /* 0x0000840000127ab9 */ /* 0x000fe20000000a00 */
[----:B------:R-:W-:Y:S01]  /*4410*/  FFMA.FTZ R16, R10, R2, -R43 ;  /* 0x000000020a107223 */ /* 0x000fe2000001082b */
[----:B------:R-:W-:Y:S02]  /*4420*/  LEA R2, P5, R14, UR18, 0x2 ;  /* 0x000000120e027c11 */ /* 0x000fe4000f8a10ff */
[----:B------:R-:W-:Y:S01]  /*4430*/  IADD3 R15, R15, R17, RZ ;  /* 0x000000110f0f7210 */ /* 0x000fe20007ffe0ff */
[----:B------:R-:W-:Y:S01]  /*4440*/  FFMA.FTZ R17, R11, R3, -R40 ;  /* 0x000000030b117223 */ /* 0x000fe20000010828 */
[----:B------:R-:W-:Y:S02]  /*4450*/  FMUL.FTZ R16, R16, UR11 ;  /* 0x0000000b10107c20 */ /* 0x000fe40008410000 */
[----:B------:R-:W-:Y:S01]  /*4460*/  LEA.HI.X R3, R14, UR19, R15, 0x2, P5 ;  /* 0x000000130e037c11 */ /* 0x000fe2000a8f140f */
[----:B------:R-:W-:-:S05]  /*4470*/  FMUL.FTZ R17, R17, UR11 ;  /* 0x0000000b11117c20 */ /* 0x000fca0008410000 */
[----:B------:R0:W-:Y:S02]  /*4480*/  STG.E.64 desc[UR12][R2.64], R16 ;  /* 0x0000001002007986 */ /* 0x0001e4000c101b0c */
.L_x_1074:
[----:B------:R-:W-:Y:S05]  /*4490*/  BSYNC B0 ;  /* 0x0000000000007941 */ /* 0x000fea0003800000 */
.L_x_1073:
[----:B------:R-:W-:Y:S05]  /*44a0*/  @!P4 BRA `(.L_x_1075) ;  /* 0x000000000048c947 */ /* 0x000fea0003800000 */
        /* <DEDUP_REMOVED lines=18> */
.L_x_1075:
[----:B------:R-:W-:Y:S04]  /*45d0*/  BSSY B0, `(.L_x_1076) ;  /* 0x0000015000007945 */ /* 0x000fe80003800000 */
[----:B------:R-:W-:Y:S05]  /*45e0*/  @!P2 BRA `(.L_x_1077) ;  /* 0x00000000004ca947 */ /* 0x000fea0003800000 */
[----:B------:R-:W-:Y:S01]  /*45f0*/  IADD3 R15, R45, 0x40, RZ ;  /* 0x000000402d0f7810 */ /* 0x000fe20007ffe0ff */
[----:B------:R-:W-:Y:S01]  /*4600*/  ULDC.64 UR18, c[0x0][0x288] ;  /* 0x0000a20000127ab9 */ /* 0x000fe20000000a00 */
[----:B0-----:R-:W-:Y:S01]  /*4610*/  MOV R2, R50 ;  /* 0x0000003200027202 */ /* 0x001fe20000000f00 */
[-C--:B------:R-:W-:Y:S01]  /*4620*/  FFMA.FTZ R41, R41, R20.reuse, R21 ;  /* 0x0000001429297223 */ /* 0x080fe20000010015 */
[----:B------:R-:W-:Y:S01]  /*4630*/  SHF.R.S32.HI R14, RZ, 0x1f, R15 ;  /* 0x0000001fff0e7819 */ /* 0x000fe2000001140f */
[----:B------:R-:W-:Y:S01]  /*4640*/  FFMA.FTZ R38, R38, R20, R21 ;  /* 0x0000001426267223 */ /* 0x000fe20000010015 */
[----:B------:R-:W-:Y:S01]  /*4650*/  MOV R3, R53 ;  /* 0x0000003500037202 */ /* 0x000fe20000000f00 */
[----:B------:R-:W-:Y:S02]  /*4660*/  FFMA.FTZ R41, R10, R4, -R41 ;  /* 0x000000040a297223 */ /* 0x000fe40000010829 */
[----:B------:R-:W-:Y:S02]  /*4670*/  IMAD R14, R14, UR18, RZ ;  /* 0x000000120e0e7c24 */ /* 0x000fe4000f8e02ff */
[----:B------:R-:W-:-:S04]  /*4680*/  IMAD.WIDE.U32 R2, R15, UR18, R2 ;  /* 0x000000120f027c25 */ /* 0x000fc8000f8e0002 */
[----:B------:R-:W-:Y:S01]  /*4690*/  IMAD R15, R15, UR19, R14 ;  /* 0x000000130f0f7c24 */ /* 0x000fe2000f8e020e */
[----:B------:R-:W-:Y:S01]  /*46a0*/  ULDC.64 UR18, c[0x0][0x210] ;  /* 0x0000840000127ab9 */ /* 0x000fe20000000a00 */
[----:B------:R-:W-:Y:S01]  /*46b0*/  FMUL.FTZ R14, R41, UR11 ;  /* 0x0000000b290e7c20 */ /* 0x000fe20008410000 */
[----:B------:R-:W-:Y:S02]  /*46c0*/  LEA R4, P5, R2, UR18, 0x2 ;  /* 0x0000001202047c11 */ /* 0x000fe4000f8a10ff */
[----:B------:R-:W-:Y:S01]  /*46d0*/  IADD3 R3, R3, R15, RZ ;  /* 0x0000000f03037210 */ /* 0x000fe20007ffe0ff */
[----:B------:R-:W-:-:S03]  /*46e0*/  FFMA.FTZ R15, R11, R5, -R38 ;  /* 0x000000050b0f7223 */ /* 0x000fc60000010826 */
[----:B------:R-:W-:Y:S01]  /*46f0*/  LEA.HI.X R5, R2, UR19, R3, 0x2, P5 ;  /* 0x0000001302057c11 */ /* 0x000fe2000a8f1403 */
[----:B------:R-:W-:-:S05]  /*4700*/  FMUL.FTZ R15, R15, UR11 ;  /* 0x0000000b0f0f7c20 */ /* 0x000fca0008410000 */
[----:B------:R1:W-:Y:S02]  /*4710*/  STG.E.64 desc[UR12][R4.64], R14 ;  /* 0x0000000e04007986 */ /* 0x0003e4000c101b0c */
.L_x_1077:
[----:B------:R-:W-:Y:S05]  /*4720*/  BSYNC B0 ;  /* 0x0000000000007941 */ /* 0x000fea0003800000 */
.L_x_1076:
[----:B------:R-:W-:Y:S05]  /*4730*/  @!P4 BRA `(.L_x_1078) ;  /* 0x000000000048c947 */ /* 0x000fea0003800000 */
[----:B0-----:R-:W-:Y:S01]  /*4740*/  FFMA.FTZ R2, R39, R10, R12 ;  /* 0x0000000a27027223 */ /* 0x001fe2000001000c */
[----:B------:R-:W-:-:S03]  /*4750*/  FFMA.FTZ R3, R36, R11, R13 ;  /* 0x0000000b24037223 */ /* 0x000fc6000001000d */
[----:B-1----:R-:W-:Y:S01]  /*4760*/  FMUL.FTZ R4, R2, -1.4426950216293334961 ;  /* 0xbfb8aa3b02047820 */ /* 0x002fe20000410000 */
        /* <DEDUP_REMOVED lines=15> */
.L_x_1078:
[----:B------:R-:W-:Y:S04]  /*4860*/  BSSY B0, `(.L_x_1079) ;  /* 0x0000013000007945 */ /* 0x000fe80003800000 */
[----:B------:R-:W-:Y:S05]  /*4870*/  @!P0 BRA `(.L_x_1080) ;  /* 0x0000000000448947 */ /* 0x000fea0003800000 */
[----:B------:R-:W-:Y:S01]  /*4880*/  ULDC.64 UR18, c[0x0][0x288] ;  /* 0x0000a20000127ab9 */ /* 0x000fe20000000a00 */
[----:B0-----:R-:W-:Y:S01]  /*4890*/  MOV R2, R50 ;  /* 0x0000003200027202 */ /* 0x001fe20000000f00 */
[----:B------:R-:W-:Y:S01]  /*48a0*/  IMAD R23, R23, UR18, RZ ;  /* 0x0000001217177c24 */ /* 0x000fe2000f8e02ff */
[----:B------:R-:W-:Y:S01]  /*48b0*/  MOV R3, R53 ;  /* 0x0000003500037202 */ /* 0x000fe20000000f00 */
[-CC-:B------:R-:W-:Y:S01]  /*48c0*/  FFMA.FTZ R39, R39, R20.reuse, R21.reuse ;  /* 0x0000001427277223 */ /* 0x180fe20000010015 */
[----:B------:R-:W-:Y:S01]  /*48d0*/  FFMA.FTZ R36, R36, R20, R21 ;  /* 0x0000001424247223 */ /* 0x000fe20000010015 */
[C---:B------:R-:W-:Y:S02]  /*48e0*/  IMAD R23, R22.reuse, UR19, R23 ;  /* 0x0000001316177c24 */ /* 0x040fe4000f8e0217 */
[----:B------:R-:W-:Y:S01]  /*48f0*/  IMAD.WIDE.U32 R2, R22, UR18, R2 ;  /* 0x0000001216027c25 */ /* 0x000fe2000f8e0002 */
[----:B------:R-:W-:-:S03]  /*4900*/  ULDC.64 UR18, c[0x0][0x210] ;  /* 0x0000840000127ab9 */ /* 0x000fc60000000a00 */
[----:B------:R-:W-:Y:S01]  /*4910*/  FFMA.FTZ R39, R10, R6, -R39 ;  /* 0x000000060a277223 */ /* 0x000fe20000010827 */
[----:B------:R-:W-:Y:S01]  /*4920*/  FFMA.FTZ R7, R11, R7, -R36 ;  /* 0x000000070b077223 */ /* 0x000fe20000010824 */
[----:B-1----:R-:W-:Y:S02]  /*4930*/  LEA R4, P0, R2, UR18, 0x2 ;  /* 0x0000001202047c11 */ /* 0x002fe4000f8010ff */
[----:B------:R-:W-:Y:S01]  /*4940*/  FMUL.FTZ R6, R39, UR11 ;  /* 0x0000000b27067c20 */ /* 0x000fe20008410000 */
[----:B------:R-:W-:Y:S01]  /*4950*/  IADD3 R23, R3, R23, RZ ;  /* 0x0000001703177210 */ /* 0x000fe20007ffe0ff */
[----:B------:R-:W-:-:S03]  /*4960*/  FMUL.FTZ R7, R7, UR11 ;  /* 0x0000000b07077c20 */ /* 0x000fc60008410000 */
[----:B------:R-:W-:-:S05]  /*4970*/  LEA.HI.X R5, R2, UR19, R23, 0x2, P0 ;  /* 0x0000001302057c11 */ /* 0x000fca00080f1417 */
[----:B------:R2:W-:Y:S02]  /*4980*/  STG.E.64 desc[UR12][R4.64], R6 ;  /* 0x0000000604007986 */ /* 0x0005e4000c101b0c */
.L_x_1080:
[----:B------:R-:W-:Y:S05]  /*4990*/  BSYNC B0 ;  /* 0x0000000000007941 */ /* 0x000fea0003800000 */
.L_x_1079:
[----:B------:R-:W-:Y:S05]  /*49a0*/  @!P4 BRA `(.L_x_1081) ;  /* 0x000000000048c947 */ /* 0x000fea0003800000 */
[----:B------:R-:W-:Y:S01]  /*49b0*/  FFMA.FTZ R12, R37, R10, R12 ;  /* 0x0000000a250c7223 */ /* 0x000fe2000001000c */
[----:B------:R-:W-:-:S03]  /*49c0*/  FFMA.FTZ R13, R0, R11, R13 ;  /* 0x0000000b000d7223 */ /* 0x000fc6000001000d */
[----:B0-----:R-:W-:Y:S01]  /*49d0*/  FMUL.FTZ R2, R12, -1.4426950216293334961 ;  /* 0xbfb8aa3b0c027820 */ /* 0x001fe20000410000 */
[----:B-12---:R-:W-:-:S05]  /*49e0*/  FMUL.FTZ R4, R13, -1.4426950216293334961 ;  /* 0xbfb8aa3b0d047820 */ /* 0x006fca0000410000 */
        /* <DEDUP_REMOVED lines=14> */
.L_x_1081:
[----:B------:R-:W-:Y:S04]  /*4ad0*/  BSSY B0, `(.L_x_1082) ;  /* 0x0000012000007945 */ /* 0x000fe80003800000 */
[----:B------:R-:W-:Y:S05]  /*4ae0*/  @!P3 BRA `(.L_x_1083) ;  /* 0x000000000040b947 */ /* 0x000fea0003800000 */
[----:B------:R-:W-:Y:S01]  /*4af0*/  ULDC.64 UR18, c[0x0][0x288] ;  /* 0x0000a20000127ab9 */ /* 0x000fe20000000a00 */
[----:B------:R-:W-:Y:S01]  /*4b00*/  MOV R51, R53 ;  /* 0x0000003500337202 */ /* 0x000fe20000000f00 */
[----:B------:R-:W-:Y:S02]  /*4b10*/  IMAD R19, R19, UR18, RZ ;  /* 0x0000001213137c24 */ /* 0x000fe4000f8e02ff */
[-CC-:B------:R-:W-:Y:S01]  /*4b20*/  FFMA.FTZ R37, R37, R20.reuse, R21.reuse ;  /* 0x0000001425257223 */ /* 0x180fe20000010015 */
[----:B------:R-:W-:Y:S01]  /*4b30*/  FFMA.FTZ R0, R0, R20, R21 ;  /* 0x0000001400007223 */ /* 0x000fe20000010015 */
[----:B------:R-:W-:-:S04]  /*4b40*/  IMAD.WIDE.U32 R50, R18, UR18, R50 ;  /* 0x0000001212327c25 */ /* 0x000fc8000f8e0032 */
[----:B------:R-:W-:Y:S01]  /*4b50*/  FFMA.FTZ R37, R10, R8, -R37 ;  /* 0x000000080a257223 */ /* 0x000fe20000010825 */
[----:B------:R-:W-:Y:S01]  /*4b60*/  FFMA.FTZ R0, R11, R9, -R0 ;  /* 0x000000090b007223 */ /* 0x000fe20000010800 */
[----:B------:R-:W-:Y:S01]  /*4b70*/  IMAD R19, R18, UR19, R19 ;  /* 0x0000001312137c24 */ /* 0x000fe2000f8e0213 */
[----:B------:R-:W-:Y:S01]  /*4b80*/  ULDC.64 UR18, c[0x0][0x210] ;  /* 0x0000840000127ab9 */ /* 0x000fe20000000a00 */
[----:B-12---:R-:W-:Y:S01]  /*4b90*/  FMUL.FTZ R4, R37, UR11 ;  /* 0x0000000b25047c20 */ /* 0x006fe20008410000 */
[----:B0-----:R-:W-:Y:S01]  /*4ba0*/  LEA R2, P0, R50, UR18, 0x2 ;  /* 0x0000001232027c11 */ /* 0x001fe2000f8010ff */
[----:B------:R-:W-:Y:S01]  /*4bb0*/  FMUL.FTZ R5, R0, UR11 ;  /* 0x0000000b00057c20 */ /* 0x000fe20008410000 */
[----:B------:R-:W-:-:S04]  /*4bc0*/  IADD3 R19, R51, R19, RZ ;  /* 0x0000001333137210 */ /* 0x000fc80007ffe0ff */
[----:B------:R-:W-:-:S05]  /*4bd0*/  LEA.HI.X R3, R50, UR19, R19, 0x2, P0 ;  /* 0x0000001332037c11 */ /* 0x000fca00080f1413 */
[----:B------:R3:W-:Y:S02]  /*4be0*/  STG.E.64 desc[UR12][R2.64], R4 ;  /* 0x0000000402007986 */ /* 0x0007e4000c101b0c */
.L_x_1083:
[----:B------:R-:W-:Y:S05]  /*4bf0*/  BSYNC B0 ;  /* 0x0000000000007941 */ /* 0x000fea0003800000 */
.L_x_1082:
        /* <DEDUP_REMOVED lines=8> */
.L_x_1049:
[----:B--2---:R-:W2:Y:S01]  /*4c80*/  LDC R6, c[0x0][0xc] ;  /* 0x00000300ff067b82 */ /* 0x004ea20000000800 */
[----:B------:R-:W-:Y:S01]  /*4c90*/  ISETP.NE.AND P2, PT, R49, RZ, PT ;  /* 0x000000ff3100720c */ /* 0x000fe20003f45270 */
[----:B------:R-:W-:Y:S06]  /*4ca0*/  BSSY B0, `(.L_x_1085) ;  /* 0x0000015000007945 */ /* 0x000fec0003800000 */
[----:B------:R-:W4:Y:S08]  /*4cb0*/  LDC R7, c[0x0][0x10] ;  /* 0x00000400ff077b82 */ /* 0x000f300000000800 */
[----:B0--3--:R-:W0:Y:S01]  /*4cc0*/  LDC.64 R2, c[0x0][0x258] ;  /* 0x00009600ff027b82 */ /* 0x009e220000000a00 */
[----:B--2---:R-:W-:-:S02]  /*4cd0*/  IADD3 R0, R6, -0x1, RZ ;  /* 0xffffffff06007810 */ /* 0x004fc40007ffe0ff */
[----:B------:R-:W-:Y:S02]  /*4ce0*/  ISETP.NE.AND P1, PT, R6, 0x1, PT ;  /* 0x000000010600780c */ /* 0x000fe40003f25270 */
[----:B------:R-:W-:Y:S02]  /*4cf0*/  ISETP.NE.AND P0, PT, R0, UR14, PT ;  /* 0x0000000e00007c0c */ /* 0x000fe4000bf05270 */
[C---:B----4-:R-:W-:Y:S02]  /*4d00*/  SHF.L.U32 R0, R7.reuse, 0x1, RZ ;  /* 0x0000000107007819 */ /* 0x050fe400000006ff */
[----:B-1----:R-:W-:Y:S02]  /*4d10*/  IADD3 R4, R7, -0x1, RZ ;  /* 0xffffffff07047810 */ /* 0x002fe40007ffe0ff */
[----:B------:R-:W-:Y:S02]  /*4d20*/  SEL R5, R0, RZ, P1 ;  /* 0x000000ff00057207 */ /* 0x000fe40000800000 */
[----:B------:R-:W-:-:S03]  /*4d30*/  ISETP.NE.OR P0, PT, R47, R4, P0 ;  /* 0x000000042f00720c */ /* 0x000fc60000705670 */
[----:B0-----:R-:W-:Y:S01]  /*4d40*/  IMAD.WIDE.U32 R2, R5, 0x4, R2 ;  /* 0x0000000405027825 */ /* 0x001fe200078e0002 */
        /* <DEDUP_REMOVED lines=10> */
.L_x_1086:
[----:B------:R-:W-:Y:S05]  /*4df0*/  BSYNC B0 ;  /* 0x0000000000007941 */ /* 0x000fea0003800000 */
.L_x_1085:
[----:B------:R-:W-:Y:S05]  /*4e00*/  @P0 EXIT ;  /* 0x000000000000094d */ /* 0x000fea0003800000 */
[----:B------:R-:W-:Y:S05]  /*4e10*/  @P2 BRA `(.L_x_1087) ;  /* 0x0000000000202947 */ /* 0x000fea0003800000 */
[----:B------:R-:W-:-:S05]  /*4e20*/  IMAD R0, R6, R7, RZ ;  /* 0x0000000706007224 */ /* 0x000fca00078e02ff */
[----:B------:R-:W-:-:S13]  /*4e30*/  ISETP.NE.AND P0, PT, R0, -0x1, PT ;  /* 0xffffffff0000780c */ /* 0x000fda0003f05270 */
[----:B------:R-:W-:Y:S05]  /*4e40*/  @!P0 BRA `(.L_x_1087) ;  /* 0x0000000000148947 */ /* 0x000fea0003800000 */
.L_x_1088:
[----:B0-----:R-:W2:Y:S04]  /*4e50*/  LDG.E.STRONG.GPU R5, desc[UR12][R2.64] ;  /* 0x0000000c02057981 */ /* 0x001ea8000c1ef900 */
[----:B--2---:R-:W-:Y:S01]  /*4e60*/  CCTL.IVALL ;  /* 0x00000000ff00798f */ /* 0x004fe20002000000 */
[----:B------:R-:W-:Y:S05]  /*4e70*/  YIELD ;  /* 0x0000000000007946 */ /* 0x000fea0003800000 */
[----:B------:R-:W-:-:S13]  /*4e80*/  ISETP.NE.AND P0, PT, R5, R0, PT ;  /* 0x000000000500720c */ /* 0x000fda0003f05270 */
[----:B------:R-:W-:Y:S05]  /*4e90*/  @P0 BRA `(.L_x_1088) ;  /* 0xfffffffc00ec0947 */ /* 0x000fea000383ffff */
.L_x_1087:
        /* <DEDUP_REMOVED lines=24> */
.L_x_1089:
        /* <DEDUP_REMOVED lines=23> */
.L_x_1090:
        /* <DEDUP_REMOVED lines=15> */
.L_x_2413:


//--------------------- .text._Z35group_norm_nhwc_bwd_one_pass_kernelI11Fp32IOFp32WLi512ELi4ELi128EEv26Group_norm_nhwc_bwd_params --------------------------
	.section	.text._Z35group_norm_nhwc_bwd_one_pass_kernelI11Fp32IOFp32WLi512ELi4ELi128EEv26Group_norm_nhwc_bwd_params,"ax",@progbits
	.align	128
        .global         _Z35group_norm_nhwc_bwd_one_pass_kernelI11Fp32IOFp32WLi512ELi4ELi128EEv26Group_norm_nhwc_bwd_params
        .type           _Z35group_norm_nhwc_bwd_one_pass_kernelI11Fp32IOFp32WLi512ELi4ELi128EEv26Group_norm_nhwc_bwd_params,@function
        .size           _Z35group_norm_nhwc_bwd_one_pass_kernelI11Fp32IOFp32WLi512ELi4ELi128EEv26Group_norm_nhwc_bwd_params,(.L_x_2414 - _Z35group_norm_nhwc_bwd_one_pass_kernelI11Fp32IOFp32WLi512ELi4ELi128EEv26Group_norm_nhwc_bwd_params)
        .other          _Z35group_norm_nhwc_bwd_one_pass_kernelI11Fp32IOFp32WLi512ELi4ELi128EEv26Group_norm_nhwc_bwd_params,@"STO_CUDA_ENTRY STV_DEFAULT"
_Z35group_norm_nhwc_bwd_one_pass_kernelI11Fp32IOFp32WLi512ELi4ELi128EEv26Group_norm_nhwc_bwd_params:
.text._Z35group_norm_nhwc_bwd_one_pass_kernelI11Fp32IOFp32WLi512ELi4ELi128EEv26Group_norm_nhwc_bwd_params:
        /* <DEDUP_REMOVED lines=15> */
[----:B------:R-:W-:Y:S01]  /*00f0*/  UIMAD.WIDE.U32 UR4, UR10, 0x3, URZ ;  /* 0x000000030a0478a5 */ /* 0x000fe2000f8e003f */
[----:B------:R-:W-:Y:S01]  /*0100*/  ISETP.GE.U32.AND P1, PT, R60, 0x80, PT ;  /* 0x000000803c00780c */ /* 0x000fe20003f26070 */
[----:B------:R-:W-:Y:S01]  /*0110*/  UIMAD UR8, UR11, 0x3, URZ ;  /* 0x000000030b0878a4 */ /* 0x000fe2000f8e023f */
[----:B------:R-:W-:Y:S01]  /*0120*/  R2UR UR15, R59 ;  /* 0x000000003b0f72ca */ /* 0x000fe200000e0000 */
[----:B------:R-:W2:Y:S01]  /*0130*/  S2UR UR9, SR_CgaCtaId ;  /* 0x00000000000979c3 */ /* 0x000ea20000008800 */
[----:B------:R-:W-:Y:S01]  /*0140*/  ULDC.64 UR16, c[0x0][0x290] ;  /* 0x0000a40000107ab9 */ /* 0x000fe20000000a00 */
[----:B------:R-:W-:-:S02]  /*0150*/  ULEA.HI UR7, UP0, UR11, UR10, URZ, 0x1 ;  /* 0x0000000a0b077291 */ /* 0x000fc4000f81083f */
[----:B------:R-:W-:Y:S01]  /*0160*/  UIADD3 UR8, UR5, UR8, URZ ;  /* 0x0000000805087290 */ /* 0x000fe2000fffe03f */
[----:B------:R-:W-:Y:S01]  /*0170*/  UMOV UR6, 0x400 ;  /* 0x0000040000067882 */ /* 0x000fe20000000000 */
[----:B------:R-:W-:-:S04]  /*0180*/  UIADD3.X UR10, URZ, UR11, URZ, UP0, !UPT ;  /* 0x0000000b3f0a7290 */ /* 0x000fc800087fe43f */
[----:B------:R-:W-:Y:S02]  /*0190*/  USHF.R.S64 UR5, UR7, 0x1, UR10 ;  /* 0x0000000107057899 */ /* 0x000fe4000800100a */
[----:B------:R-:W-:Y:S01]  /*01a0*/  USHF.R.S32.HI UR7, URZ, 0x1, UR10 ;  /* 0x000000013f077899 */ /* 0x000fe2000801140a */
[----:B0-----:R-:W-:Y:S01]  /*01b0*/  IMAD R56, R3, UR14, R56 ;  /* 0x0000000e03387c24 */ /* 0x001fe2000f8e0238 */
[----:B------:R-:W-:Y:S02]  /*01c0*/  SHF.R.S32.HI R3, RZ, 0x1f, R60 ;  /* 0x0000001fff037819 */ /* 0x000fe4000001143c */
[----:B------:R-:W-:Y:S02]  /*01d0*/  USHF.L.U64.HI UR7, UR5, 0x2, UR7 ;  /* 0x0000000205077899 */ /* 0x000fe40008010207 */
[C---:B------:R-:W-:Y:S02]  /*01e0*/  IADD3 R0, R56.reuse, 0x40, RZ ;  /* 0x0000004038007810 */ /* 0x040fe40007ffe0ff */
[----:B------:R-:W-:Y:S01]  /*01f0*/  IADD3 R2, R56, 0x80, RZ ;  /* 0x0000008038027810 */ /* 0x000fe20007ffe0ff */
[----:B--2---:R-:W-:Y:S01]  /*0200*/  ULEA UR9, UR9, UR6, 0x18 ;  /* 0x0000000609097291 */ /* 0x004fe2000f8ec03f */
[----:B------:R-:W-:Y:S01]  /*0210*/  ISETP.LT.U32.AND P5, PT, R0, UR16, PT ;  /* 0x0000001000007c0c */ /* 0x000fe2000bfa1070 */
[----:B------:R-:W-:Y:S01]  /*0220*/  ULEA.HI UR6, UP0, UR8, UR4, URZ, 0x1 ;  /* 0x0000000408067291 */ /* 0x000fe2000f81083f */
[----:B------:R-:W-:-:S02]  /*0230*/  ISETP.LT.U32.AND P4, PT, R2, UR16, PT ;  /* 0x0000001002007c0c */ /* 0x000fc4000bf81070 */
[----:B------:R-:W-:Y:S01]  /*0240*/  SHF.R.S32.HI R0, RZ, 0x1f, R0 ;  /* 0x0000001fff007819 */ /* 0x000fe20000011400 */
[----:B------:R-:W-:Y:S01]  /*0250*/  UIADD3.X UR8, URZ, UR8, URZ, UP0, !UPT ;  /* 0x000000083f087290 */ /* 0x000fe200087fe43f */
[----:B------:R-:W-:Y:S01]  /*0260*/  SHF.R.S32.HI R2, RZ, 0x1f, R2 ;  /* 0x0000001fff027819 */ /* 0x000fe20000011402 */
[----:B------:R-:W-:Y:S01]  /*0270*/  UMOV UR4, URZ ;  /* 0x0000003f00047c82 */ /* 0x000fe20008000000 */
[----:B------:R-:W-:Y:S01]  /*0280*/  ISETP.LT.AND.EX P5, PT, R0, UR17, !P1, P5 ;  /* 0x0000001100007c0c */ /* 0x000fe2000cfa1350 */
[----:B------:R-:W-:Y:S01]  /*0290*/  USHF.R.S64 UR6, UR6, 0x1, UR8 ;  /* 0x0000000106067899 */ /* 0x000fe20008001008 */
[----:B------:R-:W-:Y:S01]  /*02a0*/  ISETP.LT.AND.EX P4, PT, R2, UR17, !P1, P4 ;  /* 0x0000001102007c0c */ /* 0x000fe2000cf81340 */
[----:B------:R-:W-:Y:S01]  /*02b0*/  USHF.R.S32.HI UR8, URZ, 0x1, UR8 ;  /* 0x000000013f087899 */ /* 0x000fe20008011408 */
[C---:B------:R-:W-:Y:S02]  /*02c0*/  IADD3 R0, R56.reuse, 0xc0, RZ ;  /* 0x000000c038007810 */ /* 0x040fe40007ffe0ff */
[----:B------:R-:W-:Y:S01]  /*02d0*/  IADD3 R2, R56, 0x100, RZ ;  /* 0x0000010038027810 */ /* 0x000fe20007ffe0ff */
[----:B------:R-:W-:Y:S01]  /*02e0*/  USHF.L.U64.HI UR8, UR6, 0x2, UR8 ;  /* 0x0000000206087899 */ /* 0x000fe20008010208 */
[----:B------:R-:W-:-:S02]  /*02f0*/  LEA.HI R3, R3, R60, RZ, 0x5 ;  /* 0x0000003c03037211 */ /* 0x000fc400078f28ff */
[----:B------:R-:W-:Y:S02]  /*0300*/  ISETP.LT.U32.AND P3, PT, R0, UR16, PT ;  /* 0x0000001000007c0c */ /* 0x000fe4000bf61070 */
[----:B------:R-:W-:Y:S02]  /*0310*/  ISETP.LT.U32.AND P2, PT, R2, UR16, PT ;  /* 0x0000001002007c0c */ /* 0x000fe4000bf41070 */
[----:B------:R-:W-:Y:S02]  /*0320*/  SHF.R.S32.HI R3, RZ, 0x5, R3 ;  /* 0x00000005ff037819 */ /* 0x000fe40000011403 */
[----:B------:R-:W-:Y:S02]  /*0330*/  SHF.R.S32.HI R0, RZ, 0x1f, R0 ;  /* 0x0000001fff007819 */ /* 0x000fe40000011400 */
[----:B------:R-:W-:Y:S02]  /*0340*/  SHF.R.S32.HI R2, RZ, 0x1f, R2 ;  /* 0x0000001fff027819 */ /* 0x000fe40000011402 */
[----:B------:R-:W-:Y:S01]  /*0350*/  ISETP.LT.U32.AND P0, PT, R56, UR16, PT ;  /* 0x0000001038007c0c */ /* 0x000fe2000bf01070 */
[----:B------:R-:W-:Y:S01]  /*0360*/  ULDC.U8 UR16, c[0x0][0x2a4] ;  /* 0x0000a90000107ab9 */ /* 0x000fe20000000000 */
[----:B------:R-:W-:-:S02]  /*0370*/  SHF.R.S32.HI R57, RZ, 0x1f, R56 ;  /* 0x0000001fff397819 */ /* 0x000fc40000011438 */
[----:B------:R-:W-:Y:S02]  /*0380*/  LEA R54, R3, UR9, 0x3 ;  /* 0x0000000903367c11 */ /* 0x000fe4000f8e18ff */
[----:B------:R-:W-:Y:S02]  /*0390*/  ISETP.LT.AND.EX P3, PT, R0, UR17, !P1, P3 ;  /* 0x0000001100007c0c */ /* 0x000fe4000cf61330 */
[----:B------:R-:W-:Y:S02]  /*03a0*/  ISETP.LT.AND.EX P2, PT, R2, UR17, !P1, P2 ;  /* 0x0000001102007c0c */ /* 0x000fe4000cf41320 */
[----:B------:R-:W-:Y:S01]  /*03b0*/  ISETP.LT.AND.EX P1, PT, R57, UR17, !P1, P0 ;  /* 0x0000001139007c0c */ /* 0x000fe2000cf21300 */
[----:B-1----:R-:W-:-:S12]  /*03c0*/  ULDC UR17, c[0x0][0x10] ;  /* 0x0000040000117ab9 */ /* 0x002fd80000000800 */
.L_x_1142:
[----:B0-----:R-:W0:Y:S01]  /*03d0*/  LDC R6, c[0x0][0x2a0] ;  /* 0x0000a800ff067b82 */ /* 0x001e220000000800 */
[----:B------:R-:W-:Y:S01]  /*03e0*/  ULDC.64 UR10, c[0x0][0x298] ;  /* 0x0000a600000a7ab9 */ /* 0x000fe20000000a00 */
[C---:B------:R-:W-:Y:S02]  /*03f0*/  IADD3 R19, R56.reuse, 0x40, RZ ;  /* 0x0000004038137810 */ /* 0x040fe40007ffe0ff */
[----:B------:R-:W-:Y:S02]  /*0400*/  CS2R R30, SRZ ;  /* 0x00000000001e7805 */ /* 0x000fe4000001ff00 */
[C---:B------:R-:W-:Y:S02]  /*0410*/  IADD3 R27, R56.reuse, 0x100, RZ ;  /* 0x00000100381b7810 */ /* 0x040fe40007ffe0ff */
[----:B------:R-:W-:Y:S01]  /*0420*/  SHF.R.S32.HI R21, RZ, 0x1f, R19 ;  /* 0x0000001fff157819 */ /* 0x000fe20000011413 */
[----:B-1234-:R-:W1:Y:S01]  /*0430*/  @P1 LDC.64 R10, c[0x0][0x288] ;  /* 0x0000a200ff0a1b82 */ /* 0x01ee620000000a00 */
[----:B------:R-:W-:-:S07]  /*0440*/  IADD3 R29, R56, 0x140, RZ ;  /* 0x00000140381d7810 */ /* 0x000fce0007ffe0ff */
[----:B------:R-:W2:Y:S01]  /*0450*/  @P5 LDC.64 R16, c[0x0][0x288] ;  /* 0x0000a200ff105b82 */ /* 0x000ea20000000a00 */
[----:B0-----:R-:W-:-:S07]  /*0460*/  IABS R5, R6 ;  /* 0x0000000600057213 */ /* 0x001fce0000000000 */
[----:B------:R-:W0:Y:S01]  /*0470*/  @P1 LDC.64 R8, c[0x0][0x228] ;  /* 0x00008a00ff081b82 */ /* 0x000e220000000a00 */
[----:B------:R-:W3:Y:S07]  /*0480*/  I2F.RP R0, R5 ;  /* 0x0000000500007306 */ /* 0x000eee0000209400 */
[----:B------:R-:W4:Y:S08]  /*0490*/  @P1 LDC.64 R32, c[0x0][0x230] ;  /* 0x00008c00ff201b82 */ /* 0x000f300000000a00 */
[----:B------:R-:W4:Y:S01]  /*04a0*/  @P5 LDC.64 R12, c[0x0][0x230] ;  /* 0x00008c00ff0c5b82 */ /* 0x000f220000000a00 */
[----:B---3--:R-:W3:Y:S07]  /*04b0*/  MUFU.RCP R0, R0 ;  /* 0x0000000000007308 */ /* 0x008eee0000001000 */
[----:B------:R-:W4:Y:S08]  /*04c0*/  @P5 LDC.64 R14, c[0x0][0x228] ;  /* 0x00008a00ff0e5b82 */ /* 0x000f300000000a00 */
[----:B------:R-:W4:Y:S01]  /*04d0*/  @P4 LDC.64 R22, c[0x0][0x230] ;  /* 0x00008c00ff164b82 */ /* 0x000f220000000a00 */
[----:B---3--:R-:W-:-:S04]  /*04e0*/  IADD3 R2, R0, 0xffffffe, RZ ;  /* 0x0ffffffe00027810 */ /* 0x008fc80007ffe0ff */
[----:B------:R3:W1:Y:S03]  /*04f0*/  F2I.FTZ.U32.TRUNC.NTZ R3, R2 ;  /* 0x0000000200037305 */ /* 0x000666000021f000 */
[----:B------:R-:W4:Y:S01]  /*0500*/  @P3 LDC.64 R44, c[0x0][0x230] ;  /* 0x00008c00ff2c3b82 */ /* 0x000f220000000a00 */
[----:B---3--:R-:W-:-:S07]  /*0510*/  HFMA2.MMA R2, -RZ, RZ, 0, 0 ;  /* 0x00000000ff027435 */ /* 0x008fce00000001ff */
[----:B------:R-:W3:Y:S01]  /*0520*/  @P3 LDC.64 R46, c[0x0][0x228] ;  /* 0x00008a00ff2e3b82 */ /* 0x000ee20000000a00 */
[----:B-1----:R-:W-:-:S07]  /*0530*/  IADD3 R4, RZ, -R3, RZ ;  /* 0x80000003ff047210 */ /* 0x002fce0007ffe0ff */
[----:B------:R-:W1:Y:S01]  /*0540*/  @P2 LDC.64 R48, c[0x0][0x230] ;  /* 0x00008c00ff302b82 */ /* 0x000e620000000a00 */
[----:B------:R-:W-:Y:S01]  /*0550*/  IMAD R7, R4, R5, RZ ;  /* 0x0000000504077224 */ /* 0x000fe200078e02ff */
[----:B------:R-:W-:-:S03]  /*0560*/  IABS R4, UR15 ;  /* 0x0000000f00047c13 */ /* 0x000fc60008000000 */
[----:B------:R-:W-:Y:S01]  /*0570*/  IMAD.HI.U32 R3, R3, R7, R2 ;  /* 0x0000000703037227 */ /* 0x000fe200078e0002 */
[----:B------:R-:W-:-:S05]  /*0580*/  LOP3.LUT R2, R6, UR15, RZ, 0x3c, !PT ;  /* 0x0000000f06027c12 */ /* 0x000fca000f8e3cff */
        /* <DEDUP_REMOVED lines=12> */
[----:B------:R-:W-:-:S03]  /*0650*/  ISETP.LE.AND P0, PT, RZ, UR15, PT ;  /* 0x0000000fff007c0c */ /* 0x000fc6000bf03270 */
[----:B------:R-:W-:Y:S02]  /*0660*/  @P6 IADD3 R3, R3, 0x1, RZ ;  /* 0x0000000103036810 */ /* 0x000fe40007ffe0ff */
[----:B------:R-:W-:Y:S02]  /*0670*/  ISETP.GE.AND P6, PT, R2, RZ, PT ;  /* 0x000000ff0200720c */ /* 0x000fe40003fc6270 */
[----:B------:R-:W-:Y:S02]  /*0680*/  MOV R2, R3 ;  /* 0x0000000300027202 */ /* 0x000fe40000000f00 */
[----:B------:R-:W-:-:S04]  /*0690*/  LOP3.LUT R3, RZ, R6, RZ, 0x33, !PT ;  /* 0x00000006ff037212 */ /* 0x000fc800078e33ff */
[----:B------:R-:W-:Y:S02]  /*06a0*/  @!P0 IADD3 R0, -R0, RZ, RZ ;  /* 0x000000ff00008210 */ /* 0x000fe40007ffe1ff */
[----:B------:R-:W-:Y:S01]  /*06b0*/  ISETP.NE.AND P0, PT, R6, RZ, PT ;  /* 0x000000ff0600720c */ /* 0x000fe20003f05270 */
[----:B--2---:R-:W-:Y:S02]  /*06c0*/  @P5 IMAD R6, R21, R16, RZ ;  /* 0x0000001015065224 */ /* 0x004fe400078e02ff */
[----:B------:R-:W-:Y:S02]  /*06d0*/  @!P6 IADD3 R2, -R2, RZ, RZ ;  /* 0x000000ff0202e210 */ /* 0x000fe40007ffe1ff */
[C---:B------:R-:W-:Y:S02]  /*06e0*/  SEL R61, R3.reuse, R0, !P0 ;  /* 0x00000000033d7207 */ /* 0x040fe40004000000 */
[----:B------:R-:W-:Y:S02]  /*06f0*/  SEL R3, R3, R2, !P0 ;  /* 0x0000000203037207 */ /* 0x000fe40004000000 */
[----:B------:R-:W-:-:S02]  /*0700*/  LEA R40, R61, R4, 0x2 ;  /* 0x000000043d287211 */ /* 0x000fc400078e10ff */
[----:B------:R-:W-:Y:S02]  /*0710*/  SHF.R.S32.HI R0, RZ, 0x1f, R3 ;  /* 0x0000001fff007819 */ /* 0x000fe40000011403 */
[----:B------:R-:W-:-:S03]  /*0720*/  SHF.R.S32.HI R41, RZ, 0x1f, R40 ;  /* 0x0000001fff297819 */ /* 0x000fc60000011428 */
[----:B------:R-:W-:Y:S02]  /*0730*/  IMAD R0, R0, UR10, RZ ;  /* 0x0000000a00007c24 */ /* 0x000fe4000f8e02ff */
[----:B------:R-:W-:-:S04]  /*0740*/  IMAD.WIDE.U32 R64, R3, UR10, R40 ;  /* 0x0000000a03407c25 */ /* 0x000fc8000f8e0028 */
[----:B------:R-:W-:Y:S01]  /*0750*/  IMAD R67, R3, UR11, R0 ;  /* 0x0000000b03437c24 */ /* 0x000fe2000f8e0200 */
[----:B------:R-:W-:Y:S01]  /*0760*/  @P1 MOV R66, R64 ;  /* 0x0000004000421202 */ /* 0x000fe20000000f00 */
[-C--:B------:R-:W-:Y:S01]  /*0770*/  @P1 IMAD R0, R57, R10.reuse, RZ ;  /* 0x0000000a39001224 */ /* 0x080fe200078e02ff */
[----:B------:R-:W2:Y:S01]  /*0780*/  @P4 LDC.64 R2, c[0x0][0x288] ;  /* 0x0000a200ff024b82 */ /* 0x000ea20000000a00 */
[----:B------:R-:W-:Y:S01]  /*0790*/  ULDC.64 UR10, c[0x0][0x290] ;  /* 0x0000a400000a7ab9 */ /* 0x000fe20000000a00 */
[----:B------:R-:W-:Y:S01]  /*07a0*/  IADD3 R67, R65, R67, RZ ;  /* 0x0000004341437210 */ /* 0x000fe20007ffe0ff */
[C---:B------:R-:W-:Y:S02]  /*07b0*/  @P1 IMAD R7, R56.reuse, R11, R0 ;  /* 0x0000000b38071224 */ /* 0x040fe400078e0200 */
[----:B------:R-:W-:-:S03]  /*07c0*/  @P1 IMAD.WIDE.U32 R4, R56, R10, R66 ;  /* 0x0000000a38041225 */ /* 0x000fc600078e0042 */
[----:B------:R-:W3:Y:S02]  /*07d0*/  LDC R11, c[0x0][0x2ac] ;  /* 0x0000ab00ff0b7b82 */ /* 0x000ee40000000800 */
[----:B------:R-:W-:Y:S01]  /*07e0*/  @P1 IADD3 R5, R5, R7, RZ ;  /* 0x0000000705051210 */ /* 0x000fe20007ffe0ff */
[----:B------:R-:W-:Y:S01]  /*07f0*/  @P5 IMAD R7, R19, R17, R6 ;  /* 0x0000001113075224 */ /* 0x000fe200078e0206 */
[C---:B------:R-:W-:Y:S02]  /*0800*/  @P1 SHF.L.U32 R25, R4.reuse, 0x2, RZ ;  /* 0x0000000204191819 */ /* 0x040fe400000006ff */
[----:B------:R-:W-:Y:S02]  /*0810*/  @P1 SHF.L.U64.HI R0, R4, 0x2, R5 ;  /* 0x0000000204001819 */ /* 0x000fe40000010205 */
[----:B------:R-:W-:Y:S02]  /*0820*/  @P5 MOV R4, R64 ;  /* 0x0000004000045202 */ /* 0x000fe40000000f00 */
[----:B------:R-:W-:-:S02]  /*0830*/  @P5 MOV R5, R67 ;  /* 0x0000004300055202 */ /* 0x000fc40000000f00 */
[C---:B0-----:R-:W-:Y:S02]  /*0840*/  @P1 IADD3 R24, P6, R25.reuse, R8, RZ ;  /* 0x0000000819181210 */ /* 0x041fe40007fde0ff */
[----:B----4-:R-:W-:Y:S01]  /*0850*/  @P1 IADD3 R32, P0, R25, R32, RZ ;  /* 0x0000002019201210 */ /* 0x010fe20007f1e0ff */
[----:B------:R-:W-:Y:S01]  /*0860*/  @P5 IMAD.WIDE.U32 R4, R19, R16, R4 ;  /* 0x0000001013045225 */ /* 0x000fe200078e0004 */
[----:B------:R-:W-:Y:S01]  /*0870*/  IADD3 R19, R56, 0x80, RZ ;  /* 0x0000008038137810 */ /* 0x000fe20007ffe0ff */
[----:B------:R-:W0:Y:S01]  /*0880*/  @P4 LDC.64 R16, c[0x0][0x228] ;  /* 0x00008a00ff104b82 */ /* 0x000e220000000a00 */
[----:B------:R-:W-:Y:S02]  /*0890*/  @P1 IADD3.X R25, R0, R9, RZ, P6, !PT ;  /* 0x0000000900191210 */ /* 0x000fe400037fe4ff */
[----:B------:R-:W-:Y:S02]  /*08a0*/  @P5 IADD3 R7, R5, R7, RZ ;  /* 0x0000000705075210 */ /* 0x000fe40007ffe0ff */
[----:B------:R-:W-:-:S02]  /*08b0*/  SHF.R.S32.HI R9, RZ, 0x1f, R19 ;  /* 0x0000001fff097819 */ /* 0x000fc40000011413 */
[----:B------:R-:W-:Y:S02]  /*08c0*/  @P1 IADD3.X R33, R0, R33, RZ, P0, !PT ;  /* 0x0000002100211210 */ /* 0x000fe400007fe4ff */
[C---:B------:R-:W-:Y:S02]  /*08d0*/  @P5 SHF.L.U32 R5, R4.reuse, 0x2, RZ ;  /* 0x0000000204055819 */ /* 0x040fe400000006ff */
[----:B------:R-:W-:Y:S01]  /*08e0*/  @P5 SHF.L.U64.HI R10, R4, 0x2, R7 ;  /* 0x00000002040a5819 */ /* 0x000fe20000010207 */
[----:B--2---:R-:W-:Y:S01]  /*08f0*/  @P4 IMAD R4, R9, R2, RZ ;  /* 0x0000000209044224 */ /* 0x004fe200078e02ff */
[----:B------:R-:W-:Y:S02]  /*0900*/  SHF.R.U32.HI R0, RZ, 0x1, R60 ;  /* 0x00000001ff007819 */ /* 0x000fe4000001163c */
[----:B------:R-:W-:Y:S01]  /*0910*/  @P5 IADD3 R12, P6, R5, R12, RZ ;  /* 0x0000000c050c5210 */ /* 0x000fe20007fde0ff */
[----:B------:R-:W-:Y:S01]  /*0920*/  @P4 IMAD R9, R19, R3, R4 ;  /* 0x0000000313094224 */ /* 0x000fe200078e0204 */
[----:B------:R-:W-:Y:S01]  /*0930*/  @P5 IADD3 R14, P0, R5, R14, RZ ;  /* 0x0000000e050e5210 */ /* 0x000fe20007f1e0ff */
[----:B---3--:R-:W-:Y:S01]  /*0940*/  IMAD R0, R11, UR14, R0 ;  /* 0x0000000e0b007c24 */ /* 0x008fe2000f8e0200 */
[----:B------:R-:W2:Y:S01]  /*0950*/  @P3 LDC.64 R4, c[0x0][0x288] ;  /* 0x0000a200ff043b82 */ /* 0x000ea20000000a00 */
[----:B------:R-:W-:-:S02]  /*0960*/  @P4 MOV R6, R64 ;  /* 0x0000004000064202 */ /* 0x000fc40000000f00 */
[----:B------:R-:W-:Y:S02]  /*0970*/  @P4 MOV R7, R67 ;  /* 0x0000004300074202 */ /* 0x000fe40000000f00 */
[----:B------:R-:W-:Y:S02]  /*0980*/  IADD3 R3, R0, 0x140, RZ ;  /* 0x0000014000037810 */ /* 0x000fe40007ffe0ff */
[----:B------:R-:W-:Y:S02]  /*0990*/  @P5 IADD3.X R13, R10, R13, RZ, P6, !PT ;  /* 0x0000000d0a0d5210 */ /* 0x000fe400037fe4ff */
[----:B------:R-:W-:Y:S02]  /*09a0*/  ISETP.GE.U32.AND P6, PT, R3, UR10, PT ;  /* 0x0000000a03007c0c */ /* 0x000fe4000bfc6070 */
[----:B------:R-:W-:Y:S01]  /*09b0*/  SHF.R.S32.HI R8, RZ, 0x1f, R3 ;  /* 0x0000001fff087819 */ /* 0x000fe20000011403 */
[----:B------:R-:W-:Y:S01]  /*09c0*/  @P4 IMAD.WIDE.U32 R2, R19, R2, R6 ;  /* 0x0000000213024225 */ /* 0x000fe200078e0006 */
[----:B------:R-:W-:Y:S01]  /*09d0*/  IADD3 R19, R56, 0xc0, RZ ;  /* 0x000000c038137810 */ /* 0x000fe20007ffe0ff */
[----:B------:R-:W3:Y:S01]  /*09e0*/  @P2 LDC.64 R6, c[0x0][0x288] ;  /* 0x0000a200ff062b82 */ /* 0x000ee20000000a00 */
[----:B------:R-:W-:-:S02]  /*09f0*/  @P5 IADD3.X R15, R10, R15, RZ, P0, !PT ;  /* 0x0000000f0a0f5210 */ /* 0x000fc400007fe4ff */
[----:B------:R-:W-:Y:S02]  /*0a00*/  @P4 IADD3 R9, R3, R9, RZ ;  /* 0x0000000903094210 */ /* 0x000fe40007ffe0ff */
[----:B------:R-:W-:Y:S02]  /*0a10*/  ISETP.GE.AND.EX P6, PT, R8, UR11, PT, P6 ;  /* 0x0000000b08007c0c */ /* 0x000fe4000bfc6360 */
[----:B------:R-:W-:Y:S02]  /*0a20*/  @P4 SHF.L.U64.HI R10, R2, 0x2, R9 ;  /* 0x00000002020a4819 */ /* 0x000fe40000010209 */
[----:B------:R-:W-:Y:S02]  /*0a30*/  SHF.R.S32.HI R9, RZ, 0x1f, R19 ;  /* 0x0000001fff097819 */ /* 0x000fe40000011413 */
[----:B------:R-:W-:Y:S02]  /*0a40*/  ISETP.LT.U32.AND P6, PT, R60, 0x80, !P6 ;  /* 0x000000803c00780c */ /* 0x000fe400077c1070 */
[----:B------:R-:W-:Y:S01]  /*0a50*/  @P4 SHF.L.U32 R3, R2, 0x2, RZ ;  /* 0x0000000202034819 */ /* 0x000fe200000006ff */
[----:B--2---:R-:W-:Y:S01]  /*0a60*/  @P3 IMAD R8, R9, R4, RZ ;  /* 0x0000000409083224 */ /* 0x004fe200078e02ff */
[----:B------:R-:W-:-:S02]  /*0a70*/  @P3 MOV R9, R67 ;  /* 0x0000004300093202 */ /* 0x000fc40000000f00 */
[----:B------:R-:W-:Y:S01]  /*0a80*/  @P4 IADD3 R22, P0, R3, R22, RZ ;  /* 0x0000001603164210 */ /* 0x000fe20007f1e0ff */
[----:B------:R-:W-:Y:S01]  /*0a90*/  @P3 IMAD R11, R19, R5, R8 ;  /* 0x00000005130b3224 */ /* 0x000fe200078e0208 */
[----:B------:R-:W-:Y:S02]  /*0aa0*/  @P3 MOV R8, R64 ;  /* 0x0000004000083202 */ /* 0x000fe40000000f00 */
[C---:B------:R-:W-:Y:S02]  /*0ab0*/  @P4 IADD3.X R23, R10.reuse, R23, RZ, P0, !PT ;  /* 0x000000170a174210 */ /* 0x040fe400007fe4ff */
[----:B0-----:R-:W-:Y:S01]  /*0ac0*/  @P4 IADD3 R16, P0, R3, R16, RZ ;  /* 0x0000001003104210 */ /* 0x001fe20007f1e0ff */
[----:B------:R-:W-:Y:S01]  /*0ad0*/  @P3 IMAD.WIDE.U32 R4, R19, R4, R8 ;  /* 0x0000000413043225 */ /* 0x000fe200078e0008 */
[----:B------:R-:W-:Y:S01]  /*0ae0*/  SHF.R.S32.HI R9, RZ, 0x1f, R27 ;  /* 0x0000001fff097819 */ /* 0x000fe2000001141b */
[----:B------:R-:W0:Y:S01]  /*0af0*/  @P6 LDC.64 R2, c[0x0][0x288] ;  /* 0x0000a200ff026b82 */ /* 0x000e220000000a00 */
[----:B------:R-:W-:-:S02]  /*0b00*/  @P4 IADD3.X R17, R10, R17, RZ, P0, !PT ;  /* 0x000000110a114210 */ /* 0x000fc400007fe4ff */
[----:B------:R-:W-:Y:S01]  /*0b10*/  @P3 IADD3 R5, R5, R11, RZ ;  /* 0x0000000b05053210 */ /* 0x000fe20007ffe0ff */
[----:B---3--:R-:W-:Y:S01]  /*0b20*/  @P2 IMAD R8, R9, R6, RZ ;  /* 0x0000000609082224 */ /* 0x008fe200078e02ff */
[C---:B------:R-:W-:Y:S02]  /*0b30*/  @P3 SHF.L.U32 R11, R4.reuse, 0x2, RZ ;  /* 0x00000002040b3819 */ /* 0x040fe400000006ff */
[----:B------:R-:W-:Y:S01]  /*0b40*/  @P2 MOV R9, R67 ;  /* 0x0000004300092202 */ /* 0x000fe20000000f00 */
[----:B------:R-:W-:Y:S01]  /*0b50*/  @P2 IMAD R21, R27, R7, R8 ;  /* 0x000000071b152224 */ /* 0x000fe200078e0208 */
[----:B------:R-:W-:Y:S01]  /*0b60*/  @P2 MOV R8, R64 ;  /* 0x0000004000082202 */ /* 0x000fe20000000f00 */
[----:B------:R-:W2:Y:S01]  /*0b70*/  @P2 LDC.64 R18, c[0x0][0x228] ;  /* 0x00008a00ff122b82 */ /* 0x000ea20000000a00 */
[----:B------:R-:W-:Y:S02]  /*0b80*/  @P3 SHF.L.U64.HI R10, R4, 0x2, R5 ;  /* 0x00000002040a3819 */ /* 0x000fe40000010205 */
[----:B------:R-:W-:Y:S01]  /*0b90*/  @P3 IADD3 R44, P0, R11, R44, RZ ;  /* 0x0000002c0b2c3210 */ /* 0x000fe20007f1e0ff */
[----:B------:R-:W-:Y:S01]  /*0ba0*/  @P2 IMAD.WIDE.U32 R8, R27, R6, R8 ;  /* 0x000000061b082225 */ /* 0x000fe200078e0008 */
[----:B------:R-:W-:-:S02]  /*0bb0*/  SHF.R.S32.HI R27, RZ, 0x1f, R29 ;  /* 0x0000001fff1b7819 */ /* 0x000fc4000001141d */
[C---:B------:R-:W-:Y:S01]  /*0bc0*/  @P3 IADD3.X R45, R10.reuse, R45, RZ, P0, !PT ;  /* 0x0000002d0a2d3210 */ /* 0x040fe200007fe4ff */
[----:B------:R-:W3:Y:S01]  /*0bd0*/  @P6 LDC.64 R4, c[0x0][0x230] ;  /* 0x00008c00ff046b82 */ /* 0x000ee20000000a00 */
[----:B------:R-:W-:Y:S02]  /*0be0*/  @P3 IADD3 R46, P0, R11, R46, RZ ;  /* 0x0000002e0b2e3210 */ /* 0x000fe40007f1e0ff */
[----:B------:R-:W-:Y:S02]  /*0bf0*/  @P2 IADD3 R9, R9, R21, RZ ;  /* 0x0000001509092210 */ /* 0x000fe40007ffe0ff */
[----:B------:R-:W-:Y:S01]  /*0c00*/  @P3 IADD3.X R47, R10, R47, RZ, P0, !PT ;  /* 0x0000002f0a2f3210 */ /* 0x000fe200007fe4ff */
[----:B0-----:R-:W-:Y:S01]  /*0c10*/  @P6 IMAD R20, R27, R2, RZ ;  /* 0x000000021b146224 */ /* 0x001fe200078e02ff */
[C---:B------:R-:W-:Y:S01]  /*0c20*/  @P2 SHF.L.U32 R11, R8.reuse, 0x2, RZ ;  /* 0x00000002080b2819 */ /* 0x040fe200000006ff */
[----:B------:R-:W0:Y:S01]  /*0c30*/  @P6 LDC.64 R6, c[0x0][0x228] ;  /* 0x00008a00ff066b82 */ /* 0x000e220000000a00 */
[----:B------:R-:W-:Y:S01]  /*0c40*/  @P2 SHF.L.U64.HI R10, R8, 0x2, R9 ;  /* 0x00000002080a2819 */ /* 0x000fe20000010209 */
[----:B------:R-:W-:Y:S01]  /*0c50*/  @P6 IMAD R21, R29, R3, R20 ;  /* 0x000000031d156224 */ /* 0x000fe200078e0214 */
[----:B------:R-:W-:-:S02]  /*0c60*/  @P6 MOV R8, R64 ;  /* 0x0000004000086202 */ /* 0x000fc40000000f00 */
[----:B------:R-:W-:Y:S02]  /*0c70*/  @P6 MOV R9, R67 ;  /* 0x0000004300096202 */ /* 0x000fe40000000f00 */
[----:B-1----:R-:W-:Y:S01]  /*0c80*/  @P2 IADD3 R48, P0, R11, R48, RZ ;  /* 0x000000300b302210 */ /* 0x002fe20007f1e0ff */
[----:B------:R-:W-:-:S03]  /*0c90*/  @P6 IMAD.WIDE.U32 R2, R29, R2, R8 ;  /* 0x000000021d026225 */ /* 0x000fc600078e0008 */
[----:B------:R-:W-:Y:S02]  /*0ca0*/  @P2 IADD3.X R49, R10, R49, RZ, P0, !PT ;  /* 0x000000310a312210 */ /* 0x000fe400007fe4ff */
[----:B--2---:R-:W-:Y:S02]  /*0cb0*/  @P2 IADD3 R18, P0, R11, R18, RZ ;  /* 0x000000120b122210 */ /* 0x004fe40007f1e0ff */
[----:B------:R-:W-:Y:S02]  /*0cc0*/  @P6 IADD3 R9, R3, R21, RZ ;  /* 0x0000001503096210 */ /* 0x000fe40007ffe0ff */
[----:B------:R-:W-:Y:S02]  /*0cd0*/  @P6 SHF.L.U32 R3, R2, 0x2, RZ ;  /* 0x0000000202036819 */ /* 0x000fe400000006ff */
[----:B------:R-:W-:Y:S02]  /*0ce0*/  @P2 IADD3.X R19, R10, R19, RZ, P0, !PT ;  /* 0x000000130a132210 */ /* 0x000fe400007fe4ff */
[----:B------:R-:W-:-:S02]  /*0cf0*/  @P6 SHF.L.U64.HI R8, R2, 0x2, R9 ;  /* 0x0000000202086819 */ /* 0x000fc40000010209 */
[C---:B---3--:R-:W-:Y:S02]  /*0d00*/  @P6 IADD3 R4, P0, R3.reuse, R4, RZ ;  /* 0x0000000403046210 */ /* 0x048fe40007f1e0ff */
[----:B------:R-:W-:Y:S02]  /*0d10*/  IADD3 R2, R0, 0x180, RZ ;  /* 0x0000018000027810 */ /* 0x000fe40007ffe0ff */
[----:B------:R-:W-:Y:S02]  /*0d20*/  @P6 IADD3.X R5, R8, R5, RZ, P0, !PT ;  /* 0x0000000508056210 */ /* 0x000fe400007fe4ff */
[----:B0-----:R-:W-:Y:S02]  /*0d30*/  @P6 IADD3 R6, P0, R3, R6, RZ ;  /* 0x0000000603066210 */ /* 0x001fe40007f1e0ff */
[----:B------:R-:W-:Y:S01]  /*0d40*/  IADD3 R3, R56, 0x180, RZ ;  /* 0x0000018038037810 */ /* 0x000fe20007ffe0ff */
[----:B------:R0:W5:Y:S01]  /*0d50*/  @P6 LDG.E.64 R30, desc[UR12][R4.64] ;  /* 0x0000000c041e6981 */ /* 0x000162000c1e1b00 */
[----:B------:R-:W-:-:S02]  /*0d60*/  @P6 IADD3.X R7, R8, R7, RZ, P0, !PT ;  /* 0x0000000708076210 */ /* 0x000fc400007fe4ff */
[----:B------:R-:W-:Y:S02]  /*0d70*/  ISETP.GE.U32.AND P0, PT, R2, UR10, PT ;  /* 0x0000000a02007c0c */ /* 0x000fe4000bf06070 */
        /* <DEDUP_REMOVED lines=8> */
[----:B-1----:R-:W-:-:S07]  /*0e00*/  @P0 IMAD R2, R11, R26, RZ ;  /* 0x0000001a0b020224 */ /* 0x002fce00078e02ff */
[----:B------:R-:W1:Y:S01]  /*0e10*/  @P0 LDC.64 R10, c[0x0][0x228] ;  /* 0x00008a00ff0a0b82 */ /* 0x000e620000000a00 */
[----:B------:R-:W-:-:S04]  /*0e20*/  @P0 IMAD.WIDE.U32 R20, R3, R26, R20 ;  /* 0x0000001a03140225 */ /* 0x000fc800078e0014 */
[----:B------:R-:W-:Y:S01]  /*0e30*/  @P0 IMAD R27, R3, R27, R2 ;  /* 0x0000001b031b0224 */ /* 0x000fe200078e0202 */
[----:B------:R-:W-:Y:S01]  /*0e40*/  HFMA2.MMA R3, -RZ, RZ, 0, 0 ;  /* 0x00000000ff037435 */ /* 0x000fe200000001ff */
[----:B------:R-:W-:-:S03]  /*0e50*/  MOV R2, RZ ;  /* 0x000000ff00027202 */ /* 0x000fc60000000f00 */
[----:B------:R-:W-:Y:S02]  /*0e60*/  @P0 IADD3 R27, R21, R27, RZ ;  /* 0x0000001b151b0210 */ /* 0x000fe40007ffe0ff */
[C---:B------:R-:W-:Y:S02]  /*0e70*/  @P0 SHF.L.U32 R21, R20.reuse, 0x2, RZ ;  /* 0x0000000214150819 */ /* 0x040fe400000006ff */
[----:B------:R-:W-:Y:S02]  /*0e80*/  @P0 SHF.L.U64.HI R20, R20, 0x2, R27 ;  /* 0x0000000214140819 */ /* 0x000fe4000001021b */
[----:B------:R3:W5:Y:S01]  /*0e90*/  @P6 LDG.E.64 R2, desc[UR12][R6.64] ;  /* 0x0000000c06026981 */ /* 0x000762000c1e1b00 */
[----:B--2---:R-:W-:Y:S02]  /*0ea0*/  @P0 IADD3 R8, P6, R21, R8, RZ ;  /* 0x0000000815080210 */ /* 0x004fe40007fde0ff */
[----:B------:R-:W-:Y:S02]  /*0eb0*/  IADD3 R0, R0, 0x1c0, RZ ;  /* 0x000001c000007810 */ /* 0x000fe40007ffe0ff */
[----:B------:R-:W-:-:S02]  /*0ec0*/  @P0 IADD3.X R9, R20, R9, RZ, P6, !PT ;  /* 0x0000000914090210 */ /* 0x000fc400037fe4ff */
[----:B-1----:R-:W-:-:S04]  /*0ed0*/  @P0 IADD3 R10, P6, R21, R10, RZ ;  /* 0x0000000a150a0210 */ /* 0x002fc80007fde0ff */
[----:B------:R-:W-:Y:S02]  /*0ee0*/  @P0 IADD3.X R11, R20, R11, RZ, P6, !PT ;  /* 0x0000000b140b0210 */ /* 0x000fe400037fe4ff */
[----:B------:R-:W-:Y:S02]  /*0ef0*/  ISETP.GE.U32.AND P6, PT, R0, UR10, PT ;  /* 0x0000000a00007c0c */ /* 0x000fe4000bfc6070 */
[----:B------:R-:W-:-:S04]  /*0f00*/  SHF.R.S32.HI R0, RZ, 0x1f, R0 ;  /* 0x0000001fff007819 */ /* 0x000fc80000011400 */
[----:B------:R-:W-:Y:S01]  /*0f10*/  ISETP.GE.AND.EX P6, PT, R0, UR11, PT, P6 ;  /* 0x0000000b00007c0c */ /* 0x000fe2000bfc6360 */
[----:B------:R-:W-:Y:S02]  /*0f20*/  ULDC.64 UR10, c[0x0][0x248] ;  /* 0x00009200000a7ab9 */ /* 0x000fe40000000a00 */
[----:B------:R-:W-:Y:S01]  /*0f30*/  UIMAD.WIDE UR10, UR15, 0x8, UR10 ;  /* 0x000000080f0a78a5 */ /* 0x000fe2000f8e020a */
[----:B------:R-:W-:-:S05]  /*0f40*/  ISETP.LT.U32.AND P6, PT, R60, 0x80, !P6 ;  /* 0x000000803c00780c */ /* 0x000fca00077c1070 */
[----:B------:R-:W-:Y:S02]  /*0f50*/  MOV R26, UR10 ;  /* 0x0000000a001a7c02 */ /* 0x000fe40008000f00 */
[----:B------:R-:W-:-:S06]  /*0f60*/  MOV R27, UR11 ;  /* 0x0000000b001b7c02 */ /* 0x000fcc0008000f00 */
[----:B------:R-:W2:Y:S01]  /*0f70*/  LDG.E.64 R26, desc[UR12][R26.64] ;  /* 0x0000000c1a1a7981 */ /* 0x000ea2000c1e1b00 */
[----:B------:R-:W1:Y:S01]  /*0f80*/  @P6 LDC.64 R34, c[0x0][0x288] ;  /* 0x0000a200ff226b82 */ /* 0x000e620000000a00 */
[----:B0-----:R-:W-:-:S04]  /*0f90*/  IADD3 R5, R56, 0x1c0, RZ ;  /* 0x000001c038057810 */ /* 0x001fc80007ffe0ff */
[----:B---3--:R-:W-:-:S03]  /*0fa0*/  SHF.R.S32.HI R7, RZ, 0x1f, R5 ;  /* 0x0000001fff077819 */ /* 0x008fc60000011405 */
[----:B------:R-:W0:Y:S01]  /*0fb0*/  @P6 LDC.64 R20, c[0x0][0x230] ;  /* 0x00008c00ff146b82 */ /* 0x000e220000000a00 */
[----:B------:R-:W-:-:S07]  /*0fc0*/  @P6 MOV R6, R64 ;  /* 0x0000004000066202 */ /* 0x000fce0000000f00 */
[----:B------:R-:W3:Y:S01]  /*0fd0*/  @P6 LDC.64 R42, c[0x0][0x228] ;  /* 0x00008a00ff2a6b82 */ /* 0x000ee20000000a00 */
[----:B-1----:R-:W-:Y:S01]  /*0fe0*/  @P6 IMAD R0, R7, R34, RZ ;  /* 0x0000002207006224 */ /* 0x002fe200078e02ff */
[----:B------:R-:W-:-:S03]  /*0ff0*/  @P6 MOV R7, R67 ;  /* 0x0000004300076202 */ /* 0x000fc60000000f00 */
[C---:B------:R-:W-:Y:S02]  /*1000*/  @P6 IMAD R35, R5.reuse, R35, R0 ;  /* 0x0000002305236224 */ /* 0x040fe400078e0200 */
[----:B------:R-:W-:Y:S01]  /*1010*/  @P6 IMAD.WIDE.U32 R6, R5, R34, R6 ;  /* 0x0000002205066225 */ /* 0x000fe200078e0006 */
[----:B------:R-:W-:Y:S02]  /*1020*/  CS2R R28, SRZ ;  /* 0x00000000001c7805 */ /* 0x000fe4000001ff00 */
[----:B------:R-:W-:Y:S02]  /*1030*/  CS2R R4, SRZ ;  /* 0x0000000000047805 */ /* 0x000fe4000001ff00 */
[----:B------:R-:W-:Y:S02]  /*1040*/  @P6 IADD3 R35, R7, R35, RZ ;  /* 0x0000002307236210 */ /* 0x000fe40007ffe0ff */
[C---:B------:R-:W-:Y:S01]  /*1050*/  @P6 SHF.L.U32 R7, R6.reuse, 0x2, RZ ;  /* 0x0000000206076819 */ /* 0x040fe200000006ff */
[----:B------:R-:W5:Y:S01]  /*1060*/  @P0 LDG.E.64 R28, desc[UR12][R8.64] ;  /* 0x0000000c081c0981 */ /* 0x000f62000c1e1b00 */
[----:B------:R-:W-:-:S03]  /*1070*/  @P6 SHF.L.U64.HI R6, R6, 0x2, R35 ;  /* 0x0000000206066819 */ /* 0x000fc60000010223 */
[----:B------:R-:W5:Y:S01]  /*1080*/  @P0 LDG.E.64 R4, desc[UR12][R10.64] ;  /* 0x0000000c0a040981 */ /* 0x000f62000c1e1b00 */
[----:B0-----:R-:W-:-:S04]  /*1090*/  @P6 IADD3 R20, P0, R7, R20, RZ ;  /* 0x0000001407146210 */ /* 0x001fc80007f1e0ff */
[C---:B------:R-:W-:Y:S02]  /*10a0*/  @P6 IADD3.X R21, R6.reuse, R21, RZ, P0, !PT ;  /* 0x0000001506156210 */ /* 0x040fe400007fe4ff */
[----:B---3--:R-:W-:Y:S02]  /*10b0*/  @P6 IADD3 R42, P0, R7, R42, RZ ;  /* 0x0000002a072a6210 */ /* 0x008fe40007f1e0ff */
[----:B------:R-:W-:Y:S02]  /*10c0*/  CS2R R38, SRZ ;  /* 0x0000000000267805 */ /* 0x000fe4000001ff00 */
[----:B------:R-:W-:Y:S02]  /*10d0*/  CS2R R36, SRZ ;  /* 0x0000000000247805 */ /* 0x000fe4000001ff00 */
[----:B------:R-:W-:Y:S02]  /*10e0*/  @P6 IADD3.X R43, R6, R43, RZ, P0, !PT ;  /* 0x0000002b062b6210 */ /* 0x000fe400007fe4ff */
[----:B------:R-:W-:Y:S01]  /*10f0*/  CS2R R6, SRZ ;  /* 0x0000000000067805 */ /* 0x000fe2000001ff00 */
[----:B------:R0:W5:Y:S05]  /*1100*/  @P1 LDG.E.64 R38, desc[UR12][R32.64] ;  /* 0x0000000c20261981 */ /* 0x00016a000c1e1b00 */
[----:B------:R1:W5:Y:S04]  /*1110*/  @P1 LDG.E.64 R6, desc[UR12][R24.64] ;  /* 0x0000000c18061981 */ /* 0x000368000c1e1b00 */
[----:B------:R3:W5:Y:S01]  /*1120*/  @P5 LDG.E.64 R36, desc[UR12][R12.64] ;  /* 0x0000000c0c245981 */ /* 0x000762000c1e1b00 */
[----:B0-----:R-:W-:-:S02]  /*1130*/  CS2R R32, SRZ ;  /* 0x0000000000207805 */ /* 0x001fc4000001ff00 */
[----:B-1----:R-:W-:-:S04]  /*1140*/  CS2R R24, SRZ ;  /* 0x0000000000187805 */ /* 0x002fc8000001ff00 */
[----:B------:R-:W5:Y:S01]  /*1150*/  @P3 LDG.E.64 R32, desc[UR12][R44.64] ;  /* 0x0000000c2c203981 */ /* 0x000f62000c1e1b00 */
[----:B---3--:R-:W-:-:S03]  /*1160*/  CS2R R12, SRZ ;  /* 0x00000000000c7805 */ /* 0x008fc6000001ff00 */
[----:B------:R-:W5:Y:S04]  /*1170*/  @P2 LDG.E.64 R24, desc[UR12][R48.64] ;  /* 0x0000000c30182981 */ /* 0x000f68000c1e1b00 */
[----:B------:R-:W5:Y:S01]  /*1180*/  @P3 LDG.E.64 R12, desc[UR12][R46.64] ;  /* 0x0000000c2e0c3981 */ /* 0x000f62000c1e1b00 */
[----:B------:R-:W-:Y:S02]  /*1190*/  CS2R R34, SRZ ;  /* 0x0000000000227805 */ /* 0x000fe4000001ff00 */
[----:B------:R-:W-:-:S04]  /*11a0*/  CS2R R10, SRZ ;  /* 0x00000000000a7805 */ /* 0x000fc8000001ff00 */
[----:B------:R0:W5:Y:S04]  /*11b0*/  @P4 LDG.E.64 R34, desc[UR12][R22.64] ;  /* 0x0000000c16224981 */ /* 0x000168000c1e1b00 */
[----:B------:R1:W5:Y:S01]  /*11c0*/  @P4 LDG.E.64 R10, desc[UR12][R16.64] ;  /* 0x0000000c100a4981 */ /* 0x000362000c1e1b00 */
[----:B0-----:R-:W-:Y:S02]  /*11d0*/  CS2R R22, SRZ ;  /* 0x0000000000167805 */ /* 0x001fe4000001ff00 */
[----:B-1----:R-:W-:-:S04]  /*11e0*/  CS2R R16, SRZ ;  /* 0x0000000000107805 */ /* 0x002fc8000001ff00 */
[----:B------:R0:W5:Y:S04]  /*11f0*/  @P6 LDG.E.64 R22, desc[UR12][R20.64] ;  /* 0x0000000c14166981 */ /* 0x000168000c1e1b00 */
[----:B------:R-:W5:Y:S01]  /*1200*/  @P6 LDG.E.64 R16, desc[UR12][R42.64] ;  /* 0x0000000c2a106981 */ /* 0x000f62000c1e1b00 */
[----:B------:R-:W-:Y:S01]  /*1210*/  UMOV UR18, 0x3f800000 ;  /* 0x3f80000000127882 */ /* 0x000fe20000000000 */
[----:B------:R-:W-:Y:S01]  /*1220*/  CS2R R8, SRZ ;  /* 0x0000000000087805 */ /* 0x000fe2000001ff00 */
[----:B------:R-:W-:Y:S05]  /*1230*/  BSSY B0, `(.L_x_1092) ;  /* 0x000001d000007945 */ /* 0x000fea0003800000 */
[----:B------:R1:W5:Y:S01]  /*1240*/  @P5 LDG.E.64 R8, desc[UR12][R14.64] ;  /* 0x0000000c0e085981 */ /* 0x000362000c1e1b00 */
[----:B0-----:R-:W-:-:S02]  /*1250*/  CS2R R20, SRZ ;  /* 0x0000000000147805 */ /* 0x001fc4000001ff00 */
[----:B-1----:R-:W-:-:S06]  /*1260*/  CS2R R14, SRZ ;  /* 0x00000000000e7805 */ /* 0x002fcc000001ff00 */
[----:B------:R0:W5:Y:S02]  /*1270*/  @P2 LDG.E.64 R14, desc[UR12][R18.64] ;  /* 0x0000000c120e2981 */ /* 0x000164000c1e1b00 */
[----:B0-----:R-:W-:Y:S01]  /*1280*/  CS2R R18, SRZ ;  /* 0x0000000000127805 */ /* 0x001fe2000001ff00 */
[----:B--2---:R-:W-:-:S05]  /*1290*/  FFMA.FTZ R27, -R26, R26, R27 ;  /* 0x0000001a1a1b7223 */ /* 0x004fca000001011b */
        /* <DEDUP_REMOVED lines=22> */
.L_x_1093:
[----:B------:R-:W-:Y:S05]  /*1400*/  BSYNC B0 ;  /* 0x0000000000007941 */ /* 0x000fea0003800000 */
.L_x_1092:
[----:B------:R-:W-:Y:S01]  /*1410*/  ISETP.NE.AND P0, PT, RZ, UR16, PT ;  /* 0x00000010ff007c0c */ /* 0x000fe2000bf05270 */
[C---:B-----5:R-:W-:Y:S01]  /*1420*/  FADD.FTZ R55, -R26.reuse, R38 ;  /* 0x000000261a377221 */ /* 0x060fe20000010100 */
[C---:B------:R-:W-:Y:S01]  /*1430*/  FADD.FTZ R52, -R26.reuse, R39 ;  /* 0x000000271a347221 */ /* 0x040fe20000010100 */
[C---:B------:R-:W-:Y:S01]  /*1440*/  FADD.FTZ R50, -R26.reuse, R37 ;  /* 0x000000251a327221 */ /* 0x040fe20000010100 */
[----:B------:R-:W-:Y:S01]  /*1450*/  FADD.FTZ R53, -R26, R36 ;  /* 0x000000241a357221 */ /* 0x000fe20000010100 */
[----:B------:R-:W-:Y:S01]  /*1460*/  P2R R0, PR, RZ, 0x1 ;  /* 0x00000001ff007803 */ /* 0x000fe20000000000 */
[----:B------:R-:W-:Y:S01]  /*1470*/  FMUL.FTZ R55, R55, UR18 ;  /* 0x0000001237377c20 */ /* 0x000fe20008410000 */
[----:B------:R-:W-:Y:S01]  /*1480*/  MOV R39, R6 ;  /* 0x0000000600277202 */ /* 0x000fe20000000f00 */
[----:B------:R-:W-:Y:S01]  /*1490*/  FMUL.FTZ R52, R52, UR18 ;  /* 0x0000001234347c20 */ /* 0x000fe20008410000 */
[----:B------:R-:W-:Y:S02]  /*14a0*/  MOV R38, R7 ;  /* 0x0000000700267202 */ /* 0x000fe40000000f00 */
[----:B------:R-:W-:-:S02]  /*14b0*/  MOV R37, R8 ;  /* 0x0000000800257202 */ /* 0x000fc40000000f00 */
        /* <DEDUP_REMOVED lines=19> */
.L_x_1094:
[----:B------:R-:W-:Y:S01]  /*15f0*/  FMUL.FTZ R0, R39, R18 ;  /* 0x0000001227007220 */ /* 0x000fe20000410000 */
[----:B------:R-:W-:Y:S01]  /*1600*/  MOV R36, R9 ;  /* 0x0000000900247202 */ /* 0x000fe20000000f00 */
[----:B------:R-:W-:Y:S01]  /*1610*/  FMUL.FTZ R53, R53, UR18 ;  /* 0x0000001235357c20 */ /* 0x000fe20008410000 */
[----:B------:R-:W-:Y:S01]  /*1620*/  FMUL.FTZ R27, R38, R19 ;  /* 0x00000013261b7220 */ /* 0x000fe20000410000 */
[----:B0-----:R-:W-:Y:S01]  /*1630*/  FFMA.FTZ R41, R55, R0, RZ ;  /* 0x0000000037297223 */ /* 0x001fe200000100ff */
        /* <DEDUP_REMOVED lines=21> */
.L_x_1095:
        /* <DEDUP_REMOVED lines=31> */
.L_x_1096:
        /* <DEDUP_REMOVED lines=26> */
[----:B-1----:R-:W-:-:S03]  /*1b20*/  FADD.FTZ R47, -R62, 1 ;  /* 0x3f8000003e2f7421 */ /* 0x002fc60000010100 */
[----:B------:R-:W-:Y:S01]  /*1b30*/  FMUL.FTZ R33, R33, R68 ;  /* 0x0000004421217220 */ /* 0x000fe20000410000 */
[----:B------:R-:W-:Y:S01]  /*1b40*/  FFMA.FTZ R47, R32, R47, 1 ;  /* 0x3f800000202f7423 */ /* 0x000fe2000001002f */
[----:B------:R-:W-:-:S04]  /*1b50*/  FMUL.FTZ R32, R13, R62 ;  /* 0x0000003e0d207220 */ /* 0x000fc80000410000 */
[----:B------:R-:W-:-:S07]  /*1b60*/  FMUL.FTZ R32, R32, R47 ;  /* 0x0000002f20207220 */ /* 0x000fce0000410000 */
.L_x_1097:
[----:B------:R-:W-:Y:S01]  /*1b70*/  FFMA.FTZ R42, R48, R41, R35 ;  /* 0x00000029302a7223 */ /* 0x000fe20000010023 */
[----:B------:R-:W-:Y:S01]  /*1b80*/  FMUL.FTZ R40, R33, R18 ;  /* 0x0000001221287220 */ /* 0x000fe20000410000 */
[----:B------:R-:W-:Y:S01]  /*1b90*/  FADD.FTZ R43, R41, R34 ;  /* 0x00000022292b7221 */ /* 0x000fe20000010000 */
[----:B------:R-:W-:Y:S01]  /*1ba0*/  FADD.FTZ R24, -R26, R24 ;  /* 0x000000181a187221 */ /* 0x000fe20000010100 */
[----:B------:R-:W-:Y:S01]  /*1bb0*/  FMUL.FTZ R34, R32, R19 ;  /* 0x0000001320227220 */ /* 0x000fe20000410000 */
[----:B------:R-:W-:Y:S01]  /*1bc0*/  FFMA.FTZ R35, R49, R40, R42 ;  /* 0x0000002831237223 */ /* 0x000fe2000001002a */
[----:B------:R-:W-:Y:S01]  /*1bd0*/  FADD.FTZ R43, R43, R40 ;  /* 0x000000282b2b7221 */ /* 0x000fe20000010000 */
[C---:B------:R-:W-:Y:S01]  /*1be0*/  FADD.FTZ R25, -R26.reuse, R25 ;  /* 0x000000191a197221 */ /* 0x040fe20000010100 */
[C---:B------:R-:W-:Y:S01]  /*1bf0*/  FADD.FTZ R45, -R26.reuse, R30 ;  /* 0x0000001e1a2d7221 */ /* 0x040fe20000010100 */
[C---:B------:R-:W-:Y:S01]  /*1c00*/  FADD.FTZ R31, -R26.reuse, R31 ;  /* 0x0000001f1a1f7221 */ /* 0x040fe20000010100 */
[C---:B------:R-:W-:Y:S01]  /*1c10*/  FADD.FTZ R28, -R26.reuse, R28 ;  /* 0x0000001c1a1c7221 */ /* 0x040fe20000010100 */
[C---:B------:R-:W-:Y:S01]  /*1c20*/  FADD.FTZ R29, -R26.reuse, R29 ;  /* 0x0000001d1a1d7221 */ /* 0x040fe20000010100 */
[C---:B------:R-:W-:Y:S01]  /*1c30*/  FADD.FTZ R41, -R26.reuse, R22 ;  /* 0x000000161a297221 */ /* 0x040fe20000010100 */
[----:B------:R-:W-:Y:S01]  /*1c40*/  FADD.FTZ R26, -R26, R23 ;  /* 0x000000171a1a7221 */ /* 0x000fe20000010100 */
[----:B------:R-:W-:Y:S01]  /*1c50*/  FFMA.FTZ R30, R46, R34, R35 ;  /* 0x000000222e1e7223 */ /* 0x000fe20000010023 */
[----:B------:R-:W-:Y:S01]  /*1c60*/  FMUL.FTZ R47, R24, UR18 ;  /* 0x00000012182f7c20 */ /* 0x000fe20008410000 */
[----:B------:R-:W-:Y:S01]  /*1c70*/  FADD.FTZ R34, R34, R43 ;  /* 0x0000002b22227221 */ /* 0x000fe20000010000 */
[----:B------:R-:W-:Y:S01]  /*1c80*/  MOV R22, R14 ;  /* 0x0000000e00167202 */ /* 0x000fe20000000f00 */
[----:B------:R-:W-:Y:S01]  /*1c90*/  FFMA.FTZ R40, R55, R39, RZ ;  /* 0x0000002737287223 */ /* 0x000fe200000100ff */
[----:B------:R-:W-:Y:S01]  /*1ca0*/  MOV R23, R15 ;  /* 0x0000000f00177202 */ /* 0x000fe20000000f00 */
        /* <DEDUP_REMOVED lines=15> */
[----:B-1----:R-:W-:Y:S01]  /*1da0*/  FADD.FTZ R43, -R42, 1 ;  /* 0x3f8000002a2b7421 */ /* 0x002fe20000010100 */
[----:B------:R-:W-:-:S03]  /*1db0*/  FMUL.FTZ R25, R15, R42 ;  /* 0x0000002a0f197220 */ /* 0x000fc60000410000 */
[----:B------:R-:W-:Y:S01]  /*1dc0*/  FFMA.FTZ R62, R22, R43, 1 ;  /* 0x3f800000163e7423 */ /* 0x000fe2000001002b */
[----:B------:R-:W-:-:S04]  /*1dd0*/  FMUL.FTZ R22, R14, R35 ;  /* 0x000000230e167220 */ /* 0x000fc80000410000 */
[----:B------:R-:W-:Y:S01]  /*1de0*/  FMUL.FTZ R22, R22, R23 ;  /* 0x0000001716167220 */ /* 0x000fe20000410000 */
[----:B------:R-:W-:-:S07]  /*1df0*/  FMUL.FTZ R23, R25, R62 ;  /* 0x0000003e19177220 */ /* 0x000fce0000410000 */
.L_x_1098:
[----:B------:R-:W-:Y:S01]  /*1e00*/  FMUL.FTZ R25, R22, R18 ;  /* 0x0000001216197220 */ /* 0x000fe20000410000 */
[----:B------:R-:W-:Y:S01]  /*1e10*/  FFMA.FTZ R40, R53, R37, R40 ;  /* 0x0000002535287223 */ /* 0x000fe20000010028 */
[----:B------:R-:W-:Y:S01]  /*1e20*/  FADD.FTZ R35, R24, R37 ;  /* 0x0000002518237221 */ /* 0x000fe20000010000 */
[----:B------:R-:W-:Y:S01]  /*1e30*/  FADD.FTZ R37, RZ, R38 ;  /* 0x00000026ff257221 */ /* 0x000fe20000010000 */
[----:B------:R-:W-:Y:S01]  /*1e40*/  FFMA.FTZ R39, R47, R25, R30 ;  /* 0x000000192f277223 */ /* 0x000fe2000001001e */
[----:B------:R-:W-:Y:S01]  /*1e50*/  FADD.FTZ R43, R34, R25 ;  /* 0x00000019222b7221 */ /* 0x000fe20000010000 */
[----:B------:R-:W-:Y:S01]  /*1e60*/  FFMA.FTZ R25, R52, R38, RZ ;  /* 0x0000002634197223 */ /* 0x000fe200000100ff */
[----:B------:R-:W-:Y:S01]  /*1e70*/  FMUL.FTZ R24, R23, R19 ;  /* 0x0000001317187220 */ /* 0x000fe20000410000 */
[----:B------:R-:W-:Y:S01]  /*1e80*/  FADD.FTZ R34, R37, R36 ;  /* 0x0000002425227221 */ /* 0x000fe20000010000 */
[----:B------:R-:W-:Y:S01]  /*1e90*/  MOV R30, R2 ;  /* 0x00000002001e7202 */ /* 0x000fe20000000f00 */
[----:B------:R-:W-:Y:S01]  /*1ea0*/  FFMA.FTZ R25, R50, R36, R25 ;  /* 0x0000002432197223 */ /* 0x000fe20000010019 */
[----:B------:R-:W-:Y:S01]  /*1eb0*/  FFMA.FTZ R36, R44, R24, R39 ;  /* 0x000000182c247223 */ /* 0x000fe20000010027 */
[----:B------:R-:W-:Y:S01]  /*1ec0*/  FADD.FTZ R37, R24, R43 ;  /* 0x0000002b18257221 */ /* 0x000fe20000010000 */
[----:B------:R-:W-:Y:S01]  /*1ed0*/  MOV R24, R3 ;  /* 0x0000000300187202 */ /* 0x000fe20000000f00 */
        /* <DEDUP_REMOVED lines=18> */
[----:B------:R-:W-:-:S03]  /*2000*/  FMUL.FTZ R24, R3, R62 ;  /* 0x0000003e03187220 */ /* 0x000fc60000410000 */
[----:B------:R-:W-:Y:S01]  /*2010*/  FMUL.FTZ R30, R30, R63 ;  /* 0x0000003f1e1e7220 */ /* 0x000fe20000410000 */
[----:B------:R-:W-:-:S07]  /*2020*/  FMUL.FTZ R24, R24, R69 ;  /* 0x0000004518187220 */ /* 0x000fce0000410000 */
.L_x_1099:
[----:B------:R-:W-:Y:S01]  /*2030*/  FMUL.FTZ R38, R30, R18 ;  /* 0x000000121e267220 */ /* 0x000fe20000410000 */
[----:B------:R-:W-:Y:S01]  /*2040*/  FMUL.FTZ R43, R28, UR18 ;  /* 0x000000121c2b7c20 */ /* 0x000fe20008410000 */
[----:B------:R-:W-:Y:S02]  /*2050*/  MOV R28, R5 ;  /* 0x00000005001c7202 */ /* 0x000fe40000000f00 */
[----:B------:R-:W-:Y:S01]  /*2060*/  FADD.FTZ R62, R37, R38 ;  /* 0x00000026253e7221 */ /* 0x000fe20000010000 */
[----:B------:R-:W-:Y:S01]  /*2070*/  FFMA.FTZ R31, R45, R38, R36 ;  /* 0x000000262d1f7223 */ /* 0x000fe20000010024 */
[----:B------:R-:W-:Y:S01]  /*2080*/  FMUL.FTZ R37, R24, R19 ;  /* 0x0000001318257220 */ /* 0x000fe20000410000 */
[----:B------:R-:W-:Y:S01]  /*2090*/  FADD.FTZ R36, R35, R0 ;  /* 0x0000000023247221 */ /* 0x000fe20000010000 */
[----:B------:R-:W-:Y:S01]  /*20a0*/  FFMA.FTZ R38, R51, R0, R40 ;  /* 0x0000000033267223 */ /* 0x000fe20000010028 */
[----:B------:R-:W-:Y:S01]  /*20b0*/  FMUL.FTZ R40, R29, UR18 ;  /* 0x000000121d287c20 */ /* 0x000fe20008410000 */
[----:B------:R-:W-:Y:S01]  /*20c0*/  FFMA.FTZ R0, R42, R37, R31 ;  /* 0x000000252a007223 */ /* 0x000fe2000001001f */
[----:B------:R-:W-:Y:S01]  /*20d0*/  FADD.FTZ R35, R37, R62 ;  /* 0x0000003e25237221 */ /* 0x000fe20000010000 */
[----:B------:R-:W-:Y:S01]  /*20e0*/  MOV R31, R4 ;  /* 0x00000004001f7202 */ /* 0x000fe20000000f00 */
        /* <DEDUP_REMOVED lines=19> */
.L_x_1100:
[----:B------:R-:W-:Y:S01]  /*2220*/  FMUL.FTZ R62, R31, R18 ;  /* 0x000000121f3e7220 */ /* 0x000fe20000410000 */
[----:B------:R-:W-:Y:S01]  /*2230*/  FMUL.FTZ R41, R41, UR18 ;  /* 0x0000001229297c20 */ /* 0x000fe20008410000 */
[----:B------:R-:W-:Y:S02]  /*2240*/  MOV R37, R17 ;  /* 0x0000001100257202 */ /* 0x000fe40000000f00 */
[----:B------:R-:W-:Y:S01]  /*2250*/  FFMA.FTZ R29, R43, R62, R0 ;  /* 0x0000003e2b1d7223 */ /* 0x000fe20000010000 */
[----:B------:R-:W-:Y:S01]  /*2260*/  FMUL.FTZ R0, R28, R19 ;  /* 0x000000131c007220 */ /* 0x000fe20000410000 */
[----:B------:R-:W-:-:S03]  /*2270*/  FADD.FTZ R35, R35, R62 ;  /* 0x0000003e23237221 */ /* 0x000fc60000010000 */
[----:B------:R-:W-:Y:S01]  /*2280*/  FFMA.FTZ R62, R40, R0, R29 ;  /* 0x00000000283e7223 */ /* 0x000fe2000001001d */
[----:B------:R-:W-:Y:S01]  /*2290*/  FADD.FTZ R29, R0, R35 ;  /* 0x00000023001d7221 */ /* 0x000fe20000010000 */
[----:B------:R-:W-:Y:S01]  /*22a0*/  FMUL.FTZ R0, R26, UR18 ;  /* 0x000000121a007c20 */ /* 0x000fe20008410000 */
[----:B------:R-:W-:Y:S01]  /*22b0*/  MOV R35, R16 ;  /* 0x0000001000237202 */ /* 0x000fe20000000f00 */
        /* <DEDUP_REMOVED lines=15> */
[----:B0-----:R-:W-:-:S04]  /*23b0*/  FADD.FTZ R37, -R68, 1 ;  /* 0x3f80000044257421 */ /* 0x001fc80000010100 */
[----:B------:R-:W-:Y:S01]  /*23c0*/  FFMA.FTZ R26, R26, R37, 1 ;  /* 0x3f8000001a1a7423 */ /* 0x000fe20000010025 */
[----:B------:R-:W-:-:S04]  /*23d0*/  FMUL.FTZ R37, R17, R68 ;  /* 0x0000004411257220 */ /* 0x000fc80000410000 */
[----:B------:R-:W-:-:S07]  /*23e0*/  FMUL.FTZ R37, R37, R26 ;  /* 0x0000001a25257220 */ /* 0x000fce0000410000 */
.L_x_1101:
        /* <DEDUP_REMOVED lines=9> */
[----:B------:R-:W-:Y:S01]  /*2480*/  UMOV UR10, 0x400 ;  /* 0x00000400000a7882 */ /* 0x000fe20000000000 */
[----:B------:R-:W-:Y:S01]  /*2490*/  FADD.FTZ R26, R29, R26 ;  /* 0x0000001a1d1a7221 */ /* 0x000fe20000010000 */
[----:B------:R-:W-:Y:S01]  /*24a0*/  FFMA.FTZ R39, R0, R29, R39 ;  /* 0x0000001d00277223 */ /* 0x000fe20000010027 */
[----:B------:R-:W-:Y:S01]  /*24b0*/  FFMA.FTZ R38, R47, R22, R38 ;  /* 0x000000162f267223 */ /* 0x000fe20000010026 */
[----:B------:R-:W-:Y:S01]  /*24c0*/  UIADD3 UR9, UR10, 0x40, URZ ;  /* 0x000000400a097890 */ /* 0x000fe2000fffe03f */
[----:B------:R-:W-:Y:S01]  /*24d0*/  FADD.FTZ R22, R63, R30 ;  /* 0x0000001e3f167221 */ /* 0x000fe20000010000 */
[----:B------:R-:W1:Y:S01]  /*24e0*/  SHFL.DOWN PT, R29, R26, 0x1, 0x1f ;  /* 0x08201f001a1d7f89 */ /* 0x000e6200000e0000 */
[----:B------:R-:W-:Y:S01]  /*24f0*/  FFMA.FTZ R38, R45, R30, R38 ;  /* 0x0000001e2d267223 */ /* 0x000fe20000010026 */
[----:B------:R-:W-:Y:S01]  /*2500*/  BSSY B0, `(.L_x_1102) ;  /* 0x000003b000007945 */ /* 0x000fe20003800000 */
[----:B------:R-:W-:Y:S01]  /*2510*/  FADD.FTZ R22, R22, R31 ;  /* 0x0000001f16167221 */ /* 0x000fe20000010000 */
[----:B------:R-:W2:Y:S01]  /*2520*/  SHFL.DOWN PT, R62, R39, 0x1, 0x1f ;  /* 0x08201f00273e7f89 */ /* 0x000ea200000e0000 */
[----:B------:R-:W-:-:S02]  /*2530*/  FFMA.FTZ R38, R43, R31, R38 ;  /* 0x0000001f2b267223 */ /* 0x000fc40000010026 */
[----:B------:R-:W-:Y:S01]  /*2540*/  FADD.FTZ R30, R22, R35 ;  /* 0x00000023161e7221 */ /* 0x000fe20000010000 */
        /* <DEDUP_REMOVED lines=17> */
[----:B------:R-:W-:Y:S01]  /*2660*/  FADD.FTZ R29, R34, R27 ;  /* 0x0000001b221d7221 */ /* 0x000fe20000010000 */
[----:B------:R-:W-:Y:S01]  /*2670*/  FFMA.FTZ R27, R48, R27, R25 ;  /* 0x0000001b301b7223 */ /* 0x000fe20000010019 */
[----:B-1----:R-:W-:-:S02]  /*2680*/  @!P0 FADD.FTZ R39, R39, R62 ;  /* 0x0000003e27278221 */ /* 0x002fc40000010000 */
[----:B------:R-:W0:Y:S01]  /*2690*/  SHFL.DOWN PT, R25, R26, 0x10, 0x1f ;  /* 0x0a001f001a197f89 */ /* 0x000e2200000e0000 */
[----:B------:R-:W-:Y:S01]  /*26a0*/  ISETP.GT.AND P0, PT, R58, 0xf, PT ;  /* 0x0000000f3a00780c */ /* 0x000fe20003f04270 */
[----:B------:R-:W-:Y:S01]  /*26b0*/  FADD.FTZ R36, R29, R32 ;  /* 0x000000201d247221 */ /* 0x000fe20000010000 */
[----:B------:R-:W-:Y:S01]  /*26c0*/  FFMA.FTZ R27, R46, R32, R27 ;  /* 0x000000202e1b7223 */ /* 0x000fe2000001001b */
[----:B------:R-:W1:Y:S01]  /*26d0*/  SHFL.DOWN PT, R34, R39, 0x10, 0x1f ;  /* 0x0a001f0027227f89 */ /* 0x000e6200000e0000 */
[----:B------:R-:W-:Y:S01]  /*26e0*/  LEA R62, R60, UR9, 0x4 ;  /* 0x000000093c3e7c11 */ /* 0x000fe2000f8e20ff */
[----:B------:R-:W-:Y:S01]  /*26f0*/  FADD.FTZ R29, R36, R23 ;  /* 0x00000017241d7221 */ /* 0x000fe20000010000 */
[----:B------:R-:W-:-:S03]  /*2700*/  FFMA.FTZ R27, R44, R23, R27 ;  /* 0x000000172c1b7223 */ /* 0x000fc6000001001b */
[----:B------:R-:W-:Y:S01]  /*2710*/  FADD.FTZ R29, R29, R24 ;  /* 0x000000181d1d7221 */ /* 0x000fe20000010000 */
[----:B------:R-:W-:-:S03]  /*2720*/  FFMA.FTZ R27, R42, R24, R27 ;  /* 0x000000182a1b7223 */ /* 0x000fc6000001001b */
[----:B------:R-:W-:Y:S01]  /*2730*/  FADD.FTZ R24, R29, R28 ;  /* 0x0000001c1d187221 */ /* 0x000fe20000010000 */
[----:B------:R-:W-:Y:S01]  /*2740*/  FFMA.FTZ R27, R40, R28, R27 ;  /* 0x0000001c281b7223 */ /* 0x000fe2000001001b */
[----:B------:R-:W-:Y:S02]  /*2750*/  FFMA.FTZ R28, R41, R35, R38 ;  /* 0x00000023291c7223 */ /* 0x000fe40000010026 */
[----:B------:R-:W-:Y:S01]  /*2760*/  FADD.FTZ R31, R24, R37 ;  /* 0x00000025181f7221 */ /* 0x000fe20000010000 */
[----:B------:R-:W-:Y:S01]  /*2770*/  FFMA.FTZ R29, R0, R37, R27 ;  /* 0x00000025001d7223 */ /* 0x000fe2000001001b */
[----:B0-----:R-:W-:-:S04]  /*2780*/  @!P0 FADD.FTZ R26, R26, R25 ;  /* 0x000000191a1a8221 */ /* 0x001fc80000010000 */
[----:B------:R0:W-:Y:S01]  /*2790*/  STS.128 [R62], R28 ;  /* 0x0000001c3e007388 */ /* 0x0001e20000000c00 */
[----:B-1----:R-:W-:Y:S01]  /*27a0*/  @!P0 FADD.FTZ R39, R39, R34 ;  /* 0x0000002227278221 */ /* 0x002fe20000010000 */
[----:B------:R-:W-:Y:S02]  /*27b0*/  ISETP.NE.AND P0, PT, R58, RZ, PT ;  /* 0x000000ff3a00720c */ /* 0x000fe40003f05270 */
[----:B------:R-:W-:Y:S02]  /*27c0*/  MOV R23, R26 ;  /* 0x0000001a00177202 */ /* 0x000fe40000000f00 */
[----:B------:R-:W-:-:S09]  /*27d0*/  MOV R22, R39 ;  /* 0x0000002700167202 */ /* 0x000fd20000000f00 */
        /* <DEDUP_REMOVED lines=13> */
.L_x_1103:
[----:B------:R-:W-:Y:S05]  /*28b0*/  BSYNC B0 ;  /* 0x0000000000007941 */ /* 0x000fea0003800000 */
.L_x_1102:
        /* <DEDUP_REMOVED lines=21> */
[----:B------:R-:W1:Y:S04]  /*2a10*/  LDS.128 R32, [R62+0xa0] ;  /* 0x0000a0003e207984 */ /* 0x000e680000000c00 */
        /* <DEDUP_REMOVED lines=298> */
.L_x_1105:
[----:B------:R-:W-:Y:S05]  /*3cc0*/  BSYNC B0 ;  /* 0x0000000000007941 */ /* 0x000fea0003800000 */
.L_x_1104:
[----:B------:R-:W0:Y:S01]  /*3cd0*/  LDC.64 R32, c[0x0][0x268] ;  /* 0x00009a00ff207b82 */ /* 0x000e220000000a00 */
[----:B------:R-:W-:Y:S01]  /*3ce0*/  LEA R61, R61, R60, 0x1 ;  /* 0x0000003c3d3d7211 */ /* 0x000fe200078e08ff */
[----:B------:R-:W-:Y:S06]  /*3cf0*/  BSSY B0, `(.L_x_1106) ;  /* 0x0000011000007945 */ /* 0x000fec0003800000 */
[----:B------:R-:W1:Y:S01]  /*3d00*/  LDC R26, c[0x0][0xc] ;  /* 0x00000300ff1a7b82 */ /* 0x000e620000000800 */
        /* <DEDUP_REMOVED lines=15> */
.L_x_1107:
[----:B------:R-:W-:Y:S05]  /*3e00*/  BSYNC B0 ;  /* 0x0000000000007941 */ /* 0x000fea0003800000 */
.L_x_1106:
[----:B-1----:R-:W-:-:S13]  /*3e10*/  ISETP.GE.U32.AND P6, PT, R26, 0x2, PT ;  /* 0x000000021a00780c */ /* 0x002fda0003fc6070 */
[----:B------:R-:W-:Y:S05]  /*3e20*/  @!P6 BRA `(.L_x_1108) ;  /* 0x0000001000ace947 */ /* 0x000fea0003800000 */
[----:B------:R-:W0:Y:S01]  /*3e30*/  LDC.64 R24, c[0x0][0x258] ;  /* 0x00009600ff187b82 */ /* 0x000e220000000a00 */
[----:B------:R-:W-:-:S04]  /*3e40*/  ULOP3.LUT UR9, UR4, 0x1, URZ, 0xc0, !UPT ;  /* 0x0000000104097892 */ /* 0x000fc8000f8ec03f */
[----:B------:R-:W-:-:S03]  /*3e50*/  UIMAD UR9, UR9, UR17, URZ ;  /* 0x00000011090972a4 */ /* 0x000fc6000f8e023f */
[----:B--2---:R-:W1:Y:S03]  /*3e60*/  LDC.64 R30, c[0x0][0x260] ;  /* 0x00009800ff1e7b82 */ /* 0x004e660000000a00 */
        /* <DEDUP_REMOVED lines=11> */
[----:B------:R-:W-:Y:S02]  /*3f20*/  UPOPC UR11, UR10 ;  /* 0x0000000a000b72bf */ /* 0x000fe40008000000 */
[----:B------:R-:W-:Y:S01]  /*3f30*/  UFLO.U32 UR10, UR10 ;  /* 0x0000000a000a72bd */ /* 0x000fe200080e0000 */
[----:B-1----:R-:W-:Y:S01]  /*3f40*/  MOV R59, UR9 ;  /* 0x00000009003b7c02 */ /* 0x002fe20008000f00 */
[----:B------:R-:W-:Y:S02]  /*3f50*/  UMOV UR9, 0x1 ;  /* 0x0000000100097882 */ /* 0x000fe40000000000 */
[----:B------:R-:W-:-:S02]  /*3f60*/  USEL UR9, UR9, 0xffffffff, !UP0 ;  /* 0xffffffff09097887 */ /* 0x000fc4000c000000 */
[----:B0-----:R-:W-:Y:S02]  /*3f70*/  ISETP.EQ.U32.AND P6, PT, R58, UR10, PT ;  /* 0x0000000a3a007c0c */ /* 0x001fe4000bfc2070 */
[----:B------:R-:W-:Y:S01]  /*3f80*/  UIMAD UR9, UR9, UR11, URZ ;  /* 0x0000000b090972a4 */ /* 0x000fe2000f8e023f */
[----:B--2---:R-:W-:-:S05]  /*3f90*/  IMAD R29, R28, UR17, R59 ;  /* 0x000000111c1d7c24 */ /* 0x004fca000f8e023b */
[----:B------:R-:W-:Y:S01]  /*3fa0*/  MOV R27, UR9 ;  /* 0x00000009001b7c02 */ /* 0x000fe20008000f00 */
[----:B------:R-:W-:-:S05]  /*3fb0*/  IMAD.WIDE.U32 R28, R29, 0x8, R30 ;  /* 0x000000081d1c7825 */ /* 0x000fca00078e001e */
[----:B------:R0:W-:Y:S01]  /*3fc0*/  STG.E.64 desc[UR12][R28.64], R22 ;  /* 0x000000161c007986 */ /* 0x0001e2000c101b0c */
[----:B------:R-:W-:Y:S06]  /*3fd0*/  @P6 MEMBAR.ALL.GPU ;  /* 0x0000000000006992 */ /* 0x000fec000000a000 */
[----:B------:R-:W-:-:S00]  /*3fe0*/  @P6 ERRBAR ;  /* 0x00000000000069ab */ /* 0x000fc00000000000 */
[----:B------:R-:W-:Y:S06]  /*3ff0*/  @P6 CGAERRBAR ;  /* 0x00000000000065ab */ /* 0x000fec0000000000 */
[----:B------:R0:W-:Y:S01]  /*4000*/  @P6 REDG.E.ADD.S32.STRONG.GPU desc[UR12][R24.64], R27 ;  /* 0x0000001b1800698e */ /* 0x0001e2000c10e38c */
[----:B------:R-:W-:-:S04]  /*4010*/  PLOP3.LUT P6, PT, PT, PT, UP0, 0x40, 0x0 ;  /* 0x000000000000781c */ /* 0x000fc80003fce808 */
[----:B------:R-:W-:-:S04]  /*4020*/  SEL R32, R26, RZ, P6 ;  /* 0x000000ff1a207207 */ /* 0x000fc80003000000 */
[----:B------:R-:W-:-:S13]  /*4030*/  ISETP.NE.AND P6, PT, R32, -0x1, PT ;  /* 0xffffffff2000780c */ /* 0x000fda0003fc5270 */
[----:B0-----:R-:W-:Y:S05]  /*4040*/  @!P6 BRA `(.L_x_1109) ;  /* 0x000000000014e947 */ /* 0x001fea0003800000 */
.L_x_1110:
[----:B------:R-:W2:Y:S04]  /*4050*/  LDG.E.STRONG.GPU R27, desc[UR12][R24.64] ;  /* 0x0000000c181b7981 */ /* 0x000ea8000c1ef900 */
[----:B--2---:R-:W-:Y:S01]  /*4060*/  CCTL.IVALL ;  /* 0x00000000ff00798f */ /* 0x004fe20002000000 */
[----:B------:R-:W-:Y:S05]  /*4070*/  YIELD ;  /* 0x0000000000007946 */ /* 0x000fea0003800000 */
[----:B------:R-:W-:-:S13]  /*4080*/  ISETP.NE.AND P6, PT, R27, R32, PT ;  /* 0x000000201b00720c */ /* 0x000fda0003fc5270 */
[----:B------:R-:W-:Y:S05]  /*4090*/  @P6 BRA `(.L_x_1110) ;  /* 0xfffffffc00ec6947 */ /* 0x000fea000383ffff */
.L_x_1109:
        /* <DEDUP_REMOVED lines=21> */
.L_x_1114:
[----:B------:R-:W-:-:S13]  /*41f0*/  ISETP.EQ.OR P6, PT, R28, UR14, P0 ;  /* 0x0000000e1c007c0c */ /* 0x000fda00087c2670 */
[----:B------:R-:W-:-:S04]  /*4200*/  @!P6 IMAD R33, R28, UR17, R59 ;  /* 0x000000111c21ec24 */ /* 0x000fc8000f8e023b */
[----:B------:R-:W-:-:S05]  /*4210*/  @!P6 IMAD.WIDE.U32 R32, R33, 0x8, R30 ;  /* 0x000000082120e825 */ /* 0x000fca00078e001e */
[----:B------:R-:W2:Y:S02]  /*4220*/  @!P6 LDG.E.64 R24, desc[UR12][R32.64] ;  /* 0x0000000c2018e981 */ /* 0x000ea4000c1e1b00 */
[----:B--2---:R-:W-:Y:S01]  /*4230*/  @!P6 FADD.FTZ R22, R22, R24 ;  /* 0x000000181616e221 */ /* 0x004fe20000010000 */
[----:B------:R-:W-:Y:S01]  /*4240*/  IADD3 R24, R28, 0x1, RZ ;  /* 0x000000011c187810 */ /* 0x000fe20007ffe0ff */
[----:B------:R-:W-:-:S03]  /*4250*/  @!P6 FADD.FTZ R23, R23, R25 ;  /* 0x000000191717e221 */ /* 0x000fc60000010000 */
        /* <DEDUP_REMOVED lines=108> */
.L_x_1113:
[----:B------:R-:W-:-:S13]  /*4920*/  ISETP.GT.AND P6, PT, R27, 0x4, PT ;  /* 0x000000041b00780c */ /* 0x000fda0003fc4270 */
[----:B------:R-:W-:Y:S05]  /*4930*/  @!P6 BRA `(.L_x_1115) ;  /* 0x0000000000f0e947 */ /* 0x000fea0003800000 */
        /* <DEDUP_REMOVED lines=24> */
[----:B------:R-:W2:Y:S01]  /*4ac0*/  @!P6 LDG.E.64 R24, desc[UR12][R32.64] ;  /* 0x0000000c2018e981 */ /* 0x000ea2000c1e1b00 */
[----:B------:R-:W-:Y:S01]  /*4ad0*/  IADD3 R36, R28, 0x4, RZ ;  /* 0x000000041c247810 */ /* 0x000fe20007ffe0ff */
[----:B--2---:R-:W-:Y:S01]  /*4ae0*/  @!P6 FADD.FTZ R22, R22, R24 ;  /* 0x000000181616e221 */ /* 0x004fe20000010000 */
[----:B------:R-:W-:Y:S02]  /*4af0*/  @!P6 FADD.FTZ R23, R23, R25 ;  /* 0x000000191717e221 */ /* 0x000fe40000010000 */
        /* <DEDUP_REMOVED lines=32> */
.L_x_1115:
[----:B------:R-:W-:-:S04]  /*4d00*/  ISETP.NE.AND P6, PT, R29, RZ, PT ;  /* 0x000000ff1d00720c */ /* 0x000fc80003fc5270 */
[----:B------:R-:W-:-:S13]  /*4d10*/  ISETP.NE.OR P6, PT, R27, RZ, P6 ;  /* 0x000000ff1b00720c */ /* 0x000fda00037c5670 */
[----:B------:R-:W-:Y:S05]  /*4d20*/  @!P6 BRA `(.L_x_1111) ;  /* 0x00000000007ce947 */ /* 0x000fea0003800000 */
.L_x_1112:
        /* <DEDUP_REMOVED lines=31> */
.L_x_1111:
[----:B------:R-:W-:-:S13]  /*4f20*/  LOP3.LUT P6, R29, R26, 0x3, RZ, 0xc0, !PT ;  /* 0x000000031a1d7812 */ /* 0x000fda00078cc0ff */
[----:B------:R-:W-:Y:S05]  /*4f30*/  @!P6 BRA `(.L_x_1108) ;  /* 0x000000000068e947 */ /* 0x000fea0003800000 */
[----:B------:R-:W-:Y:S01]  /*4f40*/  ISETP.EQ.OR P6, PT, R28, UR14, P0 ;  /* 0x0000000e1c007c0c */ /* 0x000fe200087c2670 */
[----:B------:R-:W-:-:S12]  /*4f50*/  BSSY B0, `(.L_x_1116) ;  /* 0x0000007000007945 */ /* 0x000fd80003800000 */
[----:B------:R-:W-:Y:S05]  /*4f60*/  @P6 BRA `(.L_x_1117) ;  /* 0x0000000000146947 */ /* 0x000fea0003800000 */
[----:B------:R-:W-:-:S04]  /*4f70*/  IMAD R25, R28, UR17, R59 ;  /* 0x000000111c197c24 */ /* 0x000fc8000f8e023b */
[----:B------:R-:W-:-:S06]  /*4f80*/  IMAD.WIDE.U32 R24, R25, 0x8, R30 ;  /* 0x0000000819187825 */ /* 0x000fcc00078e001e */
[----:B------:R-:W2:Y:S02]  /*4f90*/  LDG.E.64 R24, desc[UR12][R24.64] ;  /* 0x0000000c18187981 */ /* 0x000ea4000c1e1b00 */
[----:B--2---:R-:W-:Y:S01]  /*4fa0*/  FADD.FTZ R22, R22, R24 ;  /* 0x0000001816167221 */ /* 0x004fe20000010000 */
[----:B------:R-:W-:-:S07]  /*4fb0*/  FADD.FTZ R23, R23, R25 ;  /* 0x0000001917177221 */ /* 0x000fce0000010000 */
.L_x_1117:
[----:B------:R-:W-:Y:S05]  /*4fc0*/  BSYNC B0 ;  /* 0x0000000000007941 */ /* 0x000fea0003800000 */
.L_x_1116:
[----:B------:R-:W-:-:S13]  /*4fd0*/  ISETP.NE.AND P6, PT, R29, 0x1, PT ;  /* 0x000000011d00780c */ /* 0x000fda0003fc5270 */
[----:B------:R-:W-:Y:S05]  /*4fe0*/  @!P6 BRA `(.L_x_1108) ;  /* 0x00000000003ce947 */ /* 0x000fea0003800000 */
[----:B------:R-:W-:-:S04]  /*4ff0*/  IADD3 R24, R28, 0x1, RZ ;  /* 0x000000011c187810 */ /* 0x000fc80007ffe0ff */
[----:B------:R-:W-:-:S13]  /*5000*/  ISETP.EQ.OR P6, PT, R24, UR14, P0 ;  /* 0x0000000e18007c0c */ /* 0x000fda00087c2670 */
[----:B------:R-:W-:-:S04]  /*5010*/  @!P6 IMAD R27, R24, UR17, R59 ;  /* 0x00000011181bec24 */ /* 0x000fc8000f8e023b */
[----:B------:R-:W-:-:S05]  /*5020*/  @!P6 IMAD.WIDE.U32 R26, R27, 0x8, R30 ;  /* 0x000000081b1ae825 */ /* 0x000fca00078e001e */
[----:B------:R-:W2:Y:S01]  /*5030*/  @!P6 LDG.E.64 R24, desc[UR12][R26.64] ;  /* 0x0000000c1a18e981 */ /* 0x000ea2000c1e1b00 */
[----:B------:R-:W-:Y:S01]  /*5040*/  IADD3 R28, R28, 0x2, RZ ;  /* 0x000000021c1c7810 */ /* 0x000fe20007ffe0ff */
[----:B--2---:R-:W-:Y:S01]  /*5050*/  @!P6 FADD.FTZ R22, R22, R24 ;  /* 0x000000181616e221 */ /* 0x004fe20000010000 */
[----:B------:R-:W-:Y:S02]  /*5060*/  @!P6 FADD.FTZ R23, R23, R25 ;  /* 0x000000191717e221 */ /* 0x000fe40000010000 */
[----:B------:R-:W-:-:S04]  /*5070*/  ISETP.EQ.OR P6, PT, R28, UR14, P0 ;  /* 0x0000000e1c007c0c */ /* 0x000fc800087c2670 */
[----:B------:R-:W-:-:S13]  /*5080*/  ISETP.EQ.OR P6, PT, R29, 0x2, P6 ;  /* 0x000000021d00780c */ /* 0x000fda00037c2670 */
[----:B------:R-:W-:-:S04]  /*5090*/  @!P6 IMAD R25, R28, UR17, R59 ;  /* 0x000000111c19ec24 */ /* 0x000fc8000f8e023b */
[----:B------:R-:W-:-:S06]  /*50a0*/  @!P6 IMAD.WIDE.U32 R24, R25, 0x8, R30 ;  /* 0x000000081918e825 */ /* 0x000fcc00078e001e */
[----:B------:R-:W2:Y:S02]  /*50b0*/  @!P6 LDG.E.64 R24, desc[UR12][R24.64] ;  /* 0x0000000c1818e981 */ /* 0x000ea4000c1e1b00 */
[----:B--2---:R-:W-:Y:S01]  /*50c0*/  @!P6 FADD.FTZ R22, R22, R24 ;  /* 0x000000181616e221 */ /* 0x004fe20000010000 */
[----:B------:R-:W-:-:S07]  /*50d0*/  @!P6 FADD.FTZ R23, R23, R25 ;  /* 0x000000191717e221 */ /* 0x000fce0000010000 */
.L_x_1108:
[----:B------:R-:W0:Y:S01]  /*50e0*/  S2UR UR10, SR_CgaCtaId ;  /* 0x00000000000a79c3 */ /* 0x000e220000008800 */
[----:B------:R-:W-:Y:S01]  /*50f0*/  UMOV UR9, 0x400 ;  /* 0x0000040000097882 */ /* 0x000fe20000000000 */
[----:B------:R-:W-:Y:S01]  /*5100*/  ISETP.NE.AND P6, PT, RZ, UR16, PT ;  /* 0x00000010ff007c0c */ /* 0x000fe2000bfc5270 */
[----:B------:R-:W-:Y:S01]  /*5110*/  ULDC.64 UR20, c[0x0][0x290] ;  /* 0x0000a40000147ab9 */ /* 0x000fe20000000a00 */
[----:B------:R-:W-:-:S04]  /*5120*/  SHF.R.U32.HI R26, RZ, 0x1, R60 ;  /* 0x00000001ff1a7819 */ /* 0x000fc8000001163c */
[----:B------:R-:W1:Y:S01]  /*5130*/  LDC R27, c[0x0][0x2ac] ;  /* 0x0000ab00ff1b7b82 */ /* 0x000e620000000800 */
[----:B0-----:R-:W-:Y:S01]  /*5140*/  ULEA UR9, UR10, UR9, 0x18 ;  /* 0x000000090a097291 */ /* 0x001fe2000f8ec03f */
[----:B-1----:R-:W-:-:S08]  /*5150*/  IMAD R26, R27, UR14, R26 ;  /* 0x0000000e1b1a7c24 */ /* 0x002fd0000f8e021a */
[----:B------:R-:W-:Y:S01]  /*5160*/  @!P0 STS.64 [UR9+0x30], R22 ;  /* 0x00003016ff008988 */ /* 0x000fe20008000a09 */
[----:B------:R-:W-:Y:S01]  /*5170*/  BAR.SYNC.DEFER_BLOCKING 0x0 ;  /* 0x0000000000007b1d */ /* 0x000fe20000010000 */
[----:B------:R-:W-:-:S05]  /*5180*/  IADD3 R27, R26, 0x140, RZ ;  /* 0x000001401a1b7810 */ /* 0x000fca0007ffe0ff */
[----:B------:R-:W2:Y:S01]  /*5190*/  LDS.64 R24, [UR9+0x30] ;  /* 0x00003009ff187984 */ /* 0x000ea20008000a00 */
[----:B------:R-:W-:Y:S02]  /*51a0*/  ULDC UR9, c[0x0][0x2bc] ;  /* 0x0000af0000097ab9 */ /* 0x000fe40000000800 */
[----:B--2---:R-:W-:Y:S01]  /*51b0*/  FMUL.FTZ R28, R24, UR9 ;  /* 0x00000009181c7c20 */ /* 0x004fe20008410000 */
        /* <DEDUP_REMOVED lines=20> */
.L_x_1118:
[----:B------:R-:W-:Y:S04]  /*5300*/  BSSY B0, `(.L_x_1119) ;  /* 0x0000013000007945 */ /* 0x000fe80003800000 */
[----:B------:R-:W-:Y:S05]  /*5310*/  @!P1 BRA `(.L_x_1120) ;  /* 0x0000000000449947 */ /* 0x000fea0003800000 */
[----:B------:R-:W-:Y:S01]  /*5320*/  ULDC.64 UR10, c[0x0][0x288] ;  /* 0x0000a200000a7ab9 */ /* 0x000fe20000000a00 */
[----:B------:R-:W-:Y:S01]  /*5330*/  MOV R22, R64 ;  /* 0x0000004000167202 */ /* 0x000fe20000000f00 */
        /* <DEDUP_REMOVED lines=8> */
[----:B------:R-:W-:Y:S01]  /*53c0*/  IADD3 R23, R23, R25, RZ ;  /* 0x0000001917177210 */ /* 0x000fe20007ffe0ff */
[----:B------:R-:W-:Y:S01]  /*53d0*/  FFMA.FTZ R25, R19, R7, -R52 ;  /* 0x0000000713197223 */ /* 0x000fe20000010834 */
[----:B------:R-:W-:Y:S01]  /*53e0*/  LEA R6, P0, R22, UR10, 0x2 ;  /* 0x0000000a16067c11 */ /* 0x000fe2000f8010ff */
[----:B------:R-:W-:Y:S02]  /*53f0*/  FMUL.FTZ R24, R24, UR18 ;  /* 0x0000001218187c20 */ /* 0x000fe40008410000 */
[----:B------:R-:W-:Y:S01]  /*5400*/  FMUL.FTZ R25, R25, UR18 ;  /* 0x0000001219197c20 */ /* 0x000fe20008410000 */
[----:B------:R-:W-:-:S05]  /*5410*/  LEA.HI.X R7, R22, UR11, R23, 0x2, P0 ;  /* 0x0000000b16077c11 */ /* 0x000fca00080f1417 */
[----:B------:R0:W-:Y:S04]  /*5420*/  STG.E.64 desc[UR12][R6.64], R24 ;  /* 0x0000001806007986 */ /* 0x0001e8000c101b0c */
.L_x_1120:
[----:B------:R-:W-:Y:S05]  /*5430*/  BSYNC B0 ;  /* 0x0000000000007941 */ /* 0x000fea0003800000 */
.L_x_1119:
        /* <DEDUP_REMOVED lines=19> */
.L_x_1121:
        /* <DEDUP_REMOVED lines=8> */
[----:B------:R-:W-:-:S03]  /*55f0*/  MOV R7, R67 ;  /* 0x0000004300077202 */ /* 0x000fc60000000f00 */
[----:B------:R-:W-:Y:S02]  /*5600*/  IMAD R22, R22, UR10, RZ ;  /* 0x0000000a16167c24 */ /* 0x000fe4000f8e02ff */
        /* <DEDUP_REMOVED lines=11> */
.L_x_1123:
[----:B------:R-:W-:Y:S05]  /*56c0*/  BSYNC B0 ;  /* 0x0000000000007941 */ /* 0x000fea0003800000 */
.L_x_1122:
        /* <DEDUP_REMOVED lines=19> */
.L_x_1124:
[----:B------:R-:W-:Y:S04]  /*5800*/  BSSY B0, `(.L_x_1125) ;  /* 0x0000015000007945 */ /* 0x000fe80003800000 */
[----:B------:R-:W-:Y:S05]  /*5810*/  @!P4 BRA `(.L_x_1126) ;  /* 0x00000000004cc947 */ /* 0x000fea0003800000 */
[----:B-1----:R-:W-:Y:S01]  /*5820*/  IADD3 R9, R56, 0x80, RZ ;  /* 0x0000008038097810 */ /* 0x002fe20007ffe0ff */
        /* <DEDUP_REMOVED lines=8> */
[----:B------:R-:W-:Y:S01]  /*58b0*/  FFMA.FTZ R11, R19, R11, -R48 ;  /* 0x0000000b130b7223 */ /* 0x000fe20000010830 */
[----:B------:R-:W-:-:S04]  /*58c0*/  IMAD.WIDE.U32 R6, R9, UR10, R6 ;  /* 0x0000000a09067c25 */ /* 0x000fc8000f8e0006 */
[----:B------:R-:W-:Y:S01]  /*58d0*/  FMUL.FTZ R10, R51, UR18 ;  /* 0x00000012330a7c20 */ /* 0x000fe20008410000 */
[----:B------:R-:W-:Y:S01]  /*58e0*/  FMUL.FTZ R11, R11, UR18 ;  /* 0x000000120b0b7c20 */ /* 0x000fe20008410000 */
[----:B------:R-:W-:Y:S01]  /*58f0*/  IMAD R9, R9, UR11, R8 ;  /* 0x0000000b09097c24 */ /* 0x000fe2000f8e0208 */
[----:B------:R-:W-:Y:S02]  /*5900*/  ULDC.64 UR10, c[0x0][0x210] ;  /* 0x00008400000a7ab9 */ /* 0x000fe40000000a00 */
[----:B------:R-:W-:Y:S02]  /*5910*/  LEA R8, P0, R6, UR10, 0x2 ;  /* 0x0000000a06087c11 */ /* 0x000fe4000f8010ff */
[----:B------:R-:W-:-:S04]  /*5920*/  IADD3 R9, R7, R9, RZ ;  /* 0x0000000907097210 */ /* 0x000fc80007ffe0ff */
[----:B------:R-:W-:-:S05]  /*5930*/  LEA.HI.X R9, R6, UR11, R9, 0x2, P0 ;  /* 0x0000000b06097c11 */ /* 0x000fca00080f1409 */
[----:B------:R2:W-:Y:S02]  /*5940*/  STG.E.64 desc[UR12][R8.64], R10 ;  /* 0x0000000a08007986 */ /* 0x0005e4000c101b0c */
.L_x_1126:
[----:B------:R-:W-:Y:S05]  /*5950*/  BSYNC B0 ;  /* 0x0000000000007941 */ /* 0x000fea0003800000 */
.L_x_1125:
[----:B------:R-:W-:Y:S05]  /*5960*/  @!P6 BRA `(.L_x_1127) ;  /* 0x000000000048e947 */ /* 0x000fea0003800000 */
[----:B0-----:R-:W-:Y:S01]  /*5970*/  FFMA.FTZ R6, R49, R18, R20 ;  /* 0x0000001231067223 */ /* 0x001fe20000010014 */
[----:B------:R-:W-:-:S03]  /*5980*/  FFMA.FTZ R7, R46, R19, R21 ;  /* 0x000000132e077223 */ /* 0x000fc60000010015 */
[----:B-12---:R-:W-:Y:S01]  /*5990*/  FMUL.FTZ R8, R6, -1.4426950216293334961 ;  /* 0xbfb8aa3b06087820 */ /* 0x006fe20000410000 */
        /* <DEDUP_REMOVED lines=15> */
.L_x_1127:
[----:B------:R-:W-:Y:S04]  /*5a90*/  BSSY B0, `(.L_x_1128) ;  /* 0x0000015000007945 */ /* 0x000fe80003800000 */
[----:B------:R-:W-:Y:S05]  /*5aa0*/  @!P3 BRA `(.L_x_1129) ;  /* 0x00000000004cb947 */ /* 0x000fea0003800000 */
[----:B-12---:R-:W-:Y:S01]  /*5ab0*/  IADD3 R9, R56, 0xc0, RZ ;  /* 0x000000c038097810 */ /* 0x006fe20007ffe0ff */
        /* <DEDUP_REMOVED lines=18> */
.L_x_1129:
[----:B------:R-:W-:Y:S05]  /*5be0*/  BSYNC B0 ;  /* 0x0000000000007941 */ /* 0x000fea0003800000 */
.L_x_1128:
[----:B------:R-:W-:Y:S05]  /*5bf0*/  @!P6 BRA `(.L_x_1130) ;  /* 0x000000000048e947 */ /* 0x000fea0003800000 */
[----:B0-----:R-:W-:Y:S01]  /*5c00*/  FFMA.FTZ R6, R47, R18, R20 ;  /* 0x000000122f067223 */ /* 0x001fe20000010014 */
[----:B------:R-:W-:-:S03]  /*5c10*/  FFMA.FTZ R7, R44, R19, R21 ;  /* 0x000000132c077223 */ /* 0x000fc60000010015 */
[----:B-123--:R-:W-:Y:S01]  /*5c20*/  FMUL.FTZ R8, R6, -1.4426950216293334961 ;  /* 0xbfb8aa3b06087820 */ /* 0x00efe20000410000 */
        /* <DEDUP_REMOVED lines=15> */
.L_x_1130:
[----:B------:R-:W-:Y:S04]  /*5d20*/  BSSY B0, `(.L_x_1131) ;  /* 0x0000015000007945 */ /* 0x000fe80003800000 */
[----:B------:R-:W-:Y:S05]  /*5d30*/  @!P2 BRA `(.L_x_1132) ;  /* 0x00000000004ca947 */ /* 0x000fea0003800000 */
[----:B-123--:R-:W-:Y:S01]  /*5d40*/  IADD3 R9, R56, 0x100, RZ ;  /* 0x0000010038097810 */ /* 0x00efe20007ffe0ff */
        /* <DEDUP_REMOVED lines=18> */
.L_x_1132:
[----:B------:R-:W-:Y:S05]  /*5e70*/  BSYNC B0 ;  /* 0x0000000000007941 */ /* 0x000fea0003800000 */
.L_x_1131:
[----:B------:R-:W-:Y:S02]  /*5e80*/  ISETP.GE.U32.AND P0, PT, R27, UR20, PT ;  /* 0x000000141b007c0c */ /* 0x000fe4000bf06070 */
[----:B------:R-:W-:Y:S02]  /*5e90*/  SHF.R.S32.HI R27, RZ, 0x1f, R27 ;  /* 0x0000001fff1b7819 */ /* 0x000fe4000001141b */
[----:B------:R-:W-:Y:S02]  /*5ea0*/  IADD3 R15, R26, 0x180, RZ ;  /* 0x000001801a0f7810 */ /* 0x000fe40007ffe0ff */
[----:B------:R-:W-:-:S04]  /*5eb0*/  ISETP.GE.AND.EX P0, PT, R27, UR21, PT, P0 ;  /* 0x000000151b007c0c */ /* 0x000fc8000bf06300 */
[----:B------:R-:W-:Y:S01]  /*5ec0*/  ISETP.LT.U32.AND P0, PT, R60, 0x80, !P0 ;  /* 0x000000803c00780c */ /* 0x000fe20004701070 */
[----:B------:R-:W-:-:S12]  /*5ed0*/  @!P6 BRA `(.L_x_1133) ;  /* 0x000000000048e947 */ /* 0x000fd80003800000 */
[----:B0-----:R-:W-:Y:S01]  /*5ee0*/  FFMA.FTZ R6, R45, R18, R20 ;  /* 0x000000122d067223 */ /* 0x001fe20000010014 */
[----:B------:R-:W-:-:S03]  /*5ef0*/  FFMA.FTZ R7, R42, R19, R21 ;  /* 0x000000132a077223 */ /* 0x000fc60000010015 */
[----:B-1234-:R-:W-:Y:S01]  /*5f00*/  FMUL.FTZ R8, R6, -1.4426950216293334961 ;  /* 0xbfb8aa3b06087820 */ /* 0x01efe20000410000 */
        /* <DEDUP_REMOVED lines=15> */
.L_x_1133:
[----:B------:R-:W-:Y:S04]  /*6000*/  BSSY B0, `(.L_x_1134) ;  /* 0x0000015000007945 */ /* 0x000fe80003800000 */
[----:B------:R-:W-:Y:S05]  /*6010*/  @!P0 BRA `(.L_x_1135) ;  /* 0x00000000004c8947 */ /* 0x000fea0003800000 */
[----:B-1234-:R-:W-:Y:S01]  /*6020*/  IADD3 R9, R56, 0x140, RZ ;  /* 0x0000014038097810 */ /* 0x01efe20007ffe0ff */
        /* <DEDUP_REMOVED lines=18> */
.L_x_1135:
[----:B------:R-:W-:Y:S05]  /*6150*/  BSYNC B0 ;  /* 0x0000000000007941 */ /* 0x000fea0003800000 */
.L_x_1134:
        /* <DEDUP_REMOVED lines=8> */
[----:B------:R-:W-:Y:S01]  /*61e0*/  FMUL.FTZ R6, R2, -1.4426950216293334961 ;  /* 0xbfb8aa3b02067820 */ /* 0x000fe20000410000 */
[----:B-1234-:R-:W-:-:S05]  /*61f0*/  FMUL.FTZ R8, R3, -1.4426950216293334961 ;  /* 0xbfb8aa3b03087820 */ /* 0x01efca0000410000 */
        /* <DEDUP_REMOVED lines=14> */
.L_x_1136:
[----:B------:R-:W-:Y:S04]  /*62e0*/  BSSY B0, `(.L_x_1137) ;  /* 0x0000015000007945 */ /* 0x000fe80003800000 */
[----:B------:R-:W-:Y:S05]  /*62f0*/  @!P0 BRA `(.L_x_1138) ;  /* 0x00000000004c8947 */ /* 0x000fea0003800000 */
[----:B01234-:R-:W-:Y:S01]  /*6300*/  IADD3 R9, R56, 0x180, RZ ;  /* 0x0000018038097810 */ /* 0x01ffe20007ffe0ff */
[----:B------:R-:W-:Y:S01]  /*6310*/  ULDC.64 UR10, c[0x0][0x288] ;  /* 0x0000a200000a7ab9 */ /* 0x000fe20000000a00 */
[----:B------:R-:W-:Y:S01]  /*6320*/  MOV R2, R64 ;  /* 0x0000004000027202 */ /* 0x000fe20000000f00 */
        /* <DEDUP_REMOVED lines=16> */
.L_x_1138:
[----:B------:R-:W-:Y:S05]  /*6430*/  BSYNC B0 ;  /* 0x0000000000007941 */ /* 0x000fea0003800000 */
.L_x_1137:
[----:B------:R-:W-:Y:S02]  /*6440*/  ISETP.GE.U32.AND P0, PT, R26, UR20, PT ;  /* 0x000000141a007c0c */ /* 0x000fe4000bf06070 */
[----:B------:R-:W-:-:S04]  /*6450*/  SHF.R.S32.HI R26, RZ, 0x1f, R26 ;  /* 0x0000001fff1a7819 */ /* 0x000fc8000001141a */
[----:B------:R-:W-:-:S04]  /*6460*/  ISETP.GE.AND.EX P0, PT, R26, UR21, PT, P0 ;  /* 0x000000151a007c0c */ /* 0x000fc8000bf06300 */
[----:B------:R-:W-:Y:S01]  /*6470*/  ISETP.LT.U32.AND P0, PT, R60, 0x80, !P0 ;  /* 0x000000803c00780c */ /* 0x000fe20004701070 */
[----:B------:R-:W-:-:S12]  /*6480*/  @!P6 BRA `(.L_x_1139) ;  /* 0x000000000048e947 */ /* 0x000fd80003800000 */
[----:B------:R-:W-:Y:S01]  /*6490*/  FFMA.FTZ R20, R41, R18, R20 ;  /* 0x0000001229147223 */ /* 0x000fe20000010014 */
[----:B------:R-:W-:-:S03]  /*64a0*/  FFMA.FTZ R21, R0, R19, R21 ;  /* 0x0000001300157223 */ /* 0x000fc60000010015 */
[----:B0-----:R-:W-:Y:S01]  /*64b0*/  FMUL.FTZ R2, R20, -1.4426950216293334961 ;  /* 0xbfb8aa3b14027820 */ /* 0x001fe20000410000 */
[----:B------:R-:W-:-:S05]  /*64c0*/  FMUL.FTZ R4, R21, -1.4426950216293334961 ;  /* 0xbfb8aa3b15047820 */ /* 0x000fca0000410000 */
[----:B------:R-:W0:Y:S08]  /*64d0*/  MUFU.EX2 R2, R2 ;  /* 0x0000000200027308 */ /* 0x000e300000000800 */
[----:B------:R-:W5:Y:S01]  /*64e0*/  MUFU.EX2 R4, R4 ;  /* 0x0000000400047308 */ /* 0x000f620000000800 */
[----:B0-----:R-:W-:-:S07]  /*64f0*/  FADD.FTZ R3, R2, 1 ;  /* 0x3f80000002037421 */ /* 0x001fce0000010000 */
[----:B------:R-:W0:Y:S01]  /*6500*/  MUFU.RCP R3, R3 ;  /* 0x0000000300037308 */ /* 0x000e220000001000 */
[----:B-----5:R-:W-:-:S07]  /*6510*/  FADD.FTZ R5, R4, 1 ;  /* 0x3f80000004057421 */ /* 0x020fce0000010000 */
[----:B------:R-:W1:Y:S01]  /*6520*/  MUFU.RCP R6, R5 ;  /* 0x0000000500067308 */ /* 0x000e620000001000 */
[----:B0-----:R-:W-:Y:S01]  /*6530*/  FADD.FTZ R7, -R3, 1 ;  /* 0x3f80000003077421 */ /* 0x001fe20000010100 */
[----:B------:R-:W-:-:S03]  /*6540*/  FMUL.FTZ R16, R16, R3 ;  /* 0x0000000310107220 */ /* 0x000fc60000410000 */
[----:B------:R-:W-:Y:S01]  /*6550*/  FFMA.FTZ R7, R20, R7, 1 ;  /* 0x3f80000014077423 */ /* 0x000fe20000010007 */
[----:B-1234-:R-:W-:Y:S01]  /*6560*/  FADD.FTZ R8, -R6, 1 ;  /* 0x3f80000006087421 */ /* 0x01efe20000010100 */
[----:B------:R-:W-:Y:S02]  /*6570*/  FMUL.FTZ R17, R17, R6 ;  /* 0x0000000611117220 */ /* 0x000fe40000410000 */
[----:B------:R-:W-:Y:S01]  /*6580*/  FMUL.FTZ R16, R16, R7 ;  /* 0x0000000710107220 */ /* 0x000fe20000410000 */
[----:B------:R-:W-:-:S04]  /*6590*/  FFMA.FTZ R8, R21, R8, 1 ;  /* 0x3f80000015087423 */ /* 0x000fc80000010008 */
[----:B------:R-:W-:-:S07]  /*65a0*/  FMUL.FTZ R17, R17, R8 ;  /* 0x0000000811117220 */ /* 0x000fce0000410000 */
.L_x_1139:
[----:B------:R-:W-:Y:S04]  /*65b0*/  BSSY B0, `(.L_x_1140) ;  /* 0x0000014000007945 */ /* 0x000fe80003800000 */
        /* <DEDUP_REMOVED lines=19> */
.L_x_1141:
[----:B------:R-:W-:Y:S05]  /*66f0*/  BSYNC B0 ;  /* 0x0000000000007941 */ /* 0x000fea0003800000 */
.L_x_1140:
        /* <DEDUP_REMOVED lines=8> */
.L_x_1091:
[----:B0-----:R-:W0:Y:S01]  /*6780*/  LDC R6, c[0x0][0xc] ;  /* 0x00000300ff067b82 */ /* 0x001e220000000800 */
[----:B------:R-:W-:Y:S01]  /*6790*/  ISETP.NE.AND P2, PT, R60, RZ, PT ;  /* 0x000000ff3c00720c */ /* 0x000fe20003f45270 */
[----:B------:R-:W-:Y:S06]  /*67a0*/  BSSY B0, `(.L_x_1143) ;  /* 0x0000015000007945 */ /* 0x000fec0003800000 */
[----:B------:R-:W5:Y:S08]  /*67b0*/  LDC R7, c[0x0][0x10] ;  /* 0x00000400ff077b82 */ /* 0x000f700000000800 */
[----:B------:R-:W1:Y:S01]  /*67c0*/  LDC.64 R2, c[0x0][0x258] ;  /* 0x00009600ff027b82 */ /* 0x000e620000000a00 */
[----:B0-----:R-:W-:-:S02]  /*67d0*/  IADD3 R0, R6, -0x1, RZ ;  /* 0xffffffff06007810 */ /* 0x001fc40007ffe0ff */
[----:B------:R-:W-:Y:S02]  /*67e0*/  ISETP.NE.AND P1, PT, R6, 0x1, PT ;  /* 0x000000010600780c */ /* 0x000fe40003f25270 */
[----:B------:R-:W-:Y:S02]  /*67f0*/  ISETP.NE.AND P0, PT, R0, UR14, PT ;  /* 0x0000000e00007c0c */ /* 0x000fe4000bf05270 */
[C---:B-----5:R-:W-:Y:S02]  /*6800*/  SHF.L.U32 R0, R7.reuse, 0x1, RZ ;  /* 0x0000000107007819 */ /* 0x060fe400000006ff */
[----:B------:R-:W-:Y:S02]  /*6810*/  IADD3 R4, R7, -0x1, RZ ;  /* 0xffffffff07047810 */ /* 0x000fe40007ffe0ff */
[----:B------:R-:W-:Y:S02]  /*6820*/  SEL R5, R0, RZ, P1 ;  /* 0x000000ff00057207 */ /* 0x000fe40000800000 */
[----:B------:R-:W-:-:S03]  /*6830*/  ISETP.NE.OR P0, PT, R59, R4, P0 ;  /* 0x000000043b00720c */ /* 0x000fc60000705670 */
[----:B-1----:R-:W-:Y:S01]  /*6840*/  IMAD.WIDE.U32 R2, R5, 0x4, R2 ;  /* 0x0000000405027825 */ /* 0x002fe200078e0002 */
        /* <DEDUP_REMOVED lines=10> */
.L_x_1144:
[----:B------:R-:W-:Y:S05]  /*68f0*/  BSYNC B0 ;  /* 0x0000000000007941 */ /* 0x000fea0003800000 */
.L_x_1143:
[----:B------:R-:W-:Y:S05]  /*6900*/  @P0 EXIT ;  /* 0x000000000000094d */ /* 0x000fea0003800000 */
[----:B------:R-:W-:Y:S05]  /*6910*/  @P2 BRA `(.L_x_1145) ;  /* 0x0000000000202947 */ /* 0x000fea0003800000 */
[----:B------:R-:W-:-:S05]  /*6920*/  IMAD R0, R6, R7, RZ ;  /* 0x0000000706007224 */ /* 0x000fca00078e02ff */
[----:B------:R-:W-:-:S13]  /*6930*/  ISETP.NE.AND P0, PT, R0, -0x1, PT ;  /* 0xffffffff0000780c */ /* 0x000fda0003f05270 */
[----:B------:R-:W-:Y:S05]  /*6940*/  @!P0 BRA `(.L_x_1145) ;  /* 0x0000000000148947 */ /* 0x000fea0003800000 */
.L_x_1146:
[----:B0-----:R-:W5:Y:S04]  /*6950*/  LDG.E.STRONG.GPU R5, desc[UR12][R2.64] ;  /* 0x0000000c02057981 */ /* 0x001f68000c1ef900 */
[----:B-----5:R-:W-:Y:S01]  /*6960*/  CCTL.IVALL ;  /* 0x00000000ff00798f */ /* 0x020fe20002000000 */
[----:B------:R-:W-:Y:S05]  /*6970*/  YIELD ;  /* 0x0000000000007946 */ /* 0x000fea0003800000 */
[----:B------:R-:W-:-:S13]  /*6980*/  ISETP.NE.AND P0, PT, R5, R0, PT ;  /* 0x000000000500720c */ /* 0x000fda0003f05270 */
[----:B------:R-:W-:Y:S05]  /*6990*/  @P0 BRA `(.L_x_1146) ;  /* 0xfffffffc00ec0947 */ /* 0x000fea000383ffff */
.L_x_1145:
[----:B------:R-:W-:Y:S05]  /*69a0*/  WARPSYNC.ALL ;  /* 0x0000000000007948 */ /* 0x000fea0003800000 */
[----:B------:R-:W1:Y:S08]  /*69b0*/  LDC.64 R22, c[0x0][0x288] ;  /* 0x0000a200ff167b82 */ /* 0x000e700000000a00 */
[----:B------:R-:W-:Y:S01]  /*69c0*/  BAR.SYNC.DEFER_BLOCKING 0x0 ;  /* 0x0000000000007b1d */ /* 0x000fe20000010000 */
[----:B-1----:R-:W-:-:S04]  /*69d0*/  LEA.HI R0, P0, R23, R22, RZ, 0x1 ;  /* 0x0000001617007211 */ /* 0x002fc800078108ff */
[----:B0-----:R-:W-:-:S04]  /*69e0*/  IADD3.X R3, RZ, R23, RZ, P0, !PT ;  /* 0x00000017ff037210 */ /* 0x001fc800007fe4ff */
        /* <DEDUP_REMOVED lines=19> */
.L_x_1147:
[----:B------:R-:W-:-:S04]  /*6b20*/  LEA R6, P0, R60, UR4, 0x2 ;  /* 0x000000043c067c11 */ /* 0x000fc8000f8010ff */
[----:B------:R-:W-:Y:S02]  /*6b30*/  LEA.HI.X R7, R60, UR5, R0, 0x2, P0 ;  /* 0x000000053c077c11 */ /* 0x000fe400080f1400 */
[-C--:B--234-:R-:W-:Y:S02]  /*6b40*/  LEA R8, P0, R25, R6.reuse, 0x2 ;  /* 0x0000000619087211 */ /* 0x09cfe400078010ff */
[-C--:B------:R-:W-:Y:S01]  /*6b50*/  LEA R12, P1, R22, R6.reuse, 0x2 ;  /* 0x00000006160c7211 */ /* 0x080fe200078210ff */
[----:B0-----:R-:W2:Y:S01]  /*6b60*/  LDG.E R18, desc[UR12][R6.64] ;  /* 0x0000000c06127981 */ /* 0x001ea2000c1e1900 */
        /* <DEDUP_REMOVED lines=18> */
.L_x_1148:
        /* <DEDUP_REMOVED lines=15> */
.L_x_2414:


//--------------------- .text._Z35group_norm_nhwc_bwd_one_pass_kernelI11Fp32IOBf16WLi64ELi4ELi128EEv26Group_norm_nhwc_bwd_params --------------------------
	.section	.text._Z35group_norm_nhwc_bwd_one_pass_kernelI11Fp32IOBf16WLi64ELi4ELi128EEv26Group_norm_nhwc_bwd_params,"ax",@progbits
	.align	128
        .global         _Z35group_norm_nhwc_bwd_one_pass_kernelI11Fp32IOBf16WLi64ELi4ELi128EEv26Group_norm_nhwc_bwd_params
        .type           _Z35group_norm_nhwc_bwd_one_pass_kernelI11Fp32IOBf16WLi64ELi4ELi128EEv26Group_norm_nhwc_bwd_params,@function
        .size           _Z35group_norm_nhwc_bwd_one_pass_kernelI11Fp32IOBf16WLi64ELi4ELi128EEv26Group_norm_nhwc_bwd_params,(.L_x_2415 - _Z35group_norm_nhwc_bwd_one_pass_kernelI11Fp32IOBf16WLi64ELi4ELi128EEv26Group_norm_nhwc_bwd_params)
        .other          _Z35group_norm_nhwc_bwd_one_pass_kernelI11Fp32IOBf16WLi64ELi4ELi128EEv26Group_norm_nhwc_bwd_params,@"STO_CUDA_ENTRY STV_DEFAULT"
_Z35group_norm_nhwc_bwd_one_pass_kernelI11Fp32IOBf16WLi64ELi4ELi128EEv26Group_norm_nhwc_bwd_params:
.text._Z35group_norm_nhwc_bwd_one_pass_kernelI11Fp32IOBf16WLi64ELi4ELi128EEv26Group_norm_nhwc_bwd_params:
        /* <DEDUP_REMOVED lines=20> */
[----:B------:R-:W-:Y:S01]  /*0140*/  UIADD3 UR5, UR5, UR8, URZ ;  /* 0x0000000805057290 */ /* 0x000fe2000fffe03f */
[----:B------:R-:W-:Y:S01]  /*0150*/  UMOV UR6, 0x400 ;  /* 0x0000040000067882 */ /* 0x000fe20000000000 */
[----:B------:R-:W-:-:S03]  /*0160*/  UIADD3.X UR10, URZ, UR11, URZ, UP0, !UPT ;  /* 0x0000000b3f0a7290 */ /* 0x000fc600087fe43f */
[----:B------:R-:W3:Y:S01]  /*0170*/  LDC R29, c[0x0][0x10] ;  /* 0x00000400ff1d7b82 */ /* 0x000ee20000000800 */
[----:B------:R-:W-:Y:S01]  /*0180*/  ULDC.64 UR16, c[0x0][0x290] ;  /* 0x0000a40000107ab9 */ /* 0x000fe20000000a00 */
[----:B------:R-:W-:Y:S02]  /*0190*/  ULEA.HI UR8, UP0, UR5, UR4, URZ, 0x1 ;  /* 0x0000000405087291 */ /* 0x000fe4000f81083f */
[----:B------:R-:W-:Y:S02]  /*01a0*/  USHF.R.S64 UR9, UR9, 0x1, UR10 ;  /* 0x0000000109097899 */ /* 0x000fe4000800100a */
[----:B------:R-:W-:Y:S02]  /*01b0*/  UIADD3.X UR5, URZ, UR5, URZ, UP0, !UPT ;  /* 0x000000053f057290 */ /* 0x000fe400087fe43f */
[----:B------:R-:W4:Y:S01]  /*01c0*/  LDC R28, c[0x0][0xc] ;  /* 0x00000300ff1c7b82 */ /* 0x000f220000000800 */
[----:B0-----:R-:W-:Y:S01]  /*01d0*/  IMAD R10, R3, UR14, R10 ;  /* 0x0000000e030a7c24 */ /* 0x001fe2000f8e020a */
[----:B------:R-:W-:Y:S01]  /*01e0*/  SHF.R.S32.HI R3, RZ, 0x1f, R36 ;  /* 0x0000001fff037819 */ /* 0x000fe20000011424 */
[----:B------:R-:W-:-:S02]  /*01f0*/  USHF.R.S64 UR8, UR8, 0x1, UR5 ;  /* 0x0000000108087899 */ /* 0x000fc40008001005 */
[----:B------:R-:W-:Y:S01]  /*0200*/  USHF.R.S32.HI UR5, URZ, 0x1, UR5 ;  /* 0x000000013f057899 */ /* 0x000fe20008011405 */
[----:B------:R-:W-:Y:S01]  /*0210*/  ISETP.GE.U32.AND P1, PT, R10, UR16, PT ;  /* 0x000000100a007c0c */ /* 0x000fe2000bf26070 */
[----:B--2---:R-:W-:Y:S01]  /*0220*/  ULEA UR11, UR7, UR6, 0x18 ;  /* 0x00000006070b7291 */ /* 0x004fe2000f8ec03f */
[----:B------:R-:W-:Y:S01]  /*0230*/  SHF.R.S32.HI R0, RZ, 0x1f, R10 ;  /* 0x0000001fff007819 */ /* 0x000fe2000001140a */
[----:B------:R-:W-:Y:S01]  /*0240*/  UIADD3 UR6, UR6, 0x40, URZ ;  /* 0x0000004006067890 */ /* 0x000fe2000fffe03f */
[----:B------:R-:W-:Y:S01]  /*0250*/  LEA.HI R3, R3, R36, RZ, 0x5 ;  /* 0x0000002403037211 */ /* 0x000fe200078f28ff */
[----:B------:R-:W-:Y:S01]  /*0260*/  USHF.L.U64.HI UR5, UR8, 0x2, UR5 ;  /* 0x0000000208057899 */ /* 0x000fe20008010205 */
[----:B------:R-:W-:Y:S01]  /*0270*/  ISETP.GE.AND.EX P1, PT, R0, UR17, PT, P1 ;  /* 0x0000001100007c0c */ /* 0x000fe2000bf26310 */
[----:B------:R-:W-:Y:S01]  /*0280*/  ULEA UR6, UR7, UR6, 0x18 ;  /* 0x0000000607067291 */ /* 0x000fe2000f8ec03f */
[----:B------:R-:W-:Y:S01]  /*0290*/  SHF.L.U32 R0, R36, 0x1, RZ ;  /* 0x0000000124007819 */ /* 0x000fe200000006ff */
[----:B------:R-:W-:Y:S01]  /*02a0*/  USHF.R.S32.HI UR7, URZ, 0x1, UR10 ;  /* 0x000000013f077899 */ /* 0x000fe2000801140a */
[----:B------:R-:W-:-:S02]  /*02b0*/  SHF.R.S32.HI R5, RZ, 0x5, R3 ;  /* 0x00000005ff057819 */ /* 0x000fc40000011403 */
[----:B------:R-:W-:Y:S01]  /*02c0*/  ISETP.LT.U32.AND P1, PT, R36, 0x80, !P1 ;  /* 0x000000802400780c */ /* 0x000fe20004f21070 */
[----:B------:R-:W-:Y:S01]  /*02d0*/  USHF.L.U64.HI UR7, UR9, 0x2, UR7 ;  /* 0x0000000209077899 */ /* 0x000fe20008010207 */
[----:B------:R-:W-:Y:S02]  /*02e0*/  LOP3.LUT R3, R0, 0x2, RZ, 0xc0, !PT ;  /* 0x0000000200037812 */ /* 0x000fe400078ec0ff */
[----:B------:R-:W-:Y:S02]  /*02f0*/  LEA R5, R5, UR11, 0x3 ;  /* 0x0000000b05057c11 */ /* 0x000fe4000f8e18ff */
[----:B-1-3--:R-:W-:-:S07]  /*0300*/  LEA R4, R36, UR6, 0x4 ;  /* 0x0000000624047c11 */ /* 0x00afce000f8e20ff */
.L_x_1172:
[----:B0-----:R-:W0:Y:S01]  /*0310*/  LDC R15, c[0x0][0x2a0] ;  /* 0x0000a800ff0f7b82 */ /* 0x001e220000000800 */
[----:B------:R-:W-:Y:S01]  /*0320*/  IABS R8, R32 ;  /* 0x0000002000087213 */ /* 0x000fe20000000000 */
[----:B------:R-:W-:Y:S01]  /*0330*/  ULDC.64 UR10, c[0x0][0x298] ;  /* 0x0000a600000a7ab9 */ /* 0x000fe20000000a00 */
[----:B------:R-:W-:Y:S01]  /*0340*/  ISETP.GE.AND P3, PT, R32, RZ, PT ;  /* 0x000000ff2000720c */ /* 0x000fe20003f66270 */
[----:B------:R-:W-:-:S04]  /*0350*/  ULDC.U8 UR6, c[0x0][0x2a4] ;  /* 0x0000a90000067ab9 */ /* 0x000fc80000000000 */
[----:B-1----:R-:W1:Y:S01]  /*0360*/  @P1 LDC.64 R16, c[0x0][0x228] ;  /* 0x00008a00ff101b82 */ /* 0x002e620000000a00 */
[----:B0-----:R-:W-:-:S04]  /*0370*/  IABS R9, R15 ;  /* 0x0000000f00097213 */ /* 0x001fc80000000000 */
[----:B------:R-:W0:Y:S08]  /*0380*/  I2F.RP R0, R9 ;  /* 0x0000000900007306 */ /* 0x000e300000209400 */
[----:B0-----:R-:W0:Y:S02]  /*0390*/  MUFU.RCP R0, R0 ;  /* 0x0000000000007308 */ /* 0x001e240000001000 */
[----:B0-----:R-:W-:-:S06]  /*03a0*/  IADD3 R6, R0, 0xffffffe, RZ ;  /* 0x0ffffffe00067810 */ /* 0x001fcc0007ffe0ff */
[----:B------:R0:W2:Y:S02]  /*03b0*/  F2I.FTZ.U32.TRUNC.NTZ R7, R6 ;  /* 0x0000000600077305 */ /* 0x0000a4000021f000 */
[----:B0-----:R-:W-:Y:S02]  /*03c0*/  MOV R6, RZ ;  /* 0x000000ff00067202 */ /* 0x001fe40000000f00 */
[----:B--2---:R-:W-:-:S05]  /*03d0*/  IADD3 R2, RZ, -R7, RZ ;  /* 0x80000007ff027210 */ /* 0x004fca0007ffe0ff */
        /* <DEDUP_REMOVED lines=8> */
[----:B------:R-:W2:Y:S06]  /*0460*/  LDG.E.64 R12, desc[UR12][R12.64] ;  /* 0x0000000c0c0c7981 */ /* 0x000eac000c1e1b00 */
[----:B------:R-:W-:Y:S02]  /*0470*/  @!P2 IADD3 R0, R0, -R9, RZ ;  /* 0x800000090000a210 */ /* 0x000fe40007ffe0ff */
[----:B------:R-:W-:Y:S02]  /*0480*/  LOP3.LUT R6, R32, R15, RZ, 0x3c, !PT ;  /* 0x0000000f20067212 */ /* 0x000fe400078e3cff */
[----:B------:R-:W-:-:S02]  /*0490*/  ISETP.GE.U32.AND P0, PT, R0, R9, PT ;  /* 0x000000090000720c */ /* 0x000fc40003f06070 */
[----:B------:R-:W-:Y:S02]  /*04a0*/  ISETP.GE.AND P4, PT, R6, RZ, PT ;  /* 0x000000ff0600720c */ /* 0x000fe40003f86270 */
[----:B------:R-:W-:Y:S02]  /*04b0*/  @!P2 IADD3 R2, R2, 0x1, RZ ;  /* 0x000000010202a810 */ /* 0x000fe40007ffe0ff */
[----:B------:R-:W-:Y:S02]  /*04c0*/  ISETP.GT.U32.AND P2, PT, R9, R0, PT ;  /* 0x000000000900720c */ /* 0x000fe40003f44070 */
[----:B------:R-:W-:-:S04]  /*04d0*/  IADD3 R7, R0, -R9, RZ ;  /* 0x8000000900077210 */ /* 0x000fc80007ffe0ff */
[----:B------:R-:W-:Y:S02]  /*04e0*/  SEL R0, R7, R0, !P2 ;  /* 0x0000000007007207 */ /* 0x000fe40005000000 */
[----:B------:R-:W-:Y:S01]  /*04f0*/  @P0 IADD3 R2, R2, 0x1, RZ ;  /* 0x0000000102020810 */ /* 0x000fe20007ffe0ff */
[----:B------:R-:W0:Y:S01]  /*0500*/  @P1 LDC.64 R6, c[0x0][0x288] ;  /* 0x0000a200ff061b82 */ /* 0x000e220000000a00 */
[----:B------:R-:W-:Y:S02]  /*0510*/  ISETP.NE.AND P0, PT, R15, RZ, PT ;  /* 0x000000ff0f00720c */ /* 0x000fe40003f05270 */
[----:B------:R-:W-:Y:S02]  /*0520*/  LOP3.LUT R9, RZ, R15, RZ, 0x33, !PT ;  /* 0x0000000fff097212 */ /* 0x000fe400078e33ff */
[----:B------:R-:W-:Y:S02]  /*0530*/  @!P4 IADD3 R2, -R2, RZ, RZ ;  /* 0x000000ff0202c210 */ /* 0x000fe40007ffe1ff */
[----:B------:R-:W-:Y:S01]  /*0540*/  @!P3 IADD3 R0, -R0, RZ, RZ ;  /* 0x000000ff0000b210 */ /* 0x000fe20007ffe1ff */
[----:B------:R-:W3:Y:S01]  /*0550*/  @P1 LDC.64 R14, c[0x0][0x230] ;  /* 0x00008c00ff0e1b82 */ /* 0x000ee20000000a00 */
[----:B------:R-:W-:-:S02]  /*0560*/  SEL R41, R9, R2, !P0 ;  /* 0x0000000209297207 */ /* 0x000fc40004000000 */
[----:B------:R-:W-:Y:S02]  /*0570*/  SEL R38, R9, R0, !P0 ;  /* 0x0000000009267207 */ /* 0x000fe40004000000 */
[----:B------:R-:W-:Y:S02]  /*0580*/  SHF.R.S32.HI R0, RZ, 0x1f, R41 ;  /* 0x0000001fff007819 */ /* 0x000fe40000011429 */
[----:B------:R-:W-:-:S03]  /*0590*/  LEA R8, R38, R3, 0x2 ;  /* 0x0000000326087211 */ /* 0x000fc600078e10ff */
[----:B------:R-:W-:Y:S01]  /*05a0*/  IMAD R0, R0, UR10, RZ ;  /* 0x0000000a00007c24 */ /* 0x000fe2000f8e02ff */
[----:B------:R-:W-:Y:S02]  /*05b0*/  SHF.R.S32.HI R9, RZ, 0x1f, R8 ;  /* 0x0000001fff097819 */ /* 0x000fe40000011408 */
[----:B------:R-:W-:Y:S01]  /*05c0*/  SHF.R.S32.HI R19, RZ, 0x1f, R10 ;  /* 0x0000001fff137819 */ /* 0x000fe2000001140a */
[C---:B------:R-:W-:Y:S02]  /*05d0*/  IMAD R43, R41.reuse, UR11, R0 ;  /* 0x0000000b292b7c24 */ /* 0x040fe4000f8e0200 */
[----:B------:R-:W-:-:S04]  /*05e0*/  IMAD.WIDE.U32 R40, R41, UR10, R8 ;  /* 0x0000000a29287c25 */ /* 0x000fc8000f8e0008 */
        /* <DEDUP_REMOVED lines=8> */
[C---:B---3--:R-:W-:Y:S02]  /*0670*/  @P1 IADD3 R18, P0, R7.reuse, R14, RZ ;  /* 0x0000000e07121210 */ /* 0x048fe40007f1e0ff */
[----:B-1----:R-:W-:Y:S02]  /*0680*/  @P1 IADD3 R16, P2, R7, R16, RZ ;  /* 0x0000001007101210 */ /* 0x002fe40007f5e0ff */
[----:B------:R-:W-:-:S02]  /*0690*/  @P1 IADD3.X R19, R6, R15, RZ, P0, !PT ;  /* 0x0000000f06131210 */ /* 0x000fc400007fe4ff */
[----:B------:R-:W-:Y:S02]  /*06a0*/  CS2R R14, SRZ ;  /* 0x00000000000e7805 */ /* 0x000fe4000001ff00 */
[----:B------:R-:W-:Y:S02]  /*06b0*/  @P1 IADD3.X R17, R6, R17, RZ, P2, !PT ;  /* 0x0000001106111210 */ /* 0x000fe400017fe4ff */
[----:B------:R-:W-:Y:S02]  /*06c0*/  MOV R7, RZ ;  /* 0x000000ff00077202 */ /* 0x000fe40000000f00 */
[----:B------:R-:W-:Y:S01]  /*06d0*/  MOV R6, RZ ;  /* 0x000000ff00067202 */ /* 0x000fe20000000f00 */
[----:B------:R0:W5:Y:S05]  /*06e0*/  @P1 LDG.E.64 R14, desc[UR12][R18.64] ;  /* 0x0000000c120e1981 */ /* 0x00016a000c1e1b00 */
[----:B------:R0:W5:Y:S01]  /*06f0*/  @P1 LDG.E.64 R6, desc[UR12][R16.64] ;  /* 0x0000000c10061981 */ /* 0x000162000c1e1b00 */
[----:B------:R-:W-:Y:S01]  /*0700*/  UMOV UR10, 0x3f800000 ;  /* 0x3f800000000a7882 */ /* 0x000fe20000000000 */
[----:B------:R-:W-:Y:S01]  /*0710*/  BSSY B0, `(.L_x_1150) ;  /* 0x0000023000007945 */ /* 0x000fe20003800000 */
[----:B------:R-:W-:-:S02]  /*0720*/  ISETP.NE.AND P4, PT, RZ, UR6, PT ;  /* 0x00000006ff007c0c */ /* 0x000fc4000bf85270 */
[----:B------:R-:W-:Y:S02]  /*0730*/  MOV R37, RZ ;  /* 0x000000ff00257202 */ /* 0x000fe40000000f00 */
[----:B------:R-:W-:Y:S02]  /*0740*/  MOV R35, RZ ;  /* 0x000000ff00237202 */ /* 0x000fe40000000f00 */
[----:B------:R-:W-:Y:S02]  /*0750*/  MOV R33, RZ ;  /* 0x000000ff00217202 */ /* 0x000fe40000000f00 */
[----:B------:R-:W-:Y:S01]  /*0760*/  MOV R31, RZ ;  /* 0x000000ff001f7202 */ /* 0x000fe20000000f00 */
[----:B--2---:R-:W-:-:S05]  /*0770*/  FFMA.FTZ R13, -R12, R12, R13 ;  /* 0x0000000c0c0d7223 */ /* 0x004fca000001010d */
        /* <DEDUP_REMOVED lines=23> */
[----:B------:R-:W-:Y:S01]  /*08f0*/  HFMA2.MMA R35, -RZ, RZ, 0, 0 ;  /* 0x00000000ff237435 */ /* 0x000fe200000001ff */
[----:B--2---:R-:W-:Y:S02]  /*0900*/  SHF.L.U32 R33, R33, 0x10, RZ ;  /* 0x0000001021217819 */ /* 0x004fe400000006ff */
[----:B---3--:R-:W-:Y:S02]  /*0910*/  SHF.L.U32 R31, R31, 0x10, RZ ;  /* 0x000000101f1f7819 */ /* 0x008fe400000006ff */
[----:B----4-:R-:W-:-:S02]  /*0920*/  @P0 SHF.L.U32 R37, R2, 0x10, RZ ;  /* 0x0000001002250819 */ /* 0x010fc400000006ff */
[----:B------:R-:W-:-:S07]  /*0930*/  @P0 SHF.L.U32 R35, R0, 0x10, RZ ;  /* 0x0000001000230819 */ /* 0x000fce00000006ff */
.L_x_1151:
[----:B------:R-:W-:Y:S05]  /*0940*/  BSYNC B0 ;  /* 0x0000000000007941 */ /* 0x000fea0003800000 */
.L_x_1150:
        /* <DEDUP_REMOVED lines=25> */
.L_x_1152:
[----:B------:R-:W-:Y:S01]  /*0ae0*/  FMUL.FTZ R13, R8, R33 ;  /* 0x00000021080d7220 */ /* 0x000fe20000410000 */
[----:B------:R-:W-:Y:S01]  /*0af0*/  FMUL.FTZ R12, R9, R31 ;  /* 0x0000001f090c7220 */ /* 0x000fe20000410000 */
[C---:B------:R-:W-:Y:S01]  /*0b00*/  ISETP.GT.AND P0, PT, R11.reuse, 0x1e, PT ;  /* 0x0000001e0b00780c */ /* 0x040fe20003f04270 */
[----:B------:R-:W-:Y:S01]  /*0b10*/  FADD.FTZ R14, RZ, R8 ;  /* 0x00000008ff0e7221 */ /* 0x000fe20000010000 */
[----:B------:R-:W-:Y:S01]  /*0b20*/  FFMA.FTZ R15, R0, R13, RZ ;  /* 0x0000000d000f7223 */ /* 0x000fe200000100ff */
[----:B------:R-:W-:Y:S01]  /*0b30*/  FADD.FTZ R13, RZ, R13 ;  /* 0x0000000dff0d7221 */ /* 0x000fe20000010000 */
[----:B------:R-:W-:Y:S01]  /*0b40*/  ISETP.NE.AND P3, PT, R11, RZ, PT ;  /* 0x000000ff0b00720c */ /* 0x000fe20003f65270 */
[----:B------:R-:W-:Y:S01]  /*0b50*/  BSSY B0, `(.L_x_1153) ;  /* 0x0000031000007945 */ /* 0x000fe20003800000 */
[----:B------:R-:W-:Y:S01]  /*0b60*/  FFMA.FTZ R17, R2, R12, R15 ;  /* 0x0000000c02117223 */ /* 0x000fe2000001000f */
[----:B------:R-:W-:Y:S01]  /*0b70*/  FADD.FTZ R16, R12, R13 ;  /* 0x0000000d0c107221 */ /* 0x000fe20000010000 */
[C---:B------:R-:W-:Y:S01]  /*0b80*/  ISETP.NE.AND P2, PT, R36.reuse, RZ, PT ;  /* 0x000000ff2400720c */ /* 0x040fe20003f45270 */
[----:B------:R-:W-:Y:S01]  /*0b90*/  FADD.FTZ R15, RZ, R9 ;  /* 0x00000009ff0f7221 */ /* 0x000fe20000010000 */
        /* <DEDUP_REMOVED lines=44> */
.L_x_1154:
[----:B------:R-:W-:Y:S05]  /*0e60*/  BSYNC B0 ;  /* 0x0000000000007941 */ /* 0x000fea0003800000 */
.L_x_1153:
        /* <DEDUP_REMOVED lines=318> */
.L_x_1156:
[----:B------:R-:W-:Y:S05]  /*2250*/  BSYNC B0 ;  /* 0x0000000000007941 */ /* 0x000fea0003800000 */
.L_x_1155:
        /* <DEDUP_REMOVED lines=19> */
.L_x_1158:
[----:B------:R-:W-:Y:S05]  /*2390*/  BSYNC B0 ;  /* 0x0000000000007941 */ /* 0x000fea0003800000 */
.L_x_1157:
        /* <DEDUP_REMOVED lines=31> */
.L_x_1161:
[----:B-1----:R-:W2:Y:S04]  /*2590*/  LDG.E.STRONG.GPU R14, desc[UR12][R12.64] ;  /* 0x0000000c0c0e7981 */ /* 0x002ea8000c1ef900 */
[----:B--2---:R-:W-:Y:S01]  /*25a0*/  CCTL.IVALL ;  /* 0x00000000ff00798f */ /* 0x004fe20002000000 */
[----:B------:R-:W-:Y:S05]  /*25b0*/  YIELD ;  /* 0x0000000000007946 */ /* 0x000fea0003800000 */
[----:B------:R-:W-:-:S13]  /*25c0*/  ISETP.NE.AND P0, PT, R14, R19, PT ;  /* 0x000000130e00720c */ /* 0x000fda0003f05270 */
[----:B------:R-:W-:Y:S05]  /*25d0*/  @P0 BRA `(.L_x_1161) ;  /* 0xfffffffc00ec0947 */ /* 0x000fea000383ffff */
.L_x_1160:
        /* <DEDUP_REMOVED lines=17> */
.L_x_1165:
        /* <DEDUP_REMOVED lines=115> */
.L_x_1164:
        /* <DEDUP_REMOVED lines=61> */
.L_x_1166:
[----:B------:R-:W-:-:S13]  /*31f0*/  ISETP.NE.OR P0, PT, R22, RZ, P0 ;  /* 0x000000ff1600720c */ /* 0x000fda0000705670 */
[----:B------:R-:W-:Y:S05]  /*3200*/  @!P0 BRA `(.L_x_1162) ;  /* 0x00000000007c8947 */ /* 0x000fea0003800000 */
.L_x_1163:
        /* <DEDUP_REMOVED lines=31> */
.L_x_1162:
        /* <DEDUP_REMOVED lines=12> */
.L_x_1168:
[----:B------:R-:W-:Y:S05]  /*34c0*/  BSYNC B0 ;  /* 0x0000000000007941 */ /* 0x000fea0003800000 */
.L_x_1167:
        /* <DEDUP_REMOVED lines=16> */
.L_x_1159:
        /* <DEDUP_REMOVED lines=27> */
.L_x_1169:
[----:B------:R-:W-:Y:S04]  /*3780*/  BSSY B0, `(.L_x_1170) ;  /* 0x0000018000007945 */ /* 0x000fe80003800000 */
[----:B------:R-:W-:Y:S05]  /*3790*/  @!P1 BRA `(.L_x_1171) ;  /* 0x0000000000589947 */ /* 0x000fea0003800000 */
[----:B------:R-:W-:Y:S01]  /*37a0*/  ULDC UR4, c[0x0][0x2bc] ;  /* 0x0000af0000047ab9 */ /* 0x000fe20000000800 */
[----:B------:R-:W-:Y:S01]  /*37b0*/  SHF.R.S32.HI R17, RZ, 0x1f, R10 ;  /* 0x0000001fff117819 */ /* 0x000fe2000001140a */
[----:B0-----:R-:W-:Y:S01]  /*37c0*/  FMUL.FTZ R15, R12, UR4 ;  /* 0x000000040c0f7c20 */ /* 0x001fe20008410000 */
[----:B------:R-:W-:Y:S01]  /*37d0*/  ULDC.64 UR16, c[0x0][0x288] ;  /* 0x0000a20000107ab9 */ /* 0x000fe20000000a00 */
[----:B------:R-:W-:Y:S02]  /*37e0*/  MOV R8, R40 ;  /* 0x0000002800087202 */ /* 0x000fe40000000f00 */
[----:B------:R-:W-:Y:S01]  /*37f0*/  MOV R9, R43 ;  /* 0x0000002b00097202 */ /* 0x000fe20000000f00 */
        /* <DEDUP_REMOVED lines=16> */
.L_x_1171:
[----:B------:R-:W-:Y:S05]  /*3900*/  BSYNC B0 ;  /* 0x0000000000007941 */ /* 0x000fea0003800000 */
.L_x_1170:
[----:B------:R-:W-:Y:S01]  /*3910*/  ULDC UR4, c[0x0][0x2a0] ;  /* 0x0000a80000047ab9 */ /* 0x000fe20000000800 */
[----:B------:R-:W-:Y:S01]  /*3920*/  ULDC UR6, c[0x0][0x270] ;  /* 0x00009c0000067ab9 */ /* 0x000fe20000000800 */
[----:B------:R-:W-:Y:S01]  /*3930*/  IADD3 R32, R29, R32, RZ ;  /* 0x000000201d207210 */ /* 0x000fe20007ffe0ff */
[----:B------:R-:W-:Y:S01]  /*3940*/  UIMAD UR4, UR4, UR6, URZ ;  /* 0x00000006040472a4 */ /* 0x000fe2000f8e023f */
[----:B------:R-:W-:-:S05]  /*3950*/  IADD3 R34, R34, 0x1, RZ ;  /* 0x0000000122227810 */ /* 0x000fca0007ffe0ff */
[----:B------:R-:W-:-:S13]  /*3960*/  ISETP.GE.AND P0, PT, R32, UR4, PT ;  /* 0x0000000420007c0c */ /* 0x000fda000bf06270 */
[----:B------:R-:W-:Y:S05]  /*3970*/  @!P0 BRA `(.L_x_1172) ;  /* 0xffffffc800648947 */ /* 0x000fea000383ffff */
.L_x_1149:
        /* <DEDUP_REMOVED lines=23> */
.L_x_1174:
[----:B------:R-:W-:Y:S05]  /*3af0*/  BSYNC B0 ;  /* 0x0000000000007941 */ /* 0x000fea0003800000 */
.L_x_1173:
[----:B------:R-:W-:Y:S05]  /*3b00*/  @P0 EXIT ;  /* 0x000000000000094d */ /* 0x000fea0003800000 */
[----:B------:R-:W-:Y:S05]  /*3b10*/  @P2 BRA `(.L_x_1175) ;  /* 0x0000000000202947 */ /* 0x000fea0003800000 */
[----:B------:R-:W-:-:S05]  /*3b20*/  IMAD R0, R4, R7, RZ ;  /* 0x0000000704007224 */ /* 0x000fca00078e02ff */
[----:B------:R-:W-:-:S13]  /*3b30*/  ISETP.NE.AND P0, PT, R0, -0x1, PT ;  /* 0xffffffff0000780c */ /* 0x000fda0003f05270 */
[----:B------:R-:W-:Y:S05]  /*3b40*/  @!P0 BRA `(.L_x_1175) ;  /* 0x0000000000148947 */ /* 0x000fea0003800000 */
.L_x_1176:
[----:B-1----:R-:W2:Y:S04]  /*3b50*/  LDG.E.STRONG.GPU R5, desc[UR12][R2.64] ;  /* 0x0000000c02057981 */ /* 0x002ea8000c1ef900 */
[----:B--2---:R-:W-:Y:S01]  /*3b60*/  CCTL.IVALL ;  /* 0x00000000ff00798f */ /* 0x004fe20002000000 */
[----:B------:R-:W-:Y:S05]  /*3b70*/  YIELD ;  /* 0x0000000000007946 */ /* 0x000fea0003800000 */
[----:B------:R-:W-:-:S13]  /*3b80*/  ISETP.NE.AND P0, PT, R5, R0, PT ;  /* 0x000000000500720c */ /* 0x000fda0003f05270 */
[----:B------:R-:W-:Y:S05]  /*3b90*/  @P0 BRA `(.L_x_1176) ;  /* 0xfffffffc00ec0947 */ /* 0x000fea000383ffff */
.L_x_1175:
[----:B------:R-:W-:Y:S05]  /*3ba0*/  WARPSYNC.ALL ;  /* 0x0000000000007948 */ /* 0x000fea0003800000 */
[----:B-1----:R-:W1:Y:S08]  /*3bb0*/  LDC.64 R2, c[0x0][0x288] ;  /* 0x0000a200ff027b82 */ /* 0x002e700000000a00 */
[----:B------:R-:W-:Y:S01]  /*3bc0*/  BAR.SYNC.DEFER_BLOCKING 0x0 ;  /* 0x0000000000007b1d */ /* 0x000fe20000010000 */
[----:B-1----:R-:W-:-:S04]  /*3bd0*/  LEA.HI R0, P0, R3, R2, RZ, 0x1 ;  /* 0x0000000203007211 */ /* 0x002fc800078108ff */
        /* <DEDUP_REMOVED lines=20> */
.L_x_1177:
        /* <DEDUP_REMOVED lines=25> */
.L_x_1178:
        /* <DEDUP_REMOVED lines=13> */
.L_x_2415:


//--------------------- .text._Z35group_norm_nhwc_bwd_one_pass_kernelI11Fp32IOBf16WLi128ELi4ELi128EEv26Group_norm_nhwc_bwd_params --------------------------
	.section	.text._Z35group_norm_nhwc_bwd_one_pass_kernelI11Fp32IOBf16WLi128ELi4ELi128EEv26Group_norm_nhwc_bwd_params,"ax",@progbits
	.align	128
        .global         _Z35group_norm_nhwc_bwd_one_pass_kernelI11Fp32IOBf16WLi128ELi4ELi128EEv26Group_norm_nhwc_bwd_params
        .type           _Z35group_norm_nhwc_bwd_one_pass_kernelI11Fp32IOBf16WLi128ELi4ELi128EEv26Group_norm_nhwc_bwd_params,@function
        .size           _Z35group_norm_nhwc_bwd_one_pass_kernelI11Fp32IOBf16WLi128ELi4ELi128EEv26Group_norm_nhwc_bwd_params,(.L_x_2416 - _Z35group_norm_nhwc_bwd_one_pass_kernelI11Fp32IOBf16WLi128ELi4ELi128EEv26Group_norm_nhwc_bwd_params)
        .other          _Z35group_norm_nhwc_bwd_one_pass_kernelI11Fp32IOBf16WLi128ELi4ELi128EEv26Group_norm_nhwc_bwd_params,@"STO_CUDA_ENTRY STV_DEFAULT"
_Z35group_norm_nhwc_bwd_one_pass_kernelI11Fp32IOBf16WLi128ELi4ELi128EEv26Group_norm_nhwc_bwd_params:
.text._Z35group_norm_nhwc_bwd_one_pass_kernelI11Fp32IOBf16WLi128ELi4ELi128EEv26Group_norm_nhwc_bwd_params:
        /* <DEDUP_REMOVED lines=15> */
[----:B------:R-:W-:Y:S01]  /*00f0*/  SHF.L.U32 R32, R46, 0x1, RZ ;  /* 0x000000012e207819 */ /* 0x000fe200000006ff */
[----:B------:R-:W-:Y:S01]  /*0100*/  UIMAD UR8, UR11, 0x3, URZ ;  /* 0x000000030b0878a4 */ /* 0x000fe2000f8e023f */
[----:B------:R-:W-:Y:S01]  /*0110*/  HFMA2.MMA R44, -RZ, RZ, 0, 0 ;  /* 0x00000000ff2c7435 */ /* 0x000fe200000001ff */
[----:B------:R-:W2:Y:S01]  /*0120*/  S2UR UR7, SR_CgaCtaId ;  /* 0x00000000000779c3 */ /* 0x000ea20000008800 */
[----:B------:R-:W-:Y:S01]  /*0130*/  ULEA.HI UR9, UP0, UR11, UR10, URZ, 0x1 ;  /* 0x0000000a0b097291 */ /* 0x000fe2000f81083f */
[----:B------:R-:W-:Y:S01]  /*0140*/  MOV R42, R38 ;  /* 0x00000026002a7202 */ /* 0x000fe20000000f00 */
[----:B------:R-:W-:Y:S01]  /*0150*/  UIADD3 UR5, UR5, UR8, URZ ;  /* 0x0000000805057290 */ /* 0x000fe2000fffe03f */
[----:B------:R-:W-:Y:S01]  /*0160*/  LOP3.LUT R32, R32, 0x2, RZ, 0xc0, !PT ;  /* 0x0000000220207812 */ /* 0x000fe200078ec0ff */
[----:B------:R-:W-:Y:S01]  /*0170*/  UIADD3.X UR10, URZ, UR11, URZ, UP0, !UPT ;  /* 0x0000000b3f0a7290 */ /* 0x000fe200087fe43f */
[----:B------:R-:W-:-:S02]  /*0180*/  ULDC.64 UR16, c[0x0][0x290] ;  /* 0x0000a40000107ab9 */ /* 0x000fc40000000a00 */
        /* <DEDUP_REMOVED lines=17> */
[----:B------:R-:W-:Y:S01]  /*02a0*/  SHF.R.S32.HI R3, RZ, 0x5, R3 ;  /* 0x00000005ff037819 */ /* 0x000fe20000011403 */
[----:B------:R-:W-:Y:S01]  /*02b0*/  USHF.L.U64.HI UR7, UR9, 0x2, UR7 ;  /* 0x0000000209077899 */ /* 0x000fe20008010207 */
[----:B------:R-:W-:-:S02]  /*02c0*/  ISETP.LT.U32.AND P1, PT, R46, 0x80, !P1 ;  /* 0x000000802e00780c */ /* 0x000fc40004f21070 */
[----:B-1-3--:R-:W-:-:S11]  /*02d0*/  LEA R33, R3, UR6, 0x3 ;  /* 0x0000000603217c11 */ /* 0x00afd6000f8e18ff */
.L_x_1206:
[----:B01----:R-:W0:Y:S01]  /*02e0*/  LDC R9, c[0x0][0x2a0] ;  /* 0x0000a800ff097b82 */ /* 0x003e220000000800 */
[----:B------:R-:W-:Y:S01]  /*02f0*/  ULDC.64 UR10, c[0x0][0x290] ;  /* 0x0000a400000a7ab9 */ /* 0x000fe20000000a00 */
[----:B------:R-:W-:-:S06]  /*0300*/  ISETP.GE.AND P3, PT, R42, RZ, PT ;  /* 0x000000ff2a00720c */ /* 0x000fcc0003f66270 */
[----:B------:R-:W1:Y:S01]  /*0310*/  LDC.64 R10, c[0x0][0x248] ;  /* 0x00009200ff0a7b82 */ /* 0x000e620000000a00 */
[----:B------:R-:W-:Y:S02]  /*0320*/  SHF.R.S32.HI R21, RZ, 0x1f, R34 ;  /* 0x0000001fff157819 */ /* 0x000fe40000011422 */
[----:B------:R-:W-:-:S05]  /*0330*/  IADD3 R27, R34, 0x40, RZ ;  /* 0x00000040221b7810 */ /* 0x000fca0007ffe0ff */
[----:B------:R-:W2:Y:S01]  /*0340*/  @P1 LDC.64 R14, c[0x0][0x228] ;  /* 0x00008a00ff0e1b82 */ /* 0x000ea20000000a00 */
[----:B0-----:R-:W-:-:S04]  /*0350*/  IABS R5, R9 ;  /* 0x0000000900057213 */ /* 0x001fc80000000000 */
[----:B------:R-:W0:Y:S01]  /*0360*/  I2F.RP R0, R5 ;  /* 0x0000000500007306 */ /* 0x000e220000209400 */
[----:B-1----:R-:W-:-:S06]  /*0370*/  IMAD.WIDE R10, R42, 0x8, R10 ;  /* 0x000000082a0a7825 */ /* 0x002fcc00078e020a */
[----:B------:R-:W3:Y:S01]  /*0380*/  LDG.E.64 R10, desc[UR12][R10.64] ;  /* 0x0000000c0a0a7981 */ /* 0x000ee2000c1e1b00 */
[----:B0-----:R-:W0:Y:S02]  /*0390*/  MUFU.RCP R0, R0 ;  /* 0x0000000000007308 */ /* 0x001e240000001000 */
[----:B0-----:R-:W-:-:S06]  /*03a0*/  IADD3 R2, R0, 0xffffffe, RZ ;  /* 0x0ffffffe00027810 */ /* 0x001fcc0007ffe0ff */
[----:B------:R0:W1:Y:S02]  /*03b0*/  F2I.FTZ.U32.TRUNC.NTZ R3, R2 ;  /* 0x0000000200037305 */ /* 0x000064000021f000 */
[----:B0-----:R-:W-:Y:S02]  /*03c0*/  MOV R2, RZ ;  /* 0x000000ff00027202 */ /* 0x001fe40000000f00 */
[----:B-1----:R-:W-:-:S05]  /*03d0*/  IADD3 R4, RZ, -R3, RZ ;  /* 0x80000003ff047210 */ /* 0x002fca0007ffe0ff */
[----:B------:R-:W-:Y:S01]  /*03e0*/  IMAD R7, R4, R5, RZ ;  /* 0x0000000504077224 */ /* 0x000fe200078e02ff */
[----:B------:R-:W-:-:S03]  /*03f0*/  IABS R4, R42 ;  /* 0x0000002a00047213 */ /* 0x000fc60000000000 */
[----:B------:R-:W-:Y:S01]  /*0400*/  IMAD.HI.U32 R3, R3, R7, R2 ;  /* 0x0000000703037227 */ /* 0x000fe200078e0002 */
[----:B------:R-:W-:Y:S01]  /*0410*/  SHF.R.U32.HI R2, RZ, 0x1, R46 ;  /* 0x00000001ff027819 */ /* 0x000fe2000001162e */
[----:B------:R-:W0:Y:S04]  /*0420*/  LDC R7, c[0x0][0x2ac] ;  /* 0x0000ab00ff077b82 */ /* 0x000e280000000800 */
[----:B------:R-:W-:-:S05]  /*0430*/  IMAD.HI.U32 R3, R3, R4, RZ ;  /* 0x0000000403037227 */ /* 0x000fca00078e00ff */
[----:B------:R-:W-:-:S05]  /*0440*/  IADD3 R0, -R3, RZ, RZ ;  /* 0x000000ff03007210 */ /* 0x000fca0007ffe1ff */
[----:B------:R-:W-:Y:S01]  /*0450*/  IMAD R0, R5, R0, R4 ;  /* 0x0000000005007224 */ /* 0x000fe200078e0204 */
[----:B------:R-:W-:-:S04]  /*0460*/  LOP3.LUT R4, R42, R9, RZ, 0x3c, !PT ;  /* 0x000000092a047212 */ /* 0x000fc800078e3cff */
[----:B------:R-:W-:Y:S02]  /*0470*/  ISETP.GT.U32.AND P5, PT, R5, R0, PT ;  /* 0x000000000500720c */ /* 0x000fe40003fa4070 */
[----:B------:R-:W-:Y:S01]  /*0480*/  ISETP.GE.AND P2, PT, R4, RZ, PT ;  /* 0x000000ff0400720c */ /* 0x000fe20003f46270 */
[----:B0-----:R-:W-:Y:S02]  /*0490*/  IMAD R2, R7, UR14, R2 ;  /* 0x0000000e07027c24 */ /* 0x001fe4000f8e0202 */
[----:B------:R-:W0:Y:S03]  /*04a0*/  @P1 LDC.64 R6, c[0x0][0x288] ;  /* 0x0000a200ff061b82 */ /* 0x000e260000000a00 */
[----:B------:R-:W-:-:S05]  /*04b0*/  IADD3 R2, R2, 0x40, RZ ;  /* 0x0000004002027810 */ /* 0x000fca0007ffe0ff */
[-C--:B------:R-:W-:Y:S02]  /*04c0*/  @!P5 IADD3 R0, R0, -R5.reuse, RZ ;  /* 0x800000050000d210 */ /* 0x080fe40007ffe0ff */
[----:B------:R-:W-:Y:S02]  /*04d0*/  ISETP.GE.U32.AND P0, PT, R2, UR10, PT ;  /* 0x0000000a02007c0c */ /* 0x000fe4000bf06070 */
[----:B------:R-:W-:Y:S02]  /*04e0*/  ISETP.GE.U32.AND P4, PT, R0, R5, PT ;  /* 0x000000050000720c */ /* 0x000fe40003f86070 */
[----:B------:R-:W-:Y:S02]  /*04f0*/  SHF.R.S32.HI R2, RZ, 0x1f, R2 ;  /* 0x0000001fff027819 */ /* 0x000fe40000011402 */
[----:B------:R-:W-:Y:S02]  /*0500*/  @!P5 IADD3 R3, R3, 0x1, RZ ;  /* 0x000000010303d810 */ /* 0x000fe40007ffe0ff */
[----:B------:R-:W-:Y:S01]  /*0510*/  ISETP.GE.AND.EX P0, PT, R2, UR11, PT, P0 ;  /* 0x0000000b02007c0c */ /* 0x000fe2000bf06300 */
[----:B------:R-:W-:Y:S01]  /*0520*/  ULDC.64 UR10, c[0x0][0x298] ;  /* 0x0000a600000a7ab9 */ /* 0x000fe20000000a00 */
[----:B------:R-:W-:-:S02]  /*0530*/  ISETP.GT.U32.AND P5, PT, R5, R0, PT ;  /* 0x000000000500720c */ /* 0x000fc40003fa4070 */
[----:B------:R-:W-:Y:S02]  /*0540*/  ISETP.LT.U32.AND P0, PT, R46, 0x80, !P0 ;  /* 0x000000802e00780c */ /* 0x000fe40004701070 */
[----:B------:R-:W-:Y:S02]  /*0550*/  IADD3 R5, R0, -R5, RZ ;  /* 0x8000000500057210 */ /* 0x000fe40007ffe0ff */
[----:B------:R-:W-:Y:S02]  /*0560*/  @P4 IADD3 R3, R3, 0x1, RZ ;  /* 0x0000000103034810 */ /* 0x000fe40007ffe0ff */
[----:B------:R-:W-:Y:S02]  /*0570*/  SEL R5, R5, R0, !P5 ;  /* 0x0000000005057207 */ /* 0x000fe40006800000 */
[----:B------:R-:W-:Y:S02]  /*0580*/  ISETP.NE.AND P4, PT, R9, RZ, PT ;  /* 0x000000ff0900720c */ /* 0x000fe40003f85270 */
[----:B------:R-:W-:-:S02]  /*0590*/  LOP3.LUT R0, RZ, R9, RZ, 0x33, !PT ;  /* 0x00000009ff007212 */ /* 0x000fc400078e33ff */
[----:B------:R-:W-:Y:S01]  /*05a0*/  @!P3 IADD3 R5, -R5, RZ, RZ ;  /* 0x000000ff0505b210 */ /* 0x000fe20007ffe1ff */
[----:B------:R-:W1:Y:S01]  /*05b0*/  @P0 LDC.64 R8, c[0x0][0x288] ;  /* 0x0000a200ff080b82 */ /* 0x000e620000000a00 */
[----:B------:R-:W-:Y:S02]  /*05c0*/  @!P2 IADD3 R3, -R3, RZ, RZ ;  /* 0x000000ff0303a210 */ /* 0x000fe40007ffe1ff */
[C---:B------:R-:W-:Y:S02]  /*05d0*/  SEL R5, R0.reuse, R5, !P4 ;  /* 0x0000000500057207 */ /* 0x040fe40006000000 */
[----:B------:R-:W-:Y:S02]  /*05e0*/  SEL R3, R0, R3, !P4 ;  /* 0x0000000300037207 */ /* 0x000fe40006000000 */
[----:B------:R-:W-:Y:S01]  /*05f0*/  LEA R12, R5, R32, 0x2 ;  /* 0x00000020050c7211 */ /* 0x000fe200078e10ff */
[----:B------:R-:W4:Y:S01]  /*0600*/  @P0 LDC.64 R16, c[0x0][0x230] ;  /* 0x00008c00ff100b82 */ /* 0x000f220000000a00 */
[----:B------:R-:W-:-:S02]  /*0610*/  SHF.R.S32.HI R0, RZ, 0x1f, R3 ;  /* 0x0000001fff007819 */ /* 0x000fc40000011403 */
[----:B------:R-:W-:-:S03]  /*0620*/  SHF.R.S32.HI R13, RZ, 0x1f, R12 ;  /* 0x0000001fff0d7819 */ /* 0x000fc6000001140c */
[----:B------:R-:W-:Y:S02]  /*0630*/  IMAD R0, R0, UR10, RZ ;  /* 0x0000000a00007c24 */ /* 0x000fe4000f8e02ff */
[C---:B------:R-:W-:Y:S01]  /*0640*/  IMAD.WIDE.U32 R48, R3.reuse, UR10, R12 ;  /* 0x0000000a03307c25 */ /* 0x040fe2000f8e000c */
[----:B------:R-:W2:Y:S03]  /*0650*/  @P0 LDC.64 R18, c[0x0][0x228] ;  /* 0x00008a00ff120b82 */ /* 0x000ea60000000a00 */
[----:B------:R-:W-:Y:S01]  /*0660*/  IMAD R51, R3, UR11, R0 ;  /* 0x0000000b03337c24 */ /* 0x000fe2000f8e0200 */
[----:B------:R-:W-:-:S04]  /*0670*/  @P1 MOV R50, R48 ;  /* 0x0000003000321202 */ /* 0x000fc80000000f00 */
[----:B------:R-:W4:Y:S01]  /*0680*/  @P1 LDC.64 R2, c[0x0][0x230] ;  /* 0x00008c00ff021b82 */ /* 0x000f220000000a00 */
[----:B------:R-:W-:Y:S01]  /*0690*/  IADD3 R51, R49, R51, RZ ;  /* 0x0000003331337210 */ /* 0x000fe20007ffe0ff */
[----:B0-----:R-:W-:Y:S01]  /*06a0*/  @P1 IMAD R0, R21, R6, RZ ;  /* 0x0000000615001224 */ /* 0x001fe200078e02ff */
[----:B------:R-:W-:-:S03]  /*06b0*/  SHF.R.S32.HI R25, RZ, 0x1f, R27 ;  /* 0x0000001fff197819 */ /* 0x000fc6000001141b */
[C---:B------:R-:W-:Y:S01]  /*06c0*/  @P1 IMAD R23, R34.reuse, R7, R0 ;  /* 0x0000000722171224 */ /* 0x040fe200078e0200 */
[----:B------:R-:W-:Y:S01]  /*06d0*/  @P0 MOV R7, R51 ;  /* 0x0000003300070202 */ /* 0x000fe20000000f00 */
[----:B------:R-:W-:Y:S01]  /*06e0*/  @P1 IMAD.WIDE.U32 R20, R34, R6, R50 ;  /* 0x0000000622141225 */ /* 0x000fe200078e0032 */
[----:B------:R-:W-:-:S03]  /*06f0*/  @P0 MOV R6, R48 ;  /* 0x0000003000060202 */ /* 0x000fc60000000f00 */
[-C--:B-1----:R-:W-:Y:S02]  /*0700*/  @P0 IMAD R0, R25, R8.reuse, RZ ;  /* 0x0000000819000224 */ /* 0x082fe400078e02ff */
[----:B------:R-:W-:-:S04]  /*0710*/  @P0 IMAD.WIDE.U32 R6, R27, R8, R6 ;  /* 0x000000081b060225 */ /* 0x000fc800078e0006 */
[----:B------:R-:W-:Y:S01]  /*0720*/  @P0 IMAD R25, R27, R9, R0 ;  /* 0x000000091b190224 */ /* 0x000fe200078e0200 */
[----:B------:R-:W-:Y:S02]  /*0730*/  @P1 IADD3 R9, R21, R23, RZ ;  /* 0x0000001715091210 */ /* 0x000fe40007ffe0ff */
[C---:B------:R-:W-:Y:S02]  /*0740*/  @P1 SHF.L.U32 R21, R20.reuse, 0x2, RZ ;  /* 0x0000000214151819 */ /* 0x040fe400000006ff */
[----:B------:R-:W-:Y:S02]  /*0750*/  @P1 SHF.L.U64.HI R20, R20, 0x2, R9 ;  /* 0x0000000214141819 */ /* 0x000fe40000010209 */
[----:B------:R-:W-:Y:S02]  /*0760*/  @P0 IADD3 R9, R7, R25, RZ ;  /* 0x0000001907090210 */ /* 0x000fe40007ffe0ff */
[----:B------:R-:W-:Y:S02]  /*0770*/  @P0 SHF.L.U32 R7, R6, 0x2, RZ ;  /* 0x0000000206070819 */ /* 0x000fe400000006ff */
[----:B----4-:R-:W-:-:S02]  /*0780*/  @P1 IADD3 R22, P2, R21, R2, RZ ;  /* 0x0000000215161210 */ /* 0x010fc40007f5e0ff */
[----:B------:R-:W-:Y:S02]  /*0790*/  @P0 SHF.L.U64.HI R6, R6, 0x2, R9 ;  /* 0x0000000206060819 */ /* 0x000fe40000010209 */
[C---:B------:R-:W-:Y:S02]  /*07a0*/  @P0 IADD3 R16, P4, R7.reuse, R16, RZ ;  /* 0x0000001007100210 */ /* 0x040fe40007f9e0ff */
[----:B--2---:R-:W-:Y:S02]  /*07b0*/  @P0 IADD3 R18, P5, R7, R18, RZ ;  /* 0x0000001207120210 */ /* 0x004fe40007fbe0ff */
[----:B------:R-:W-:Y:S02]  /*07c0*/  @P1 IADD3 R14, P3, R21, R14, RZ ;  /* 0x0000000e150e1210 */ /* 0x000fe40007f7e0ff */
[----:B------:R-:W-:Y:S02]  /*07d0*/  @P1 IADD3.X R23, R20, R3, RZ, P2, !PT ;  /* 0x0000000314171210 */ /* 0x000fe400017fe4ff */
[----:B------:R-:W-:-:S02]  /*07e0*/  @P0 IADD3.X R17, R6, R17, RZ, P4, !PT ;  /* 0x0000001106110210 */ /* 0x000fc400027fe4ff */
[----:B------:R-:W-:Y:S02]  /*07f0*/  @P0 IADD3.X R19, R6, R19, RZ, P5, !PT ;  /* 0x0000001306130210 */ /* 0x000fe40002ffe4ff */
[----:B------:R-:W-:Y:S02]  /*0800*/  CS2R R6, SRZ ;  /* 0x0000000000067805 */ /* 0x000fe4000001ff00 */
[----:B------:R-:W-:Y:S02]  /*0810*/  MOV R3, RZ ;  /* 0x000000ff00037202 */ /* 0x000fe40000000f00 */
[----:B------:R-:W-:Y:S02]  /*0820*/  MOV R2, RZ ;  /* 0x000000ff00027202 */ /* 0x000fe40000000f00 */
[----:B------:R-:W-:-:S04]  /*0830*/  @P1 IADD3.X R15, R20, R15, RZ, P3, !PT ;  /* 0x0000000f140f1210 */ /* 0x000fc80001ffe4ff */
[----:B------:R0:W5:Y:S04]  /*0840*/  @P1 LDG.E.64 R2, desc[UR12][R22.64] ;  /* 0x0000000c16021981 */ /* 0x000168000c1e1b00 */
[----:B------:R0:W5:Y:S01]  /*0850*/  @P1 LDG.E.64 R6, desc[UR12][R14.64] ;  /* 0x0000000c0e061981 */ /* 0x000162000c1e1b00 */
[----:B------:R-:W-:Y:S02]  /*0860*/  CS2R R20, SRZ ;  /* 0x0000000000147805 */ /* 0x000fe4000001ff00 */
[----:B------:R-:W-:-:S04]  /*0870*/  CS2R R8, SRZ ;  /* 0x0000000000087805 */ /* 0x000fc8000001ff00 */
[----:B------:R0:W5:Y:S04]  /*0880*/  @P0 LDG.E.64 R20, desc[UR12][R16.64] ;  /* 0x0000000c10140981 */ /* 0x000168000c1e1b00 */
[----:B------:R0:W5:Y:S01]  /*0890*/  @P0 LDG.E.64 R8, desc[UR12][R18.64] ;  /* 0x0000000c12080981 */ /* 0x000162000c1e1b00 */
[----:B------:R-:W-:Y:S01]  /*08a0*/  UMOV UR10, 0x3f800000 ;  /* 0x3f800000000a7882 */ /* 0x000fe20000000000 */
[----:B------:R-:W-:Y:S01]  /*08b0*/  BSSY B0, `(.L_x_1180) ;  /* 0x0000021000007945 */ /* 0x000fe20003800000 */
[----:B------:R-:W-:Y:S02]  /*08c0*/  MOV R43, RZ ;  /* 0x000000ff002b7202 */ /* 0x000fe40000000f00 */
[----:B------:R-:W-:Y:S02]  /*08d0*/  CS2R R40, SRZ ;  /* 0x0000000000287805 */ /* 0x000fe4000001ff00 */
[----:B------:R-:W-:Y:S01]  /*08e0*/  MOV R39, RZ ;  /* 0x000000ff00277202 */ /* 0x000fe20000000f00 */
[----:B---3--:R-:W-:-:S05]  /*08f0*/  FFMA.FTZ R11, -R10, R10, R11 ;  /* 0x0000000a0a0b7223 */ /* 0x008fca000001010b */
        /* <DEDUP_REMOVED lines=28> */
.L_x_1181:
[----:B------:R-:W-:Y:S05]  /*0ac0*/  BSYNC B0 ;  /* 0x0000000000007941 */ /* 0x000fea0003800000 */
.L_x_1180:
[----:B------:R-:W-:Y:S01]  /*0ad0*/  ULDC.U8 UR4, c[0x0][0x2a4] ;  /* 0x0000a90000047ab9 */ /* 0x000fe20000000000 */
[C---:B-----5:R-:W-:Y:S01]  /*0ae0*/  FADD.FTZ R0, -R10.reuse, R2 ;  /* 0x000000020a007221 */ /* 0x060fe20000010100 */
[----:B------:R-:W-:Y:S01]  /*0af0*/  ISETP.NE.AND P2, PT, RZ, UR4, PT ;  /* 0x00000004ff007c0c */ /* 0x000fe2000bf45270 */
[C---:B------:R-:W-:Y:S01]  /*0b00*/  FADD.FTZ R2, -R10.reuse, R3 ;  /* 0x000000030a027221 */ /* 0x040fe20000010100 */
[C---:B------:R-:W-:Y:S01]  /*0b10*/  FADD.FTZ R19, -R10.reuse, R20 ;  /* 0x000000140a137221 */ /* 0x040fe20000010100 */
[----:B------:R-:W-:Y:S01]  /*0b20*/  FADD.FTZ R4, -R10, R21 ;  /* 0x000000150a047221 */ /* 0x000fe20000010100 */
[----:B------:R-:W-:Y:S01]  /*0b30*/  MOV R11, R6 ;  /* 0x00000006000b7202 */ /* 0x000fe20000000f00 */
        /* <DEDUP_REMOVED lines=23> */
.L_x_1182:
[----:B------:R-:W-:Y:S01]  /*0cb0*/  FMUL.FTZ R17, R11, R43 ;  /* 0x0000002b0b117220 */ /* 0x000fe20000410000 */
[----:B------:R-:W-:Y:S01]  /*0cc0*/  FMUL.FTZ R3, R19, UR10 ;  /* 0x0000000a13037c20 */ /* 0x000fe20008410000 */
[----:B------:R-:W-:Y:S01]  /*0cd0*/  MOV R15, R9 ;  /* 0x00000009000f7202 */ /* 0x000fe20000000f00 */
        /* <DEDUP_REMOVED lines=23> */
.L_x_1183:
        /* <DEDUP_REMOVED lines=65> */
.L_x_1185:
[----:B------:R-:W-:Y:S05]  /*1260*/  BSYNC B0 ;  /* 0x0000000000007941 */ /* 0x000fea0003800000 */
.L_x_1184:
        /* <DEDUP_REMOVED lines=318> */
.L_x_1187:
[----:B------:R-:W-:Y:S05]  /*2650*/  BSYNC B0 ;  /* 0x0000000000007941 */ /* 0x000fea0003800000 */
.L_x_1186:
        /* <DEDUP_REMOVED lines=19> */
.L_x_1189:
[----:B------:R-:W-:Y:S05]  /*2790*/  BSYNC B0 ;  /* 0x0000000000007941 */ /* 0x000fea0003800000 */
.L_x_1188:
        /* <DEDUP_REMOVED lines=31> */
.L_x_1192:
[----:B-1----:R-:W2:Y:S04]  /*2990*/  LDG.E.STRONG.GPU R5, desc[UR12][R12.64] ;  /* 0x0000000c0c057981 */ /* 0x002ea8000c1ef900 */
[----:B--2---:R-:W-:Y:S01]  /*29a0*/  CCTL.IVALL ;  /* 0x00000000ff00798f */ /* 0x004fe20002000000 */
[----:B------:R-:W-:Y:S05]  /*29b0*/  YIELD ;  /* 0x0000000000007946 */ /* 0x000fea0003800000 */
[----:B------:R-:W-:-:S13]  /*29c0*/  ISETP.NE.AND P0, PT, R5, R16, PT ;  /* 0x000000100500720c */ /* 0x000fda0003f05270 */
[----:B------:R-:W-:Y:S05]  /*29d0*/  @P0 BRA `(.L_x_1192) ;  /* 0xfffffffc00ec0947 */ /* 0x000fea000383ffff */
.L_x_1191:
        /* <DEDUP_REMOVED lines=17> */
.L_x_1196:
        /* <DEDUP_REMOVED lines=115> */
.L_x_1195:
        /* <DEDUP_REMOVED lines=61> */
.L_x_1197:
[----:B------:R-:W-:-:S13]  /*35f0*/  ISETP.NE.OR P0, PT, R5, RZ, P0 ;  /* 0x000000ff0500720c */ /* 0x000fda0000705670 */
[----:B------:R-:W-:Y:S05]  /*3600*/  @!P0 BRA `(.L_x_1193) ;  /* 0x00000000007c8947 */ /* 0x000fea0003800000 */
.L_x_1194:
        /* <DEDUP_REMOVED lines=31> */
.L_x_1193:
        /* <DEDUP_REMOVED lines=12> */
.L_x_1199:
[----:B------:R-:W-:Y:S05]  /*38c0*/  BSYNC B0 ;  /* 0x0000000000007941 */ /* 0x000fea0003800000 */
.L_x_1198:
        /* <DEDUP_REMOVED lines=16> */
.L_x_1190:
[----:B------:R-:W3:Y:S01]  /*39d0*/  S2UR UR6, SR_CgaCtaId ;  /* 0x00000000000679c3 */ /* 0x000ee20000008800 */
[----:B------:R-:W-:Y:S01]  /*39e0*/  UMOV UR4, 0x400 ;  /* 0x0000040000047882 */ /* 0x000fe20000000000 */
[----:B-1----:R-:W-:-:S06]  /*39f0*/  SHF.R.U32.HI R5, RZ, 0x1, R46 ;  /* 0x00000001ff057819 */ /* 0x002fcc000001162e */
[----:B0-2---:R-:W0:Y:S01]  /*3a00*/  LDC R12, c[0x0][0x2ac] ;  /* 0x0000ab00ff0c7b82 */ /* 0x005e220000000800 */
        /* <DEDUP_REMOVED lines=28> */
.L_x_1200:
[----:B------:R-:W-:Y:S04]  /*3bd0*/  BSSY B0, `(.L_x_1201) ;  /* 0x0000014000007945 */ /* 0x000fe80003800000 */
[----:B------:R-:W-:Y:S05]  /*3be0*/  @!P1 BRA `(.L_x_1202) ;  /* 0x0000000000489947 */ /* 0x000fea0003800000 */
[----:B------:R-:W-:Y:S01]  /*3bf0*/  SHF.R.S32.HI R15, RZ, 0x1f, R34 ;  /* 0x0000001fff0f7819 */ /* 0x000fe20000011422 */
[----:B------:R-:W-:Y:S01]  /*3c00*/  ULDC.64 UR16, c[0x0][0x288] ;  /* 0x0000a20000107ab9 */ /* 0x000fe20000000a00 */
[----:B------:R-:W-:Y:S01]  /*3c10*/  MOV R10, R48 ;  /* 0x00000030000a7202 */ /* 0x000fe20000000f00 */
[--C-:B------:R-:W-:Y:S01]  /*3c20*/  FFMA.FTZ R0, R0, R5, R13.reuse ;  /* 0x0000000500007223 */ /* 0x100fe2000001000d */
        /* <DEDUP_REMOVED lines=14> */
.L_x_1202:
[----:B------:R-:W-:Y:S05]  /*3d10*/  BSYNC B0 ;  /* 0x0000000000007941 */ /* 0x000fea0003800000 */
.L_x_1201:
[----:B------:R-:W-:Y:S05]  /*3d20*/  @!P2 BRA `(.L_x_1203) ;  /* 0x000000000048a947 */ /* 0x000fea0003800000 */
        /* <DEDUP_REMOVED lines=18> */
.L_x_1203:
        /* <DEDUP_REMOVED lines=10> */
[----:B------:R-:W-:Y:S01]  /*3ef0*/  FFMA.FTZ R0, R3, R5, R13 ;  /* 0x0000000503007223 */ /* 0x000fe2000001000d */
[----:B------:R-:W-:Y:S01]  /*3f00*/  SHF.R.S32.HI R6, RZ, 0x1f, R7 ;  /* 0x0000001fff067819 */ /* 0x000fe20000011407 */
[----:B------:R-:W-:-:S04]  /*3f10*/  IMAD.WIDE.U32 R2, R7, UR16, R48 ;  /* 0x0000001007027c25 */ /* 0x000fc8000f8e0030 */
[----:B------:R-:W-:Y:S01]  /*3f20*/  FFMA.FTZ R0, R43, R8, -R0 ;  /* 0x000000082b007223 */ /* 0x000fe20000010800 */
[----:B------:R-:W-:-:S03]  /*3f30*/  IMAD R6, R6, UR16, RZ ;  /* 0x0000001006067c24 */ /* 0x000fc6000f8e02ff */
[----:B------:R-:W-:Y:S01]  /*3f40*/  FMUL.FTZ R8, R0, UR10 ;  /* 0x0000000a00087c20 */ /* 0x000fe20008410000 */
[----:B------:R-:W-:Y:S02]  /*3f50*/  IMAD R7, R7, UR17, R6 ;  /* 0x0000001107077c24 */ /* 0x000fe4000f8e0206 */
[----:B------:R-:W-:Y:S01]  /*3f60*/  FFMA.FTZ R6, R4, R5, R13 ;  /* 0x0000000504067223 */ /* 0x000fe2000001000d */
[----:B------:R-:W-:Y:S02]  /*3f70*/  ULDC.64 UR16, c[0x0][0x210] ;  /* 0x0000840000107ab9 */ /* 0x000fe40000000a00 */
[----:B------:R-:W-:Y:S01]  /*3f80*/  LEA R4, P0, R2, UR16, 0x2 ;  /* 0x0000001002047c11 */ /* 0x000fe2000f8010ff */
[----:B------:R-:W-:Y:S01]  /*3f90*/  FFMA.FTZ R6, R39, R9, -R6 ;  /* 0x0000000927067223 */ /* 0x000fe20000010806 */
[----:B------:R-:W-:-:S03]  /*3fa0*/  IADD3 R7, R3, R7, RZ ;  /* 0x0000000703077210 */ /* 0x000fc60007ffe0ff */
[----:B------:R-:W-:Y:S01]  /*3fb0*/  FMUL.FTZ R9, R6, UR10 ;  /* 0x0000000a06097c20 */ /* 0x000fe20008410000 */
[----:B------:R-:W-:-:S05]  /*3fc0*/  LEA.HI.X R5, R2, UR17, R7, 0x2, P0 ;  /* 0x0000001102057c11 */ /* 0x000fca00080f1407 */
[----:B------:R1:W-:Y:S02]  /*3fd0*/  STG.E.64 desc[UR12][R4.64], R8 ;  /* 0x0000000804007986 */ /* 0x0003e4000c101b0c */
.L_x_1205:
[----:B------:R-:W-:Y:S05]  /*3fe0*/  BSYNC B0 ;  /* 0x0000000000007941 */ /* 0x000fea0003800000 */
.L_x_1204:
[----:B------:R-:W-:Y:S01]  /*3ff0*/  ULDC UR4, c[0x0][0x2a0] ;  /* 0x0000a80000047ab9 */ /* 0x000fe20000000800 */
[----:B------:R-:W-:Y:S01]  /*4000*/  ULDC UR6, c[0x0][0x270] ;  /* 0x00009c0000067ab9 */ /* 0x000fe20000000800 */
[----:B------:R-:W-:Y:S01]  /*4010*/  IADD3 R42, R37, R42, RZ ;  /* 0x0000002a252a7210 */ /* 0x000fe20007ffe0ff */
[----:B------:R-:W-:Y:S01]  /*4020*/  UIMAD UR4, UR4, UR6, URZ ;  /* 0x00000006040472a4 */ /* 0x000fe2000f8e023f */
[----:B------:R-:W-:-:S05]  /*4030*/  IADD3 R44, R44, 0x1, RZ ;  /* 0x000000012c2c7810 */ /* 0x000fca0007ffe0ff */
[----:B------:R-:W-:-:S13]  /*4040*/  ISETP.GE.AND P0, PT, R42, UR4, PT ;  /* 0x000000042a007c0c */ /* 0x000fda000bf06270 */
[----:B------:R-:W-:Y:S05]  /*4050*/  @!P0 BRA `(.L_x_1206) ;  /* 0xffffffc000a08947 */ /* 0x000fea000383ffff */
.L_x_1179:
[----:B-1----:R-:W1:Y:S01]  /*4060*/  LDC R4, c[0x0][0xc] ;  /* 0x00000300ff047b82 */ /* 0x002e620000000800 */
        /* <DEDUP_REMOVED lines=22> */
.L_x_1208:
[----:B------:R-:W-:Y:S05]  /*41d0*/  BSYNC B0 ;  /* 0x0000000000007941 */ /* 0x000fea0003800000 */
.L_x_1207:
[----:B------:R-:W-:Y:S05]  /*41e0*/  @P0 EXIT ;  /* 0x000000000000094d */ /* 0x000fea0003800000 */
[----:B------:R-:W-:Y:S05]  /*41f0*/  @P2 BRA `(.L_x_1209) ;  /* 0x0000000000202947 */ /* 0x000fea0003800000 */
[----:B------:R-:W-:-:S05]  /*4200*/  IMAD R0, R4, R7, RZ ;  /* 0x0000000704007224 */ /* 0x000fca00078e02ff */
[----:B------:R-:W-:-:S13]  /*4210*/  ISETP.NE.AND P0, PT, R0, -0x1, PT ;  /* 0xffffffff0000780c */ /* 0x000fda0003f05270 */
[----:B------:R-:W-:Y:S05]  /*4220*/  @!P0 BRA `(.L_x_1209) ;  /* 0x0000000000148947 */ /* 0x000fea0003800000 */
.L_x_1210:
[----:B0-----:R-:W2:Y:S04]  /*4230*/  LDG.E.STRONG.GPU R5, desc[UR12][R2.64] ;  /* 0x0000000c02057981 */ /* 0x001ea8000c1ef900 */
[----:B--2---:R-:W-:Y:S01]  /*4240*/  CCTL.IVALL ;  /* 0x00000000ff00798f */ /* 0x004fe20002000000 */
[----:B------:R-:W-:Y:S05]  /*4250*/  YIELD ;  /* 0x0000000000007946 */ /* 0x000fea0003800000 */
[----:B------:R-:W-:-:S13]  /*4260*/  ISETP.NE.AND P0, PT, R5, R0, PT ;  /* 0x000000000500720c */ /* 0x000fda0003f05270 */
[----:B------:R-:W-:Y:S05]  /*4270*/  @P0 BRA `(.L_x_1210) ;  /* 0xfffffffc00ec0947 */ /* 0x000fea000383ffff */
.L_x_1209:
        /* <DEDUP_REMOVED lines=24> */
.L_x_1211:
        /* <DEDUP_REMOVED lines=25> */
.L_x_1212:
        /* <DEDUP_REMOVED lines=15> */
.L_x_2416:


//--------------------- .text._Z35group_norm_nhwc_bwd_one_pass_kernelI11Fp32IOBf16WLi256ELi4ELi128EEv26Group_norm_nhwc_bwd_params --------------------------
	.section	.text._Z35group_norm_nhwc_bwd_one_pass_kernelI11Fp32IOBf16WLi256ELi4ELi128EEv26Group_norm_nhwc_bwd_params,"ax",@progbits
	.align	128
        .global         _Z35group_norm_nhwc_bwd_one_pass_kernelI11Fp32IOBf16WLi256ELi4ELi128EEv26Group_norm_nhwc_bwd_params
        .type           _Z35group_norm_nhwc_bwd_one_pass_kernelI11Fp32IOBf16WLi256ELi4ELi128EEv26Group_norm_nhwc_bwd_params,@function
        .size           _Z35group_norm_nhwc_bwd_one_pass_kernelI11Fp32IOBf16WLi256ELi4ELi128EEv26Group_norm_nhwc_bwd_params,(.L_x_2417 - _Z35group_norm_nhwc_bwd_one_pass_kernelI11Fp32IOBf16WLi256ELi4ELi128EEv26Group_norm_nhwc_bwd_params)
        .other          _Z35group_norm_nhwc_bwd_one_pass_kernelI11Fp32IOBf16WLi256ELi4ELi128EEv26Group_norm_nhwc_bwd_params,@"STO_CUDA_ENTRY STV_DEFAULT"
_Z35group_norm_nhwc_bwd_one_pass_kernelI11Fp32IOBf16WLi256ELi4ELi128EEv26Group_norm_nhwc_bwd_params:
.text._Z35group_norm_nhwc_bwd_one_pass_kernelI11Fp32IOBf16WLi256ELi4ELi128EEv26Group_norm_nhwc_bwd_params:
        /* <DEDUP_REMOVED lines=13> */
[----:B------:R-:W-:Y:S01]  /*00d0*/  ULDC.64 UR10, c[0x0][0x288] ;  /* 0x0000a200000a7ab9 */ /* 0x000fe20000000a00 */
[----:B------:R-:W1:Y:S01]  /*00e0*/  S2R R42, SR_LANEID ;  /* 0x00000000002a7919 */ /* 0x000e620000000000 */
[----:B------:R-:W-:Y:S01]  /*00f0*/  UIMAD.WIDE.U32 UR4, UR10, 0x3, URZ ;  /* 0x000000030a0478a5 */ /* 0x000fe2000f8e003f */
[----:B------:R-:W-:Y:S01]  /*0100*/  ISETP.GE.U32.AND P2, PT, R48, 0x80, PT ;  /* 0x000000803000780c */ /* 0x000fe20003f46070 */
[----:B------:R-:W-:Y:S01]  /*0110*/  UIMAD UR8, UR11, 0x3, URZ ;  /* 0x000000030b0878a4 */ /* 0x000fe2000f8e023f */
[----:B------:R-:W-:Y:S01]  /*0120*/  SHF.R.S32.HI R3, RZ, 0x1f, R48 ;  /* 0x0000001fff037819 */ /* 0x000fe20000011430 */
[----:B------:R-:W2:Y:S01]  /*0130*/  S2UR UR9, SR_CgaCtaId ;  /* 0x00000000000979c3 */ /* 0x000ea20000008800 */
[----:B------:R-:W-:Y:S01]  /*0140*/  ULDC.64 UR16, c[0x0][0x290] ;  /* 0x0000a40000107ab9 */ /* 0x000fe20000000a00 */
[----:B------:R-:W-:Y:S01]  /*0150*/  ULEA.HI UR7, UP0, UR11, UR10, URZ, 0x1 ;  /* 0x0000000a0b077291 */ /* 0x000fe2000f81083f */
[----:B------:R-:W-:Y:S01]  /*0160*/  R2UR UR15, R43 ;  /* 0x000000002b0f72ca */ /* 0x000fe200000e0000 */
[----:B------:R-:W-:Y:S01]  /*0170*/  UIADD3 UR8, UR5, UR8, URZ ;  /* 0x0000000805087290 */ /* 0x000fe2000fffe03f */
[----:B------:R-:W-:Y:S01]  /*0180*/  LEA.HI R3, R3, R48, RZ, 0x5 ;  /* 0x0000003003037211 */ /* 0x000fe200078f28ff */
[----:B------:R-:W-:Y:S01]  /*0190*/  UMOV UR6, 0x400 ;  /* 0x0000040000067882 */ /* 0x000fe20000000000 */
[----:B------:R-:W-:-:S02]  /*01a0*/  UIADD3.X UR10, URZ, UR11, URZ, UP0, !UPT ;  /* 0x0000000b3f0a7290 */ /* 0x000fc400087fe43f */
[----:B------:R-:W-:Y:S02]  /*01b0*/  SHF.R.S32.HI R3, RZ, 0x5, R3 ;  /* 0x00000005ff037819 */ /* 0x000fe40000011403 */
        /* <DEDUP_REMOVED lines=11> */
[----:B------:R-:W-:Y:S01]  /*0270*/  LEA R40, R3, UR9, 0x3 ;  /* 0x0000000903287c11 */ /* 0x000fe2000f8e18ff */
[----:B------:R-:W-:Y:S01]  /*0280*/  UMOV UR4, URZ ;  /* 0x0000003f00047c82 */ /* 0x000fe20008000000 */
[----:B------:R-:W-:Y:S01]  /*0290*/  ISETP.LT.U32.AND P0, PT, R0, UR16, PT ;  /* 0x0000001000007c0c */ /* 0x000fe2000bf01070 */
[----:B------:R-:W-:Y:S01]  /*02a0*/  USHF.R.S64 UR6, UR6, 0x1, UR8 ;  /* 0x0000000106067899 */ /* 0x000fe20008001008 */
[----:B------:R-:W-:Y:S01]  /*02b0*/  SHF.R.S32.HI R0, RZ, 0x1f, R0 ;  /* 0x0000001fff007819 */ /* 0x000fe20000011400 */
[----:B------:R-:W-:Y:S01]  /*02c0*/  USHF.R.S32.HI UR8, URZ, 0x1, UR8 ;  /* 0x000000013f087899 */ /* 0x000fe20008011408 */
[----:B------:R-:W-:-:S02]  /*02d0*/  ULDC UR16, c[0x0][0x10] ;  /* 0x0000040000107ab9 */ /* 0x000fc40000000800 */
[----:B------:R-:W-:Y:S01]  /*02e0*/  ISETP.LT.AND.EX P2, PT, R0, UR17, !P2, P0 ;  /* 0x0000001100007c0c */ /* 0x000fe2000d741300 */
[----:B-1----:R-:W-:-:S12]  /*02f0*/  USHF.L.U64.HI UR8, UR6, 0x2, UR8 ;  /* 0x0000000206087899 */ /* 0x002fd80008010208 */
.L_x_1248:
[----:B012---:R-:W0:Y:S01]  /*0300*/  LDC R6, c[0x0][0x2a0] ;  /* 0x0000a800ff067b82 */ /* 0x007e220000000800 */
[----:B------:R-:W-:Y:S01]  /*0310*/  ISETP.LE.AND P0, PT, RZ, UR15, PT ;  /* 0x0000000fff007c0c */ /* 0x000fe2000bf03270 */
[----:B------:R-:W-:Y:S01]  /*0320*/  ULDC.64 UR10, c[0x0][0x298] ;  /* 0x0000a600000a7ab9 */ /* 0x000fe20000000a00 */
[C---:B------:R-:W-:Y:S01]  /*0330*/  IADD3 R14, R41.reuse, 0x80, RZ ;  /* 0x00000080290e7810 */ /* 0x040fe20007ffe0ff */
[----:B------:R-:W-:Y:S01]  /*0340*/  ULDC.64 UR18, c[0x0][0x290] ;  /* 0x0000a40000127ab9 */ /* 0x000fe20000000a00 */
[----:B------:R-:W-:Y:S02]  /*0350*/  IADD3 R25, R41, 0x40, RZ ;  /* 0x0000004029197810 */ /* 0x000fe40007ffe0ff */
[----:B------:R-:W-:Y:S01]  /*0360*/  SHF.R.S32.HI R17, RZ, 0x1f, R14 ;  /* 0x0000001fff117819 */ /* 0x000fe2000001140e */
[----:B------:R-:W1:Y:S01]  /*0370*/  @P1 LDC.64 R22, c[0x0][0x288] ;  /* 0x0000a200ff161b82 */ /* 0x000e620000000a00 */
[----:B------:R-:W-:-:S07]  /*0380*/  SHF.R.S32.HI R27, RZ, 0x1f, R25 ;  /* 0x0000001fff1b7819 */ /* 0x000fce0000011419 */
[----:B------:R-:W2:Y:S01]  /*0390*/  @P2 LDC.64 R12, c[0x0][0x288] ;  /* 0x0000a200ff0c2b82 */ /* 0x000ea20000000a00 */
[----:B0-----:R-:W-:-:S07]  /*03a0*/  IABS R5, R6 ;  /* 0x0000000600057213 */ /* 0x001fce0000000000 */
[----:B------:R-:W0:Y:S01]  /*03b0*/  @P1 LDC.64 R8, c[0x0][0x230] ;  /* 0x00008c00ff081b82 */ /* 0x000e220000000a00 */
[----:B---3--:R-:W3:Y:S07]  /*03c0*/  I2F.RP R0, R5 ;  /* 0x0000000500007306 */ /* 0x008eee0000209400 */
[----:B------:R-:W4:Y:S08]  /*03d0*/  @P1 LDC.64 R10, c[0x0][0x228] ;  /* 0x00008a00ff0a1b82 */ /* 0x000f300000000a00 */
[----:B------:R-:W4:Y:S01]  /*03e0*/  @P2 LDC.64 R28, c[0x0][0x230] ;  /* 0x00008c00ff1c2b82 */ /* 0x000f220000000a00 */
[----:B---3--:R-:W3:Y:S07]  /*03f0*/  MUFU.RCP R0, R0 ;  /* 0x0000000000007308 */ /* 0x008eee0000001000 */
[----:B------:R-:W4:Y:S01]  /*0400*/  @P2 LDC.64 R30, c[0x0][0x228] ;  /* 0x00008a00ff1e2b82 */ /* 0x000f220000000a00 */
[----:B---3--:R-:W-:-:S04]  /*0410*/  IADD3 R2, R0, 0xffffffe, RZ ;  /* 0x0ffffffe00027810 */ /* 0x008fc80007ffe0ff */
        /* <DEDUP_REMOVED lines=40> */
[----:B------:R-:W-:Y:S01]  /*06a0*/  @P1 IMAD R2, R5, R22, RZ ;  /* 0x0000001605021224 */ /* 0x000fe200078e02ff */
[----:B------:R-:W-:Y:S01]  /*06b0*/  UIMAD.WIDE UR10, UR15, 0x8, UR10 ;  /* 0x000000080f0a78a5 */ /* 0x000fe2000f8e020a */
[----:B------:R-:W-:-:S02]  /*06c0*/  SHF.R.S32.HI R15, RZ, 0x1f, R0 ;  /* 0x0000001fff0f7819 */ /* 0x000fc40000011400 */
[----:B------:R-:W-:Y:S01]  /*06d0*/  IADD3 R53, R51, R3, RZ ;  /* 0x0000000333357210 */ /* 0x000fe20007ffe0ff */
[----:B------:R-:W-:Y:S01]  /*06e0*/  @P1 IMAD R23, R41, R23, R2 ;  /* 0x0000001729171224 */ /* 0x000fe200078e0202 */
[----:B------:R-:W-:Y:S02]  /*06f0*/  ISETP.LT.U32.AND P0, PT, R48, 0x80, !P0 ;  /* 0x000000803000780c */ /* 0x000fe40004701070 */
[----:B------:R-:W-:Y:S02]  /*0700*/  MOV R2, UR10 ;  /* 0x0000000a00027c02 */ /* 0x000fe40008000f00 */
[----:B------:R-:W-:Y:S02]  /*0710*/  MOV R3, UR11 ;  /* 0x0000000b00037c02 */ /* 0x000fe40008000f00 */
[----:B------:R-:W-:Y:S02]  /*0720*/  ISETP.GE.AND.EX P3, PT, R15, UR19, PT, P3 ;  /* 0x000000130f007c0c */ /* 0x000fe4000bf66330 */
[----:B------:R-:W-:-:S02]  /*0730*/  @P1 MOV R52, R50 ;  /* 0x0000003200341202 */ /* 0x000fc40000000f00 */
[----:B------:R-:W3:Y:S01]  /*0740*/  LDG.E.64 R2, desc[UR12][R2.64] ;  /* 0x0000000c02027981 */ /* 0x000ee2000c1e1b00 */
[----:B------:R-:W-:Y:S02]  /*0750*/  ISETP.LT.U32.AND P3, PT, R48, 0x80, !P3 ;  /* 0x000000803000780c */ /* 0x000fe40005f61070 */
[----:B------:R-:W-:Y:S01]  /*0760*/  @P1 IMAD.WIDE.U32 R18, R41, R22, R52 ;  /* 0x0000001629121225 */ /* 0x000fe200078e0034 */
[----:B------:R-:W1:Y:S04]  /*0770*/  @P0 LDC.64 R6, c[0x0][0x288] ;  /* 0x0000a200ff060b82 */ /* 0x000e680000000a00 */
[----:B------:R-:W-:Y:S02]  /*0780*/  @P1 IADD3 R23, R19, R23, RZ ;  /* 0x0000001713171210 */ /* 0x000fe40007ffe0ff */
[----:B------:R-:W-:-:S02]  /*0790*/  @P1 SHF.L.U32 R19, R18, 0x2, RZ ;  /* 0x0000000212131819 */ /* 0x000fc400000006ff */
[----:B------:R-:W-:Y:S01]  /*07a0*/  @P1 SHF.L.U64.HI R16, R18, 0x2, R23 ;  /* 0x0000000212101819 */ /* 0x000fe20000010217 */
[----:B--2---:R-:W-:Y:S01]  /*07b0*/  @P2 IMAD R18, R27, R12, RZ ;  /* 0x0000000c1b122224 */ /* 0x004fe200078e02ff */
[----:B------:R-:W2:Y:S01]  /*07c0*/  @P3 LDC.64 R4, c[0x0][0x288] ;  /* 0x0000a200ff043b82 */ /* 0x000ea20000000a00 */
[C---:B0-----:R-:W-:Y:S02]  /*07d0*/  @P1 IADD3 R8, P4, R19.reuse, R8, RZ ;  /* 0x0000000813081210 */ /* 0x041fe40007f9e0ff */
[----:B----4-:R-:W-:Y:S01]  /*07e0*/  @P1 IADD3 R10, P5, R19, R10, RZ ;  /* 0x0000000a130a1210 */ /* 0x010fe20007fbe0ff */
[C---:B------:R-:W-:Y:S01]  /*07f0*/  @P2 IMAD R23, R25.reuse, R13, R18 ;  /* 0x0000000d19172224 */ /* 0x040fe200078e0212 */
[----:B------:R-:W-:Y:S02]  /*0800*/  @P2 MOV R18, R50 ;  /* 0x0000003200122202 */ /* 0x000fe40000000f00 */
[----:B------:R-:W-:Y:S01]  /*0810*/  @P2 MOV R19, R53 ;  /* 0x0000003500132202 */ /* 0x000fe20000000f00 */
[----:B------:R-:W0:Y:S02]  /*0820*/  @P0 LDC.64 R32, c[0x0][0x230] ;  /* 0x00008c00ff200b82 */ /* 0x000e240000000a00 */
[----:B------:R-:W-:-:S04]  /*0830*/  @P2 IMAD.WIDE.U32 R12, R25, R12, R18 ;  /* 0x0000000c190c2225 */ /* 0x000fc800078e0012 */
[----:B-1----:R-:W-:Y:S01]  /*0840*/  @P0 IMAD R17, R17, R6, RZ ;  /* 0x0000000611110224 */ /* 0x002fe200078e02ff */
[----:B------:R-:W-:Y:S01]  /*0850*/  @P2 IADD3 R19, R13, R23, RZ ;  /* 0x000000170d132210 */ /* 0x000fe20007ffe0ff */
[----:B------:R-:W1:Y:S01]  /*0860*/  @P3 LDC.64 R26, c[0x0][0x230] ;  /* 0x00008c00ff1a3b82 */ /* 0x000e620000000a00 */
[C---:B------:R-:W-:Y:S02]  /*0870*/  @P2 SHF.L.U32 R13, R12.reuse, 0x2, RZ ;  /* 0x000000020c0d2819 */ /* 0x040fe400000006ff */
[----:B------:R-:W-:Y:S01]  /*0880*/  @P2 SHF.L.U64.HI R12, R12, 0x2, R19 ;  /* 0x000000020c0c2819 */ /* 0x000fe20000010213 */
[----:B------:R-:W-:Y:S01]  /*0890*/  @P0 IMAD R19, R14, R7, R17 ;  /* 0x000000070e130224 */ /* 0x000fe200078e0211 */
[C---:B------:R-:W-:Y:S02]  /*08a0*/  @P1 IADD3.X R9, R16.reuse, R9, RZ, P4, !PT ;  /* 0x0000000910091210 */ /* 0x040fe400027fe4ff */
[----:B------:R-:W-:Y:S01]  /*08b0*/  @P1 IADD3.X R11, R16, R11, RZ, P5, !PT ;  /* 0x0000000b100b1210 */ /* 0x000fe20002ffe4ff */
[----:B------:R-:W4:Y:S01]  /*08c0*/  @P3 LDC.64 R22, c[0x0][0x228] ;  /* 0x00008a00ff163b82 */ /* 0x000f220000000a00 */
[----:B------:R-:W-:-:S02]  /*08d0*/  @P0 MOV R16, R50 ;  /* 0x0000003200100202 */ /* 0x000fc40000000f00 */
[----:B------:R-:W-:Y:S01]  /*08e0*/  @P0 MOV R17, R53 ;  /* 0x0000003500110202 */ /* 0x000fe20000000f00 */
[----:B--2---:R-:W-:-:S04]  /*08f0*/  @P3 IMAD R15, R15, R4, RZ ;  /* 0x000000040f0f3224 */ /* 0x004fc800078e02ff */
[----:B------:R-:W2:Y:S01]  /*0900*/  @P0 LDC.64 R24, c[0x0][0x228] ;  /* 0x00008a00ff180b82 */ /* 0x000ea20000000a00 */
[----:B------:R-:W-:Y:S01]  /*0910*/  @P0 IMAD.WIDE.U32 R6, R14, R6, R16 ;  /* 0x000000060e060225 */ /* 0x000fe200078e0010 */
[----:B------:R-:W-:-:S03]  /*0920*/  @P3 MOV R14, R50 ;  /* 0x00000032000e3202 */ /* 0x000fc60000000f00 */
[C---:B------:R-:W-:Y:S01]  /*0930*/  @P3 IMAD R17, R0.reuse, R5, R15 ;  /* 0x0000000500113224 */ /* 0x040fe200078e020f */
[----:B------:R-:W-:Y:S02]  /*0940*/  @P3 MOV R15, R53 ;  /* 0x00000035000f3202 */ /* 0x000fe40000000f00 */
[C---:B------:R-:W-:Y:S02]  /*0950*/  @P2 IADD3 R28, P4, R13.reuse, R28, RZ ;  /* 0x0000001c0d1c2210 */ /* 0x040fe40007f9e0ff */
[----:B------:R-:W-:Y:S01]  /*0960*/  @P2 IADD3 R30, P5, R13, R30, RZ ;  /* 0x0000001e0d1e2210 */ /* 0x000fe20007fbe0ff */
[----:B------:R-:W-:Y:S01]  /*0970*/  @P3 IMAD.WIDE.U32 R4, R0, R4, R14 ;  /* 0x0000000400043225 */ /* 0x000fe200078e000e */
[----:B------:R-:W-:Y:S02]  /*0980*/  @P0 IADD3 R7, R7, R19, RZ ;  /* 0x0000001307070210 */ /* 0x000fe40007ffe0ff */
[----:B------:R-:W-:Y:S02]  /*0990*/  @P0 SHF.L.U32 R13, R6, 0x2, RZ ;  /* 0x00000002060d0819 */ /* 0x000fe400000006ff */
[----:B------:R-:W-:-:S02]  /*09a0*/  @P2 IADD3.X R31, R12, R31, RZ, P5, !PT ;  /* 0x0000001f0c1f2210 */ /* 0x000fc40002ffe4ff */
[----:B------:R-:W-:Y:S02]  /*09b0*/  @P0 SHF.L.U64.HI R6, R6, 0x2, R7 ;  /* 0x0000000206060819 */ /* 0x000fe40000010207 */
[----:B------:R-:W-:Y:S02]  /*09c0*/  @P3 IADD3 R7, R5, R17, RZ ;  /* 0x0000001105073210 */ /* 0x000fe40007ffe0ff */
[----:B0-----:R-:W-:Y:S02]  /*09d0*/  @P0 IADD3 R32, P5, R13, R32, RZ ;  /* 0x000000200d200210 */ /* 0x001fe40007fbe0ff */
[----:B------:R-:W-:Y:S02]  /*09e0*/  @P3 SHF.L.U32 R5, R4, 0x2, RZ ;  /* 0x0000000204053819 */ /* 0x000fe400000006ff */
[----:B------:R-:W-:Y:S02]  /*09f0*/  @P2 IADD3.X R29, R12, R29, RZ, P4, !PT ;  /* 0x0000001d0c1d2210 */ /* 0x000fe400027fe4ff */
[----:B------:R-:W-:-:S02]  /*0a00*/  @P0 IADD3.X R33, R6, R33, RZ, P5, !PT ;  /* 0x0000002106210210 */ /* 0x000fc40002ffe4ff */
[----:B------:R-:W-:Y:S02]  /*0a10*/  @P3 SHF.L.U64.HI R0, R4, 0x2, R7 ;  /* 0x0000000204003819 */ /* 0x000fe40000010207 */
[C---:B-1----:R-:W-:Y:S02]  /*0a20*/  @P3 IADD3 R26, P4, R5.reuse, R26, RZ ;  /* 0x0000001a051a3210 */ /* 0x042fe40007f9e0ff */
[----:B----4-:R-:W-:Y:S02]  /*0a30*/  @P3 IADD3 R22, P5, R5, R22, RZ ;  /* 0x0000001605163210 */ /* 0x010fe40007fbe0ff */
[----:B------:R-:W-:Y:S02]  /*0a40*/  CS2R R4, SRZ ;  /* 0x0000000000047805 */ /* 0x000fe4000001ff00 */
[----:B--2---:R-:W-:Y:S02]  /*0a50*/  @P0 IADD3 R24, P6, R13, R24, RZ ;  /* 0x000000180d180210 */ /* 0x004fe40007fde0ff */
[----:B------:R-:W-:-:S02]  /*0a60*/  CS2R R16, SRZ ;  /* 0x0000000000107805 */ /* 0x000fc4000001ff00 */
[----:B------:R-:W-:Y:S02]  /*0a70*/  CS2R R12, SRZ ;  /* 0x00000000000c7805 */ /* 0x000fe4000001ff00 */
[----:B------:R-:W-:Y:S01]  /*0a80*/  @P0 IADD3.X R25, R6, R25, RZ, P6, !PT ;  /* 0x0000001906190210 */ /* 0x000fe200037fe4ff */
[----:B------:R0:W5:Y:S01]  /*0a90*/  @P1 LDG.E.64 R4, desc[UR12][R10.64] ;  /* 0x0000000c0a041981 */ /* 0x000162000c1e1b00 */
[----:B------:R-:W-:Y:S02]  /*0aa0*/  CS2R R6, SRZ ;  /* 0x0000000000067805 */ /* 0x000fe4000001ff00 */
[C---:B------:R-:W-:Y:S02]  /*0ab0*/  @P3 IADD3.X R27, R0.reuse, R27, RZ, P4, !PT ;  /* 0x0000001b001b3210 */ /* 0x040fe400027fe4ff */
[----:B------:R-:W-:Y:S01]  /*0ac0*/  @P3 IADD3.X R23, R0, R23, RZ, P5, !PT ;  /* 0x0000001700173210 */ /* 0x000fe20002ffe4ff */
[----:B------:R-:W5:Y:S04]  /*0ad0*/  @P2 LDG.E.64 R16, desc[UR12][R28.64] ;  /* 0x0000000c1c102981 */ /* 0x000f68000c1e1b00 */
[----:B------:R-:W5:Y:S01]  /*0ae0*/  @P2 LDG.E.64 R6, desc[UR12][R30.64] ;  /* 0x0000000c1e062981 */ /* 0x000f62000c1e1b00 */
[----:B0-----:R-:W-:-:S03]  /*0af0*/  CS2R R10, SRZ ;  /* 0x00000000000a7805 */ /* 0x001fc6000001ff00 */
[----:B------:R-:W5:Y:S04]  /*0b00*/  @P3 LDG.E.64 R12, desc[UR12][R26.64] ;  /* 0x0000000c1a0c3981 */ /* 0x000f68000c1e1b00 */
[----:B------:R-:W5:Y:S01]  /*0b10*/  @P3 LDG.E.64 R10, desc[UR12][R22.64] ;  /* 0x0000000c160a3981 */ /* 0x000f62000c1e1b00 */
[----:B------:R-:W-:Y:S02]  /*0b20*/  CS2R R18, SRZ ;  /* 0x0000000000127805 */ /* 0x000fe4000001ff00 */
[----:B------:R-:W-:-:S04]  /*0b30*/  CS2R R14, SRZ ;  /* 0x00000000000e7805 */ /* 0x000fc8000001ff00 */
[----:B------:R0:W5:Y:S04]  /*0b40*/  @P1 LDG.E.64 R18, desc[UR12][R8.64] ;  /* 0x0000000c08121981 */ /* 0x000168000c1e1b00 */
[----:B------:R1:W5:Y:S01]  /*0b50*/  @P0 LDG.E.64 R14, desc[UR12][R32.64] ;  /* 0x0000000c200e0981 */ /* 0x000362000c1e1b00 */
[----:B0-----:R-:W-:-:S06]  /*0b60*/  CS2R R8, SRZ ;  /* 0x0000000000087805 */ /* 0x001fcc000001ff00 */
[----:B------:R1:W5:Y:S01]  /*0b70*/  @P0 LDG.E.64 R8, desc[UR12][R24.64] ;  /* 0x0000000c18080981 */ /* 0x000362000c1e1b00 */
[----:B------:R-:W-:Y:S01]  /*0b80*/  UMOV UR11, 0x3f800000 ;  /* 0x3f800000000b7882 */ /* 0x000fe20000000000 */
[----:B------:R-:W-:Y:S01]  /*0b90*/  BSSY B0, `(.L_x_1214) ;  /* 0x0000021000007945 */ /* 0x000fe20003800000 */
[----:B------:R-:W-:Y:S02]  /*0ba0*/  CS2R R46, SRZ ;  /* 0x00000000002e7805 */ /* 0x000fe4000001ff00 */
[----:B------:R-:W-:Y:S01]  /*0bb0*/  CS2R R44, SRZ ;  /* 0x00000000002c7805 */ /* 0x000fe2000001ff00 */
[----:B---3--:R-:W-:-:S05]  /*0bc0*/  FFMA.FTZ R3, -R2, R2, R3 ;  /* 0x0000000202037223 */ /* 0x008fca0000010103 */
        /* <DEDUP_REMOVED lines=29> */
.L_x_1215:
[----:B------:R-:W-:Y:S05]  /*0da0*/  BSYNC B0 ;  /* 0x0000000000007941 */ /* 0x000fea0003800000 */
.L_x_1214:
        /* <DEDUP_REMOVED lines=30> */
.L_x_1216:
        /* <DEDUP_REMOVED lines=26> */
.L_x_1217:
[----:B------:R-:W-:Y:S01]  /*1130*/  FFMA.FTZ R23, R37, R0, R20 ;  /* 0x0000000025177223 */ /* 0x000fe20000010014 */
[----:B------:R-:W-:Y:S01]  /*1140*/  FMUL.FTZ R21, R17, R47 ;  /* 0x0000002f11157220 */ /* 0x000fe20000410000 */
[----:B------:R-:W-:Y:S01]  /*1150*/  FADD.FTZ R0, R0, R3 ;  /* 0x0000000300007221 */ /* 0x000fe20000010000 */
[----:B------:R-:W-:Y:S01]  /*1160*/  FADD.FTZ R34, -R2, R14 ;  /* 0x0000000e02227221 */ /* 0x000fe20000010100 */
[----:B------:R-:W-:Y:S01]  /*1170*/  MOV R14, R8 ;  /* 0x00000008000e7202 */ /* 0x000fe20000000f00 */
[----:B------:R-:W-:Y:S01]  /*1180*/  FFMA.FTZ R20, R36, R21, R23 ;  /* 0x0000001524147223 */ /* 0x000fe20000010017 */
[----:B------:R-:W-:Y:S01]  /*1190*/  FADD.FTZ R3, R0, R21 ;  /* 0x0000001500037221 */ /* 0x000fe20000010000 */
[----:B------:R-:W-:Y:S01]  /*11a0*/  FADD.FTZ R0, -R2, R15 ;  /* 0x0000000f02007221 */ /* 0x000fe20000010100 */
[----:B------:R-:W-:Y:S01]  /*11b0*/  MOV R15, R9 ;  /* 0x00000009000f7202 */ /* 0x000fe20000000f00 */
        /* <DEDUP_REMOVED lines=22> */
.L_x_1218:
[----:B------:R-:W-:Y:S01]  /*1320*/  FFMA.FTZ R25, R35, R22, R20 ;  /* 0x0000001623197223 */ /* 0x000fe20000010014 */
[----:B------:R-:W-:Y:S01]  /*1330*/  FADD.FTZ R22, R22, R3 ;  /* 0x0000000316167221 */ /* 0x000fe20000010000 */
[----:B------:R-:W-:Y:S01]  /*1340*/  FMUL.FTZ R21, R14, R47 ;  /* 0x0000002f0e157220 */ /* 0x000fe20000410000 */
[C---:B------:R-:W-:Y:S01]  /*1350*/  FADD.FTZ R3, -R2.reuse, R12 ;  /* 0x0000000c02037221 */ /* 0x040fe20000010100 */
[----:B------:R-:W-:Y:S01]  /*1360*/  FADD.FTZ R23, -R2, R13 ;  /* 0x0000000d02177221 */ /* 0x000fe20000010100 */
[----:B------:R-:W-:Y:S01]  /*1370*/  MOV R20, R10 ;  /* 0x0000000a00147202 */ /* 0x000fe20000000f00 */
[----:B------:R-:W-:Y:S01]  /*1380*/  FFMA.FTZ R13, R34, R21, R25 ;  /* 0x00000015220d7223 */ /* 0x000fe20000010019 */
[----:B------:R-:W-:Y:S01]  /*1390*/  FADD.FTZ R12, R22, R21 ;  /* 0x00000015160c7221 */ /* 0x000fe20000010000 */
        /* <DEDUP_REMOVED lines=23> */
.L_x_1219:
        /* <DEDUP_REMOVED lines=22> */
[----:B------:R-:W-:Y:S01]  /*1670*/  ISETP.NE.AND P3, PT, R48, RZ, PT ;  /* 0x000000ff3000720c */ /* 0x000fe20003f65270 */
[----:B------:R-:W-:Y:S01]  /*1680*/  FADD.FTZ R23, R23, R14 ;  /* 0x0000000e17177221 */ /* 0x000fe20000010000 */
[----:B------:R-:W-:Y:S01]  /*1690*/  FFMA.FTZ R21, R34, R14, R21 ;  /* 0x0000000e22157223 */ /* 0x000fe20000010015 */
[----:B------:R-:W-:Y:S01]  /*16a0*/  FADD.FTZ R19, R24, R15 ;  /* 0x0000000f18137221 */ /* 0x000fe20000010000 */
[----:B------:R-:W-:Y:S01]  /*16b0*/  FFMA.FTZ R16, R0, R15, R17 ;  /* 0x0000000f00107223 */ /* 0x000fe20000010011 */
[----:B------:R-:W-:Y:S01]  /*16c0*/  FADD.FTZ R14, R23, R20 ;  /* 0x00000014170e7221 */ /* 0x000fe20000010000 */
[----:B------:R-:W-:Y:S01]  /*16d0*/  BSSY B0, `(.L_x_1220) ;  /* 0x000002b000007945 */ /* 0x000fe20003800000 */
[----:B------:R-:W-:Y:S01]  /*16e0*/  FADD.FTZ R15, R19, R22 ;  /* 0x00000016130f7221 */ /* 0x000fe20000010000 */
[----:B------:R-:W-:Y:S01]  /*16f0*/  ISETP.GT.U32.AND P5, PT, R48, 0x1, PT ;  /* 0x000000013000780c */ /* 0x000fe20003fa4070 */
        /* <DEDUP_REMOVED lines=23> */
[----:B------:R-:W-:Y:S01]  /*1870*/  FFMA.FTZ R13, R3, R22, R16 ;  /* 0x00000016030d7223 */ /* 0x000fe20000010010 */
        /* <DEDUP_REMOVED lines=16> */
.L_x_1221:
[----:B------:R-:W-:Y:S05]  /*1980*/  BSYNC B0 ;  /* 0x0000000000007941 */ /* 0x000fea0003800000 */
.L_x_1220:
        /* <DEDUP_REMOVED lines=318> */
.L_x_1223:
[----:B------:R-:W-:Y:S05]  /*2d70*/  BSYNC B0 ;  /* 0x0000000000007941 */ /* 0x000fea0003800000 */
.L_x_1222:
        /* <DEDUP_REMOVED lines=20> */
.L_x_1225:
[----:B------:R-:W-:Y:S05]  /*2ec0*/  BSYNC B0 ;  /* 0x0000000000007941 */ /* 0x000fea0003800000 */
.L_x_1224:
        /* <DEDUP_REMOVED lines=35> */
.L_x_1228:
[----:B------:R-:W2:Y:S04]  /*3100*/  LDG.E.STRONG.GPU R14, desc[UR12][R12.64] ;  /* 0x0000000c0c0e7981 */ /* 0x000ea8000c1ef900 */
[----:B--2---:R-:W-:Y:S01]  /*3110*/  CCTL.IVALL ;  /* 0x00000000ff00798f */ /* 0x004fe20002000000 */
[----:B------:R-:W-:Y:S05]  /*3120*/  YIELD ;  /* 0x0000000000007946 */ /* 0x000fea0003800000 */
[----:B------:R-:W-:-:S13]  /*3130*/  ISETP.NE.AND P0, PT, R14, R17, PT ;  /* 0x000000110e00720c */ /* 0x000fda0003f05270 */
[----:B------:R-:W-:Y:S05]  /*3140*/  @P0 BRA `(.L_x_1228) ;  /* 0xfffffffc00ec0947 */ /* 0x000fea000383ffff */
.L_x_1227:
        /* <DEDUP_REMOVED lines=17> */
.L_x_1232:
        /* <DEDUP_REMOVED lines=115> */
.L_x_1231:
        /* <DEDUP_REMOVED lines=61> */
.L_x_1233:
[----:B------:R-:W-:-:S13]  /*3d60*/  ISETP.NE.OR P0, PT, R19, RZ, P0 ;  /* 0x000000ff1300720c */ /* 0x000fda0000705670 */
[----:B------:R-:W-:Y:S05]  /*3d70*/  @!P0 BRA `(.L_x_1229) ;  /* 0x00000000007c8947 */ /* 0x000fea0003800000 */
.L_x_1230:
        /* <DEDUP_REMOVED lines=31> */
.L_x_1229:
        /* <DEDUP_REMOVED lines=11> */
.L_x_1235:
[----:B------:R-:W-:Y:S05]  /*4020*/  BSYNC B0 ;  /* 0x0000000000007941 */ /* 0x000fea0003800000 */
.L_x_1234:
        /* <DEDUP_REMOVED lines=16> */
.L_x_1226:
[----:B------:R-:W1:Y:S01]  /*4130*/  S2UR UR10, SR_CgaCtaId ;  /* 0x00000000000a79c3 */ /* 0x000e620000008800 */
[----:B------:R-:W-:Y:S01]  /*4140*/  UMOV UR9, 0x400 ;  /* 0x0000040000097882 */ /* 0x000fe20000000000 */
[C---:B------:R-:W-:Y:S01]  /*4150*/  IADD3 R18, R41.reuse, 0x80, RZ ;  /* 0x0000008029127810 */ /* 0x040fe20007ffe0ff */
[----:B------:R-:W-:Y:S01]  /*4160*/  ULDC.64 UR18, c[0x0][0x290] ;  /* 0x0000a40000127ab9 */ /* 0x000fe20000000a00 */
[----:B------:R-:W-:Y:S02]  /*4170*/  IADD3 R16, R41, 0xc0, RZ ;  /* 0x000000c029107810 */ /* 0x000fe40007ffe0ff */
[----:B------:R-:W-:Y:S02]  /*4180*/  ISETP.GE.U32.AND P0, PT, R18, UR18, PT ;  /* 0x0000001212007c0c */ /* 0x000fe4000bf06070 */
[----:B--2---:R-:W-:Y:S02]  /*4190*/  SHF.R.S32.HI R21, RZ, 0x1f, R18 ;  /* 0x0000001fff157819 */ /* 0x004fe40000011412 */
        /* <DEDUP_REMOVED lines=9> */
[----:B0-----:R-:W0:Y:S01]  /*4230*/  LDS.64 R12, [UR9+0x30] ;  /* 0x00003009ff0c7984 */ /* 0x001e220008000a00 */
        /* <DEDUP_REMOVED lines=22> */
.L_x_1236:
        /* <DEDUP_REMOVED lines=20> */
.L_x_1238:
[----:B------:R-:W-:Y:S05]  /*44e0*/  BSYNC B0 ;  /* 0x0000000000007941 */ /* 0x000fea0003800000 */
.L_x_1237:
        /* <DEDUP_REMOVED lines=19> */
.L_x_1239:
[----:B------:R-:W-:Y:S04]  /*4620*/  BSSY B0, `(.L_x_1240) ;  /* 0x0000015000007945 */ /* 0x000fe80003800000 */
[----:B------:R-:W-:Y:S05]  /*4630*/  @!P2 BRA `(.L_x_1241) ;  /* 0x00000000004ca947 */ /* 0x000fea0003800000 */
[----:B------:R-:W-:Y:S01]  /*4640*/  IADD3 R13, R41, 0x40, RZ ;  /* 0x00000040290d7810 */ /* 0x000fe20007ffe0ff */
[----:B------:R-:W-:Y:S01]  /*4650*/  ULDC.64 UR18, c[0x0][0x288] ;  /* 0x0000a20000127ab9 */ /* 0x000fe20000000a00 */
[----:B0-----:R-:W-:Y:S01]  /*4660*/  MOV R4, R50 ;  /* 0x0000003200047202 */ /* 0x001fe20000000f00 */
[-CC-:B------:R-:W-:Y:S01]  /*4670*/  FFMA.FTZ R36, R36, R19.reuse, R20.reuse ;  /* 0x0000001324247223 */ /* 0x180fe20000010014 */
        /* <DEDUP_REMOVED lines=15> */
.L_x_1241:
[----:B------:R-:W-:Y:S05]  /*4770*/  BSYNC B0 ;  /* 0x0000000000007941 */ /* 0x000fea0003800000 */
.L_x_1240:
        /* <DEDUP_REMOVED lines=19> */
.L_x_1242:
[----:B------:R-:W-:Y:S04]  /*48b0*/  BSSY B0, `(.L_x_1243) ;  /* 0x0000013000007945 */ /* 0x000fe80003800000 */
[----:B------:R-:W-:Y:S05]  /*48c0*/  @!P0 BRA `(.L_x_1244) ;  /* 0x0000000000448947 */ /* 0x000fea0003800000 */
[----:B------:R-:W-:Y:S01]  /*48d0*/  ULDC.64 UR18, c[0x0][0x288] ;  /* 0x0000a20000127ab9 */ /* 0x000fe20000000a00 */
[----:B0-----:R-:W-:Y:S01]  /*48e0*/  MOV R4, R50 ;  /* 0x0000003200047202 */ /* 0x001fe20000000f00 */
[----:B------:R-:W-:Y:S01]  /*48f0*/  IMAD R21, R21, UR18, RZ ;  /* 0x0000001215157c24 */ /* 0x000fe2000f8e02ff */
[----:B------:R-:W-:Y:S01]  /*4900*/  MOV R5, R53 ;  /* 0x0000003500057202 */ /* 0x000fe20000000f00 */
[-CC-:B------:R-:W-:Y:S01]  /*4910*/  FFMA.FTZ R34, R34, R19.reuse, R20.reuse ;  /* 0x0000001322227223 */ /* 0x180fe20000010014 */
[----:B-1----:R-:W-:Y:S01]  /*4920*/  FFMA.FTZ R7, R0, R19, R20 ;  /* 0x0000001300077223 */ /* 0x002fe20000010014 */
[C---:B------:R-:W-:Y:S02]  /*4930*/  IMAD R21, R18.reuse, UR19, R21 ;  /* 0x0000001312157c24 */ /* 0x040fe4000f8e0215 */
[----:B------:R-:W-:Y:S01]  /*4940*/  IMAD.WIDE.U32 R4, R18, UR18, R4 ;  /* 0x0000001212047c25 */ /* 0x000fe2000f8e0004 */
[----:B------:R-:W-:-:S03]  /*4950*/  ULDC.64 UR18, c[0x0][0x210] ;  /* 0x0000840000127ab9 */ /* 0x000fc60000000a00 */
[----:B------:R-:W-:Y:S01]  /*4960*/  FFMA.FTZ R34, R47, R8, -R34 ;  /* 0x000000082f227223 */ /* 0x000fe20000010822 */
[----:B------:R-:W-:Y:S01]  /*4970*/  FFMA.FTZ R35, R44, R9, -R7 ;  /* 0x000000092c237223 */ /* 0x000fe20000010807 */
[----:B------:R-:W-:Y:S02]  /*4980*/  LEA R6, P0, R4, UR18, 0x2 ;  /* 0x0000001204067c11 */ /* 0x000fe4000f8010ff */
[----:B------:R-:W-:Y:S01]  /*4990*/  FMUL.FTZ R34, R34, UR11 ;  /* 0x0000000b22227c20 */ /* 0x000fe20008410000 */
[----:B------:R-:W-:Y:S01]  /*49a0*/  IADD3 R21, R5, R21, RZ ;  /* 0x0000001505157210 */ /* 0x000fe20007ffe0ff */
[----:B------:R-:W-:-:S03]  /*49b0*/  FMUL.FTZ R35, R35, UR11 ;  /* 0x0000000b23237c20 */ /* 0x000fc60008410000 */
[----:B------:R-:W-:-:S05]  /*49c0*/  LEA.HI.X R7, R4, UR19, R21, 0x2, P0 ;  /* 0x0000001304077c11 */ /* 0x000fca00080f1415 */
[----:B------:R2:W-:Y:S02]  /*49d0*/  STG.E.64 desc[UR12][R6.64], R34 ;  /* 0x0000002206007986 */ /* 0x0005e4000c101b0c */
.L_x_1244:
[----:B------:R-:W-:Y:S05]  /*49e0*/  BSYNC B0 ;  /* 0x0000000000007941 */ /* 0x000fea0003800000 */
.L_x_1243:
[----:B------:R-:W-:Y:S05]  /*49f0*/  @!P4 BRA `(.L_x_1245) ;  /* 0x000000000048c947 */ /* 0x000fea0003800000 */
[----:B------:R-:W-:Y:S01]  /*4a00*/  FFMA.FTZ R45, R2, R47, R45 ;  /* 0x0000002f022d7223 */ /* 0x000fe2000001002d */
[----:B------:R-:W-:-:S03]  /*4a10*/  FFMA.FTZ R46, R3, R44, R46 ;  /* 0x0000002c032e7223 */ /* 0x000fc6000001002e */
[----:B------:R-:W-:Y:S01]  /*4a20*/  FMUL.FTZ R0, R45, -1.4426950216293334961 ;  /* 0xbfb8aa3b2d007820 */ /* 0x000fe20000410000 */
        /* <DEDUP_REMOVED lines=15> */
.L_x_1245:
        /* <DEDUP_REMOVED lines=12> */
[----:B------:R-:W-:Y:S01]  /*4be0*/  FMUL.FTZ R10, R10, UR11 ;  /* 0x0000000b0a0a7c20 */ /* 0x000fe20008410000 */
[----:B------:R-:W-:Y:S01]  /*4bf0*/  LEA R2, P0, R50, UR18, 0x2 ;  /* 0x0000001232027c11 */ /* 0x000fe2000f8010ff */
[----:B------:R-:W-:Y:S01]  /*4c00*/  FMUL.FTZ R11, R11, UR11 ;  /* 0x0000000b0b0b7c20 */ /* 0x000fe20008410000 */
[----:B------:R-:W-:-:S04]  /*4c10*/  IADD3 R17, R51, R17, RZ ;  /* 0x0000001133117210 */ /* 0x000fc80007ffe0ff */
[----:B------:R-:W-:-:S05]  /*4c20*/  LEA.HI.X R3, R50, UR19, R17, 0x2, P0 ;  /* 0x0000001332037c11 */ /* 0x000fca00080f1411 */
[----:B------:R3:W-:Y:S02]  /*4c30*/  STG.E.64 desc[UR12][R2.64], R10 ;  /* 0x0000000a02007986 */ /* 0x0007e4000c101b0c */
.L_x_1247:
[----:B------:R-:W-:Y:S05]  /*4c40*/  BSYNC B0 ;  /* 0x0000000000007941 */ /* 0x000fea0003800000 */
.L_x_1246:
        /* <DEDUP_REMOVED lines=8> */
.L_x_1213:
[----:B-12---:R-:W1:Y:S01]  /*4cd0*/  LDC R6, c[0x0][0xc] ;  /* 0x00000300ff067b82 */ /* 0x006e620000000800 */
[----:B------:R-:W-:Y:S01]  /*4ce0*/  ISETP.NE.AND P2, PT, R48, RZ, PT ;  /* 0x000000ff3000720c */ /* 0x000fe20003f45270 */
[----:B------:R-:W-:Y:S06]  /*4cf0*/  BSSY B0, `(.L_x_1249) ;  /* 0x0000015000007945 */ /* 0x000fec0003800000 */
[----:B------:R-:W2:Y:S08]  /*4d00*/  LDC R7, c[0x0][0x10] ;  /* 0x00000400ff077b82 */ /* 0x000eb00000000800 */
[----:B---3--:R-:W3:Y:S01]  /*4d10*/  LDC.64 R2, c[0x0][0x258] ;  /* 0x00009600ff027b82 */ /* 0x008ee20000000a00 */
[----:B-1----:R-:W-:-:S02]  /*4d20*/  IADD3 R0, R6, -0x1, RZ ;  /* 0xffffffff06007810 */ /* 0x002fc40007ffe0ff */
[----:B------:R-:W-:Y:S02]  /*4d30*/  ISETP.NE.AND P1, PT, R6, 0x1, PT ;  /* 0x000000010600780c */ /* 0x000fe40003f25270 */
[----:B------:R-:W-:Y:S02]  /*4d40*/  ISETP.NE.AND P0, PT, R0, UR14, PT ;  /* 0x0000000e00007c0c */ /* 0x000fe4000bf05270 */
[C---:B--2---:R-:W-:Y:S02]  /*4d50*/  SHF.L.U32 R0, R7.reuse, 0x1, RZ ;  /* 0x0000000107007819 */ /* 0x044fe400000006ff */
[----:B0-----:R-:W-:Y:S02]  /*4d60*/  IADD3 R4, R7, -0x1, RZ ;  /* 0xffffffff07047810 */ /* 0x001fe40007ffe0ff */
[----:B------:R-:W-:Y:S02]  /*4d70*/  SEL R5, R0, RZ, P1 ;  /* 0x000000ff00057207 */ /* 0x000fe40000800000 */
[----:B------:R-:W-:-:S03]  /*4d80*/  ISETP.NE.OR P0, PT, R43, R4, P0 ;  /* 0x000000042b00720c */ /* 0x000fc60000705670 */
[----:B---3--:R-:W-:Y:S01]  /*4d90*/  IMAD.WIDE.U32 R2, R5, 0x4, R2 ;  /* 0x0000000405027825 */ /* 0x008fe200078e0002 */
        /* <DEDUP_REMOVED lines=10> */
.L_x_1250:
[----:B------:R-:W-:Y:S05]  /*4e40*/  BSYNC B0 ;  /* 0x0000000000007941 */ /* 0x000fea0003800000 */
.L_x_1249:
[----:B------:R-:W-:Y:S05]  /*4e50*/  @P0 EXIT ;  /* 0x000000000000094d */ /* 0x000fea0003800000 */
[----:B------:R-:W-:Y:S05]  /*4e60*/  @P2 BRA `(.L_x_1251) ;  /* 0x0000000000202947 */ /* 0x000fea0003800000 */
[----:B------:R-:W-:-:S05]  /*4e70*/  IMAD R0, R6, R7, RZ ;  /* 0x0000000706007224 */ /* 0x000fca00078e02ff */
[----:B------:R-:W-:-:S13]  /*4e80*/  ISETP.NE.AND P0, PT, R0, -0x1, PT ;  /* 0xffffffff0000780c */ /* 0x000fda0003f05270 */
[----:B------:R-:W-:Y:S05]  /*4e90*/  @!P0 BRA `(.L_x_1251) ;  /* 0x0000000000148947 */ /* 0x000fea0003800000 */
.L_x_1252:
[----:B0-----:R-:W2:Y:S04]  /*4ea0*/  LDG.E.STRONG.GPU R5, desc[UR12][R2.64] ;  /* 0x0000000c02057981 */ /* 0x001ea8000c1ef900 */
[----:B--2---:R-:W-:Y:S01]  /*4eb0*/  CCTL.IVALL ;  /* 0x00000000ff00798f */ /* 0x004fe20002000000 */
[----:B------:R-:W-:Y:S05]  /*4ec0*/  YIELD ;  /* 0x0000000000007946 */ /* 0x000fea0003800000 */
[----:B------:R-:W-:-:S13]  /*4ed0*/  ISETP.NE.AND P0, PT, R5, R0, PT ;  /* 0x000000000500720c */ /* 0x000fda0003f05270 */
[----:B------:R-:W-:Y:S05]  /*4ee0*/  @P0 BRA `(.L_x_1252) ;  /* 0xfffffffc00ec0947 */ /* 0x000fea000383ffff */
.L_x_1251:
        /* <DEDUP_REMOVED lines=24> */
.L_x_1253:
        /* <DEDUP_REMOVED lines=25> */
.L_x_1254:
        /* <DEDUP_REMOVED lines=16> */
.L_x_2417:


//--------------------- .text._Z35group_norm_nhwc_bwd_one_pass_kernelI11Fp32IOBf16WLi512ELi4ELi128EEv26Group_norm_nhwc_bwd_params --------------------------
	.section	.text._Z35group_norm_nhwc_bwd_one_pass_kernelI11Fp32IOBf16WLi512ELi4ELi128EEv26Group_norm_nhwc_bwd_params,"ax",@progbits
	.align	128
        .global         _Z35group_norm_nhwc_bwd_one_pass_kernelI11Fp32IOBf16WLi512ELi4ELi128EEv26Group_norm_nhwc_bwd_params
        .type           _Z35group_norm_nhwc_bwd_one_pass_kernelI11Fp32IOBf16WLi512ELi4ELi128EEv26Group_norm_nhwc_bwd_params,@function
        .size           _Z35group_norm_nhwc_bwd_one_pass_kernelI11Fp32IOBf16WLi512ELi4ELi128EEv26Group_norm_nhwc_bwd_params,(.L_x_2418 - _Z35group_norm_nhwc_bwd_one_pass_kernelI11Fp32IOBf16WLi512ELi4ELi128EEv26Group_norm_nhwc_bwd_params)
        .other          _Z35group_norm_nhwc_bwd_one_pass_kernelI11Fp32IOBf16WLi512ELi4ELi128EEv26Group_norm_nhwc_bwd_params,@"STO_CUDA_ENTRY STV_DEFAULT"
_Z35group_norm_nhwc_bwd_one_pass_kernelI11Fp32IOBf16WLi512ELi4ELi128EEv26Group_norm_nhwc_bwd_params:
.text._Z35group_norm_nhwc_bwd_one_pass_kernelI11Fp32IOBf16WLi512ELi4ELi128EEv26Group_norm_nhwc_bwd_params:
        /* <DEDUP_REMOVED lines=61> */
.L_x_1306:
[----:B0-----:R-:W0:Y:S01]  /*03d0*/  LDC R6, c[0x0][0x2a0] ;  /* 0x0000a800ff067b82 */ /* 0x001e220000000800 */
[----:B------:R-:W-:Y:S01]  /*03e0*/  ULDC.64 UR10, c[0x0][0x298] ;  /* 0x0000a600000a7ab9 */ /* 0x000fe20000000a00 */
[C---:B------:R-:W-:Y:S02]  /*03f0*/  IADD3 R19, R52.reuse, 0x40, RZ ;  /* 0x0000004034137810 */ /* 0x040fe40007ffe0ff */
[----:B------:R-:W-:Y:S02]  /*0400*/  IADD3 R23, R52, 0x140, RZ ;  /* 0x0000014034177810 */ /* 0x000fe40007ffe0ff */
[----:B-1----:R-:W-:Y:S02]  /*0410*/  SHF.R.S32.HI R21, RZ, 0x1f, R19 ;  /* 0x0000001fff157819 */ /* 0x002fe40000011413 */
[----:B--234-:R-:W1:Y:S08]  /*0420*/  @P1 LDC.64 R10, c[0x0][0x288] ;  /* 0x0000a200ff0a1b82 */ /* 0x01ce700000000a00 */
        /* <DEDUP_REMOVED lines=19> */
[----:B------:R-:W-:Y:S02]  /*0560*/  LOP3.LUT R2, R6, UR15, RZ, 0x3c, !PT ;  /* 0x0000000f06027c12 */ /* 0x000fe4000f8e3cff */
[----:B------:R-:W1:Y:S03]  /*0570*/  @P2 LDC.64 R38, c[0x0][0x228] ;  /* 0x00008a00ff262b82 */ /* 0x000e660000000a00 */
        /* <DEDUP_REMOVED lines=19> */
[----:B--2---:R-:W-:Y:S01]  /*06b0*/  @P5 IMAD R6, R21, R12, RZ ;  /* 0x0000000c15065224 */ /* 0x004fe200078e02ff */
[----:B------:R-:W-:Y:S02]  /*06c0*/  IADD3 R21, R52, 0x100, RZ ;  /* 0x0000010034157810 */ /* 0x000fe40007ffe0ff */
[----:B------:R-:W-:Y:S02]  /*06d0*/  @!P6 IADD3 R2, -R2, RZ, RZ ;  /* 0x000000ff0202e210 */ /* 0x000fe40007ffe1ff */
[C---:B------:R-:W-:Y:S02]  /*06e0*/  SEL R61, R3.reuse, R0, !P0 ;  /* 0x00000000033d7207 */ /* 0x040fe40004000000 */
[----:B------:R-:W-:-:S02]  /*06f0*/  SEL R3, R3, R2, !P0 ;  /* 0x0000000203037207 */ /* 0x000fc40004000000 */
[----:B------:R-:W-:Y:S02]  /*0700*/  LEA R36, R61, R4, 0x2 ;  /* 0x000000043d247211 */ /* 0x000fe400078e10ff */
        /* <DEDUP_REMOVED lines=19> */
[----:B0-----:R-:W-:Y:S02]  /*0840*/  @P1 IADD3 R24, P6, R25, R8, RZ ;  /* 0x0000000819181210 */ /* 0x001fe40007fde0ff */
[----:B------:R-:W-:Y:S01]  /*0850*/  IADD3 R13, R52, 0x80, RZ ;  /* 0x00000080340d7810 */ /* 0x000fe20007ffe0ff */
[----:B------:R-:W-:Y:S01]  /*0860*/  @P5 IMAD.WIDE.U32 R4, R19, R12, R4 ;  /* 0x0000000c13045225 */ /* 0x000fe200078e0004 */
[----:B----4-:R-:W-:Y:S01]  /*0870*/  @P1 IADD3 R28, P0, R25, R28, RZ ;  /* 0x0000001c191c1210 */ /* 0x010fe20007f1e0ff */
        /* <DEDUP_REMOVED lines=46> */
[----:B------:R-:W-:Y:S02]  /*0b60*/  @P2 MOV R8, R64 ;  /* 0x0000004000082202 */ /* 0x000fe40000000f00 */
[----:B------:R-:W-:Y:S02]  /*0b70*/  @P3 SHF.L.U64.HI R10, R4, 0x2, R5 ;  /* 0x00000002040a3819 */ /* 0x000fe40000010205 */
[----:B------:R-:W-:Y:S01]  /*0b80*/  @P3 IADD3 R44, P0, R11, R44, RZ ;  /* 0x0000002c0b2c3210 */ /* 0x000fe20007f1e0ff */
[----:B------:R-:W-:Y:S01]  /*0b90*/  @P2 IMAD.WIDE.U32 R8, R21, R6, R8 ;  /* 0x0000000615082225 */ /* 0x000fe200078e0008 */
[----:B------:R-:W2:Y:S01]  /*0ba0*/  @P6 LDC.64 R4, c[0x0][0x230] ;  /* 0x00008c00ff046b82 */ /* 0x000ea20000000a00 */
[----:B------:R-:W-:-:S02]  /*0bb0*/  SHF.R.S32.HI R21, RZ, 0x1f, R23 ;  /* 0x0000001fff157819 */ /* 0x000fc40000011417 */
[C---:B------:R-:W-:Y:S02]  /*0bc0*/  @P3 IADD3.X R45, R10.reuse, R45, RZ, P0, !PT ;  /* 0x0000002d0a2d3210 */ /* 0x040fe400007fe4ff */
[----:B------:R-:W-:Y:S02]  /*0bd0*/  @P3 IADD3 R46, P0, R11, R46, RZ ;  /* 0x0000002e0b2e3210 */ /* 0x000fe40007f1e0ff */
[----:B------:R-:W-:Y:S01]  /*0be0*/  @P2 IADD3 R9, R9, R13, RZ ;  /* 0x0000000d09092210 */ /* 0x000fe20007ffe0ff */
[----:B------:R-:W3:Y:S01]  /*0bf0*/  @P6 LDC.64 R6, c[0x0][0x228] ;  /* 0x00008a00ff066b82 */ /* 0x000ee20000000a00 */
[----:B------:R-:W-:Y:S01]  /*0c00*/  @P3 IADD3.X R47, R10, R47, RZ, P0, !PT ;  /* 0x0000002f0a2f3210 */ /* 0x000fe200007fe4ff */
[----:B0-----:R-:W-:Y:S01]  /*0c10*/  @P6 IMAD R12, R21, R2, RZ ;  /* 0x00000002150c6224 */ /* 0x001fe200078e02ff */
[C---:B------:R-:W-:Y:S02]  /*0c20*/  @P2 SHF.L.U32 R11, R8.reuse, 0x2, RZ ;  /* 0x00000002080b2819 */ /* 0x040fe400000006ff */
[----:B------:R-:W-:Y:S01]  /*0c30*/  @P2 SHF.L.U64.HI R10, R8, 0x2, R9 ;  /* 0x00000002080a2819 */ /* 0x000fe20000010209 */
[----:B------:R-:W-:Y:S01]  /*0c40*/  @P6 IMAD R13, R23, R3, R12 ;  /* 0x00000003170d6224 */ /* 0x000fe200078e020c */
[----:B------:R-:W-:-:S02]  /*0c50*/  @P6 MOV R8, R64 ;  /* 0x0000004000086202 */ /* 0x000fc40000000f00 */
[----:B------:R-:W-:Y:S02]  /*0c60*/  @P6 MOV R9, R67 ;  /* 0x0000004300096202 */ /* 0x000fe40000000f00 */
[----:B-1----:R-:W-:Y:S01]  /*0c70*/  @P2 IADD3 R48, P0, R11, R48, RZ ;  /* 0x000000300b302210 */ /* 0x002fe20007f1e0ff */
[----:B------:R-:W-:-:S03]  /*0c80*/  @P6 IMAD.WIDE.U32 R2, R23, R2, R8 ;  /* 0x0000000217026225 */ /* 0x000fc600078e0008 */
[----:B------:R-:W-:Y:S02]  /*0c90*/  @P2 IADD3.X R49, R10, R49, RZ, P0, !PT ;  /* 0x000000310a312210 */ /* 0x000fe400007fe4ff */
[----:B------:R-:W-:Y:S02]  /*0ca0*/  CS2R R22, SRZ ;  /* 0x0000000000167805 */ /* 0x000fe4000001ff00 */
[----:B------:R-:W-:Y:S02]  /*0cb0*/  @P2 IADD3 R38, P0, R11, R38, RZ ;  /* 0x000000260b262210 */ /* 0x000fe40007f1e0ff */
[----:B------:R-:W-:Y:S02]  /*0cc0*/  @P6 IADD3 R3, R3, R13, RZ ;  /* 0x0000000d03036210 */ /* 0x000fe40007ffe0ff */
[----:B------:R-:W-:Y:S02]  /*0cd0*/  @P6 SHF.L.U32 R9, R2, 0x2, RZ ;  /* 0x0000000202096819 */ /* 0x000fe400000006ff */
[----:B------:R-:W-:-:S02]  /*0ce0*/  @P2 IADD3.X R39, R10, R39, RZ, P0, !PT ;  /* 0x000000270a272210 */ /* 0x000fc400007fe4ff */
[----:B------:R-:W-:Y:S02]  /*0cf0*/  @P6 SHF.L.U64.HI R8, R2, 0x2, R3 ;  /* 0x0000000202086819 */ /* 0x000fe40000010203 */
[C---:B--2---:R-:W-:Y:S02]  /*0d00*/  @P6 IADD3 R2, P0, R9.reuse, R4, RZ ;  /* 0x0000000409026210 */ /* 0x044fe40007f1e0ff */
[----:B------:R-:W-:Y:S02]  /*0d10*/  IADD3 R4, R0, 0x180, RZ ;  /* 0x0000018000047810 */ /* 0x000fe40007ffe0ff */
[----:B------:R-:W-:Y:S02]  /*0d20*/  @P6 IADD3.X R3, R8, R5, RZ, P0, !PT ;  /* 0x0000000508036210 */ /* 0x000fe400007fe4ff */
[----:B---3--:R-:W-:Y:S02]  /*0d30*/  @P6 IADD3 R6, P0, R9, R6, RZ ;  /* 0x0000000609066210 */ /* 0x008fe40007f1e0ff */
        /* <DEDUP_REMOVED lines=9> */
[----:B------:R-:W-:-:S07]  /*0dd0*/  @P0 MOV R8, R64 ;  /* 0x0000004000080202 */ /* 0x000fce0000000f00 */
[----:B------:R-:W2:Y:S08]  /*0de0*/  @P0 LDC.64 R10, c[0x0][0x230] ;  /* 0x00008c00ff0a0b82 */ /* 0x000eb00000000a00 */
[----:B------:R-:W3:Y:S01]  /*0df0*/  @P0 LDC.64 R12, c[0x0][0x228] ;  /* 0x00008a00ff0c0b82 */ /* 0x000ee20000000a00 */
[----:B-1----:R-:W-:Y:S01]  /*0e00*/  @P0 IMAD R4, R9, R20, RZ ;  /* 0x0000001409040224 */ /* 0x002fe200078e02ff */
[----:B------:R-:W-:-:S03]  /*0e10*/  @P0 MOV R9, R67 ;  /* 0x0000004300090202 */ /* 0x000fc60000000f00 */
[C---:B------:R-:W-:Y:S02]  /*0e20*/  @P0 IMAD R21, R5.reuse, R21, R4 ;  /* 0x0000001505150224 */ /* 0x040fe400078e0204 */
[----:B------:R-:W-:Y:S01]  /*0e30*/  @P0 IMAD.WIDE.U32 R8, R5, R20, R8 ;  /* 0x0000001405080225 */ /* 0x000fe200078e0008 */
[----:B------:R-:W-:-:S04]  /*0e40*/  CS2R R4, SRZ ;  /* 0x0000000000047805 */ /* 0x000fc8000001ff00 */
[----:B------:R-:W-:Y:S02]  /*0e50*/  @P0 IADD3 R21, R9, R21, RZ ;  /* 0x0000001509150210 */ /* 0x000fe40007ffe0ff */
[C---:B------:R-:W-:Y:S01]  /*0e60*/  @P0 SHF.L.U32 R9, R8.reuse, 0x2, RZ ;  /* 0x0000000208090819 */ /* 0x040fe200000006ff */
[----:B------:R1:W5:Y:S01]  /*0e70*/  @P6 LDG.E.64 R4, desc[UR12][R6.64] ;  /* 0x0000000c06046981 */ /* 0x000362000c1e1b00 */
[----:B------:R-:W-:Y:S02]  /*0e80*/  @P0 SHF.L.U64.HI R8, R8, 0x2, R21 ;  /* 0x0000000208080819 */ /* 0x000fe40000010215 */
[----:B--2---:R-:W-:Y:S02]  /*0e90*/  @P0 IADD3 R10, P6, R9, R10, RZ ;  /* 0x0000000a090a0210 */ /* 0x004fe40007fde0ff */
[----:B------:R-:W-:Y:S02]  /*0ea0*/  IADD3 R0, R0, 0x1c0, RZ ;  /* 0x000001c000007810 */ /* 0x000fe40007ffe0ff */
[----:B------:R-:W-:-:S02]  /*0eb0*/  @P0 IADD3.X R11, R8, R11, RZ, P6, !PT ;  /* 0x0000000b080b0210 */ /* 0x000fc400037fe4ff */
[----:B---3--:R-:W-:-:S04]  /*0ec0*/  @P0 IADD3 R12, P6, R9, R12, RZ ;  /* 0x0000000c090c0210 */ /* 0x008fc80007fde0ff */
        /* <DEDUP_REMOVED lines=10> */
[----:B------:R-:W3:Y:S01]  /*0f70*/  @P6 LDC.64 R30, c[0x0][0x288] ;  /* 0x0000a200ff1e6b82 */ /* 0x000ee20000000a00 */
[----:B0-----:R-:W-:-:S04]  /*0f80*/  IADD3 R3, R52, 0x1c0, RZ ;  /* 0x000001c034037810 */ /* 0x001fc80007ffe0ff */
[----:B-1----:R-:W-:-:S03]  /*0f90*/  SHF.R.S32.HI R7, RZ, 0x1f, R3 ;  /* 0x0000001fff077819 */ /* 0x002fc60000011403 */
[----:B------:R-:W0:Y:S01]  /*0fa0*/  @P6 LDC.64 R40, c[0x0][0x230] ;  /* 0x00008c00ff286b82 */ /* 0x000e220000000a00 */
[----:B------:R-:W-:Y:S02]  /*0fb0*/  @P6 MOV R8, R64 ;  /* 0x0000004000086202 */ /* 0x000fe40000000f00 */
[----:B------:R-:W-:-:S05]  /*0fc0*/  @P6 MOV R9, R67 ;  /* 0x0000004300096202 */ /* 0x000fca0000000f00 */
[----:B------:R-:W1:Y:S01]  /*0fd0*/  @P6 LDC.64 R42, c[0x0][0x228] ;  /* 0x00008a00ff2a6b82 */ /* 0x000e620000000a00 */
[-C--:B---3--:R-:W-:Y:S02]  /*0fe0*/  @P6 IMAD R0, R7, R30.reuse, RZ ;  /* 0x0000001e07006224 */ /* 0x088fe400078e02ff */
[----:B------:R-:W-:-:S04]  /*0ff0*/  @P6 IMAD.WIDE.U32 R8, R3, R30, R8 ;  /* 0x0000001e03086225 */ /* 0x000fc800078e0008 */
[----:B------:R-:W-:Y:S01]  /*1000*/  @P6 IMAD R31, R3, R31, R0 ;  /* 0x0000001f031f6224 */ /* 0x000fe200078e0200 */
[----:B------:R-:W-:Y:S01]  /*1010*/  HFMA2.MMA R3, -RZ, RZ, 0, 0 ;  /* 0x00000000ff037435 */ /* 0x000fe200000001ff */
[----:B------:R-:W-:Y:S02]  /*1020*/  MOV R2, RZ ;  /* 0x000000ff00027202 */ /* 0x000fe40000000f00 */
[----:B------:R-:W-:Y:S02]  /*1030*/  CS2R R6, SRZ ;  /* 0x0000000000067805 */ /* 0x000fe4000001ff00 */
[----:B------:R-:W-:Y:S02]  /*1040*/  @P6 IADD3 R31, R9, R31, RZ ;  /* 0x0000001f091f6210 */ /* 0x000fe40007ffe0ff */
[C---:B------:R-:W-:Y:S02]  /*1050*/  @P6 SHF.L.U32 R9, R8.reuse, 0x2, RZ ;  /* 0x0000000208096819 */ /* 0x040fe400000006ff */
[----:B------:R-:W5:Y:S01]  /*1060*/  @P0 LDG.E.64 R6, desc[UR12][R12.64] ;  /* 0x0000000c0c060981 */ /* 0x000f62000c1e1b00 */
[----:B------:R-:W-:-:S03]  /*1070*/  @P6 SHF.L.U64.HI R8, R8, 0x2, R31 ;  /* 0x0000000208086819 */ /* 0x000fc6000001021f */
[----:B------:R3:W5:Y:S01]  /*1080*/  @P0 LDG.E.64 R2, desc[UR12][R10.64] ;  /* 0x0000000c0a020981 */ /* 0x000762000c1e1b00 */
[----:B0-----:R-:W-:-:S04]  /*1090*/  @P6 IADD3 R40, P0, R9, R40, RZ ;  /* 0x0000002809286210 */ /* 0x001fc80007f1e0ff */
[C---:B------:R-:W-:Y:S02]  /*10a0*/  @P6 IADD3.X R41, R8.reuse, R41, RZ, P0, !PT ;  /* 0x0000002908296210 */ /* 0x040fe400007fe4ff */
[----:B-1----:R-:W-:Y:S02]  /*10b0*/  @P6 IADD3 R42, P0, R9, R42, RZ ;  /* 0x0000002a092a6210 */ /* 0x002fe40007f1e0ff */
[----:B------:R-:W-:Y:S02]  /*10c0*/  CS2R R34, SRZ ;  /* 0x0000000000227805 */ /* 0x000fe4000001ff00 */
[----:B------:R-:W-:Y:S02]  /*10d0*/  CS2R R32, SRZ ;  /* 0x0000000000207805 */ /* 0x000fe4000001ff00 */
[----:B---3--:R-:W-:Y:S02]  /*10e0*/  CS2R R10, SRZ ;  /* 0x00000000000a7805 */ /* 0x008fe4000001ff00 */
[----:B------:R-:W-:-:S02]  /*10f0*/  @P6 IADD3.X R43, R8, R43, RZ, P0, !PT ;  /* 0x0000002b082b6210 */ /* 0x000fc400007fe4ff */
[----:B------:R-:W-:Y:S01]  /*1100*/  CS2R R8, SRZ ;  /* 0x0000000000087805 */ /* 0x000fe2000001ff00 */
[----:B------:R0:W5:Y:S05]  /*1110*/  @P1 LDG.E.64 R34, desc[UR12][R28.64] ;  /* 0x0000000c1c221981 */ /* 0x00016a000c1e1b00 */
[----:B------:R1:W5:Y:S04]  /*1120*/  @P1 LDG.E.64 R8, desc[UR12][R24.64] ;  /* 0x0000000c18081981 */ /* 0x000368000c1e1b00 */
[----:B------:R3:W5:Y:S01]  /*1130*/  @P5 LDG.E.64 R32, desc[UR12][R14.64] ;  /* 0x0000000c0e205981 */ /* 0x000762000c1e1b00 */
[----:B0-----:R-:W-:-:S03]  /*1140*/  CS2R R28, SRZ ;  /* 0x00000000001c7805 */ /* 0x001fc6000001ff00 */
[----:B------:R0:W5:Y:S01]  /*1150*/  @P5 LDG.E.64 R10, desc[UR12][R16.64] ;  /* 0x0000000c100a5981 */ /* 0x000162000c1e1b00 */
[----:B-1----:R-:W-:-:S03]  /*1160*/  CS2R R24, SRZ ;  /* 0x0000000000187805 */ /* 0x002fc6000001ff00 */
[----:B------:R-:W5:Y:S01]  /*1170*/  @P3 LDG.E.64 R28, desc[UR12][R44.64] ;  /* 0x0000000c2c1c3981 */ /* 0x000f62000c1e1b00 */
[----:B---3--:R-:W-:-:S03]  /*1180*/  CS2R R14, SRZ ;  /* 0x00000000000e7805 */ /* 0x008fc6000001ff00 */
        /* <DEDUP_REMOVED lines=11> */
[----:B------:R0:W5:Y:S01]  /*1240*/  @P6 LDG.E.64 R18, desc[UR12][R42.64] ;  /* 0x0000000c2a126981 */ /* 0x000162000c1e1b00 */
[----:B------:R-:W-:Y:S01]  /*1250*/  UMOV UR18, 0x3f800000 ;  /* 0x3f80000000127882 */ /* 0x000fe20000000000 */
[----:B------:R-:W-:Y:S01]  /*1260*/  BSSY B0, `(.L_x_1256) ;  /* 0x0000020000007945 */ /* 0x000fe20003800000 */
[----:B------:R-:W-:Y:S02]  /*1270*/  CS2R R58, SRZ ;  /* 0x00000000003a7805 */ /* 0x000fe4000001ff00 */
[----:B------:R-:W-:Y:S01]  /*1280*/  CS2R R56, SRZ ;  /* 0x0000000000387805 */ /* 0x000fe2000001ff00 */
        /* <DEDUP_REMOVED lines=8> */
[----:B------:R-:W1:Y:S08]  /*1310*/  @P6 MUFU.RSQ R0, R0 ;  /* 0x0000000000006308 */ /* 0x000e700000001400 */
[----:B-1----:R-:W-:Y:S02]  /*1320*/  @P0 R2UR UR18, R0 ;  /* 0x00000000001202ca */ /* 0x002fe400000e0000 */
[----:B------:R-:W-:-:S13]  /*1330*/  ISETP.GT.U32.AND P0, PT, R60, 0x7f, PT ;  /* 0x0000007f3c00780c */ /* 0x000fda0003f04070 */
        /* <DEDUP_REMOVED lines=18> */
.L_x_1257:
[----:B------:R-:W-:Y:S05]  /*1460*/  BSYNC B0 ;  /* 0x0000000000007941 */ /* 0x000fea0003800000 */
.L_x_1256:
        /* <DEDUP_REMOVED lines=30> */
.L_x_1258:
        /* <DEDUP_REMOVED lines=26> */
.L_x_1259:
[----:B------:R-:W-:Y:S01]  /*17f0*/  FFMA.FTZ R39, R49, R0, R36 ;  /* 0x0000000031277223 */ /* 0x000fe20000010024 */
[----:B------:R-:W-:Y:S01]  /*1800*/  FMUL.FTZ R37, R33, R59 ;  /* 0x0000003b21257220 */ /* 0x000fe20000410000 */
[----:B------:R-:W-:Y:S01]  /*1810*/  FADD.FTZ R0, R0, R21 ;  /* 0x0000001500007221 */ /* 0x000fe20000010000 */
[C---:B------:R-:W-:Y:S01]  /*1820*/  FADD.FTZ R30, -R20.reuse, R30 ;  /* 0x0000001e141e7221 */ /* 0x040fe20000010100 */
[----:B------:R-:W-:Y:S01]  /*1830*/  FADD.FTZ R31, -R20, R31 ;  /* 0x0000001f141f7221 */ /* 0x000fe20000010100 */
[----:B------:R-:W-:Y:S01]  /*1840*/  FFMA.FTZ R36, R48, R37, R39 ;  /* 0x0000002530247223 */ /* 0x000fe20000010027 */
[----:B------:R-:W-:Y:S01]  /*1850*/  FADD.FTZ R37, R0, R37 ;  /* 0x0000002500257221 */ /* 0x000fe20000010000 */
[----:B------:R-:W-:Y:S01]  /*1860*/  FMUL.FTZ R46, R30, UR18 ;  /* 0x000000121e2e7c20 */ /* 0x000fe20008410000 */
[----:B------:R-:W-:Y:S01]  /*1870*/  MOV R0, R12 ;  /* 0x0000000c00007202 */ /* 0x000fe20000000f00 */
[----:B------:R-:W-:Y:S01]  /*1880*/  FMUL.FTZ R30, R32, R56 ;  /* 0x00000038201e7220 */ /* 0x000fe20000410000 */
[----:B------:R-:W-:Y:S01]  /*1890*/  MOV R21, R13 ;  /* 0x0000000d00157202 */ /* 0x000fe20000000f00 */
        /* <DEDUP_REMOVED lines=20> */
.L_x_1260:
        /* <DEDUP_REMOVED lines=31> */
.L_x_1261:
        /* <DEDUP_REMOVED lines=9> */
[----:B------:R-:W-:Y:S01]  /*1c60*/  FFMA.FTZ R31, R43, R24, R30 ;  /* 0x000000182b1f7223 */ /* 0x000fe2000001001e */
[C---:B------:R-:W-:Y:S01]  /*1c70*/  FADD.FTZ R23, -R20.reuse, R23 ;  /* 0x0000001714177221 */ /* 0x040fe20000010100 */
[C---:B------:R-:W-:Y:S01]  /*1c80*/  FADD.FTZ R2, -R20.reuse, R2 ;  /* 0x0000000214027221 */ /* 0x040fe20000010100 */
[C---:B------:R-:W-:Y:S01]  /*1c90*/  FADD.FTZ R3, -R20.reuse, R3 ;  /* 0x0000000314037221 */ /* 0x040fe20000010100 */
[C---:B------:R-:W-:Y:S01]  /*1ca0*/  FADD.FTZ R26, -R20.reuse, R26 ;  /* 0x0000001a141a7221 */ /* 0x040fe20000010100 */
[----:B------:R-:W-:Y:S01]  /*1cb0*/  FADD.FTZ R27, -R20, R27 ;  /* 0x0000001b141b7221 */ /* 0x000fe20000010100 */
[----:B------:R-:W-:Y:S01]  /*1cc0*/  FADD.FTZ R30, R24, R37 ;  /* 0x00000025181e7221 */ /* 0x000fe20000010000 */
[----:B------:R-:W-:Y:S01]  /*1cd0*/  MOV R20, R16 ;  /* 0x0000001000147202 */ /* 0x000fe20000000f00 */
[----:B------:R-:W-:Y:S01]  /*1ce0*/  FMUL.FTZ R42, R42, UR18 ;  /* 0x000000122a2a7c20 */ /* 0x000fe20008410000 */
[----:B------:R-:W-:Y:S01]  /*1cf0*/  MOV R24, R17 ;  /* 0x0000001100187202 */ /* 0x000fe20000000f00 */
        /* <DEDUP_REMOVED lines=22> */
.L_x_1262:
[----:B------:R-:W-:Y:S01]  /*1e60*/  FMUL.FTZ R25, R20, R59 ;  /* 0x0000003b14197220 */ /* 0x000fe20000410000 */
[----:B------:R-:W-:Y:S01]  /*1e70*/  FFMA.FTZ R35, R48, R33, R37 ;  /* 0x0000002130237223 */ /* 0x000fe20000010025 */
[----:B------:R-:W-:Y:S01]  /*1e80*/  FADD.FTZ R33, R36, R33 ;  /* 0x0000002124217221 */ /* 0x000fe20000010000 */
[----:B------:R-:W-:Y:S01]  /*1e90*/  FMUL.FTZ R40, R22, UR18 ;  /* 0x0000001216287c20 */ /* 0x000fe20008410000 */
[----:B------:R-:W-:Y:S01]  /*1ea0*/  FFMA.FTZ R36, R42, R25, R31 ;  /* 0x000000192a247223 */ /* 0x000fe2000001001f */
[----:B------:R-:W-:Y:S01]  /*1eb0*/  FADD.FTZ R31, R30, R25 ;  /* 0x000000191e1f7221 */ /* 0x000fe20000010000 */
[----:B------:R-:W-:Y:S01]  /*1ec0*/  FFMA.FTZ R30, R49, R34, RZ ;  /* 0x00000022311e7223 */ /* 0x000fe200000100ff */
[----:B------:R-:W-:Y:S01]  /*1ed0*/  FADD.FTZ R25, RZ, R34 ;  /* 0x00000022ff197221 */ /* 0x000fe20000010000 */
[----:B------:R-:W-:Y:S01]  /*1ee0*/  FMUL.FTZ R34, R24, R56 ;  /* 0x0000003818227220 */ /* 0x000fe20000410000 */
[----:B------:R-:W-:Y:S01]  /*1ef0*/  FMUL.FTZ R23, R23, UR18 ;  /* 0x0000001217177c20 */ /* 0x000fe20008410000 */
[----:B------:R-:W-:Y:S01]  /*1f00*/  FFMA.FTZ R30, R47, R32, R30 ;  /* 0x000000202f1e7223 */ /* 0x000fe2000001001e */
[----:B------:R-:W-:Y:S01]  /*1f10*/  FADD.FTZ R32, R25, R32 ;  /* 0x0000002019207221 */ /* 0x000fe20000010000 */
[----:B------:R-:W-:Y:S01]  /*1f20*/  FFMA.FTZ R37, R41, R34, R36 ;  /* 0x0000002229257223 */ /* 0x000fe20000010024 */
[----:B------:R-:W-:Y:S01]  /*1f30*/  FADD.FTZ R34, R34, R31 ;  /* 0x0000001f22227221 */ /* 0x000fe20000010000 */
[----:B------:R-:W-:-:S02]  /*1f40*/  MOV R31, R4 ;  /* 0x00000004001f7202 */ /* 0x000fc40000000f00 */
        /* <DEDUP_REMOVED lines=20> */
.L_x_1263:
[----:B------:R-:W-:Y:S01]  /*2090*/  FMUL.FTZ R39, R31, R59 ;  /* 0x0000003b1f277220 */ /* 0x000fe20000410000 */
[----:B------:R-:W-:Y:S01]  /*20a0*/  FMUL.FTZ R36, R25, R56 ;  /* 0x0000003819247220 */ /* 0x000fe20000410000 */
[----:B------:R-:W-:Y:S02]  /*20b0*/  FFMA.FTZ R35, R46, R0, R35 ;  /* 0x000000002e237223 */ /* 0x000fe40000010023 */
[----:B------:R-:W-:Y:S01]  /*20c0*/  FFMA.FTZ R22, R40, R39, R37 ;  /* 0x0000002728167223 */ /* 0x000fe20000010025 */
[----:B------:R-:W-:Y:S01]  /*20d0*/  FADD.FTZ R37, R34, R39 ;  /* 0x0000002722257221 */ /* 0x000fe20000010000 */
[----:B------:R-:W-:Y:S01]  /*20e0*/  FADD.FTZ R34, R33, R0 ;  /* 0x0000000021227221 */ /* 0x000fe20000010000 */
[----:B------:R-:W-:Y:S01]  /*20f0*/  MOV R33, R6 ;  /* 0x0000000600217202 */ /* 0x000fe20000000f00 */
[----:B------:R-:W-:Y:S01]  /*2100*/  FFMA.FTZ R39, R23, R36, R22 ;  /* 0x0000002417277223 */ /* 0x000fe20000010016 */
[----:B------:R-:W-:Y:S01]  /*2110*/  FADD.FTZ R36, R36, R37 ;  /* 0x0000002524247221 */ /* 0x000fe20000010000 */
[----:B------:R-:W-:Y:S01]  /*2120*/  FMUL.FTZ R22, R2, UR18 ;  /* 0x0000001202167c20 */ /* 0x000fe20008410000 */
[----:B------:R-:W-:Y:S01]  /*2130*/  FMUL.FTZ R0, R3, UR18 ;  /* 0x0000001203007c20 */ /* 0x000fe20008410000 */
        /* <DEDUP_REMOVED lines=20> */
.L_x_1264:
[----:B------:R-:W-:Y:S01]  /*2280*/  FMUL.FTZ R3, R33, R59 ;  /* 0x0000003b21037220 */ /* 0x000fe20000410000 */
[----:B------:R-:W-:Y:S01]  /*2290*/  FMUL.FTZ R2, R26, UR18 ;  /* 0x000000121a027c20 */ /* 0x000fe20008410000 */
[----:B------:R-:W-:Y:S02]  /*22a0*/  MOV R38, R19 ;  /* 0x0000001300267202 */ /* 0x000fe40000000f00 */
[----:B------:R-:W-:Y:S01]  /*22b0*/  FFMA.FTZ R39, R22, R3, R39 ;  /* 0x0000000316277223 */ /* 0x000fe20000010027 */
[----:B------:R-:W-:Y:S01]  /*22c0*/  FADD.FTZ R3, R36, R3 ;  /* 0x0000000324037221 */ /* 0x000fe20000010000 */
[----:B------:R-:W-:-:S04]  /*22d0*/  FMUL.FTZ R36, R37, R56 ;  /* 0x0000003825247220 */ /* 0x000fc80000410000 */
[----:B------:R-:W-:Y:S01]  /*22e0*/  FFMA.FTZ R39, R0, R36, R39 ;  /* 0x0000002400277223 */ /* 0x000fe20000010027 */
[----:B------:R-:W-:Y:S01]  /*22f0*/  FADD.FTZ R36, R36, R3 ;  /* 0x0000000324247221 */ /* 0x000fe20000010000 */
[----:B------:R-:W-:Y:S01]  /*2300*/  FMUL.FTZ R3, R27, UR18 ;  /* 0x000000121b037c20 */ /* 0x000fe20008410000 */
[----:B------:R-:W-:Y:S01]  /*2310*/  MOV R27, R18 ;  /* 0x00000012001b7202 */ /* 0x000fe20000000f00 */
[----:B------:R-:W-:Y:S06]  /*2320*/  @!P0 BRA `(.L_x_1265) ;  /* 0x0000000000488947 */ /* 0x000fec0003800000 */
[----:B------:R-:W-:Y:S01]  /*2330*/  FFMA.FTZ R38, R2, R59, R57 ;  /* 0x0000003b02267223 */ /* 0x000fe20000010039 */
[----:B------:R-:W-:-:S03]  /*2340*/  FFMA.FTZ R26, R3, R56, R58 ;  /* 0x00000038031a7223 */ /* 0x000fc6000001003a */
[----:B------:R-:W-:-:S06]  /*2350*/  FMUL.FTZ R63, R38, -1.4426950216293334961 ;  /* 0xbfb8aa3b263f7820 */ /* 0x000fcc0000410000 */
[----:B------:R-:W0:Y:S02]  /*2360*/  MUFU.EX2 R63, R63 ;  /* 0x0000003f003f7308 */ /* 0x000e240000000800 */
[----:B0-----:R-:W-:-:S06]  /*2370*/  FADD.FTZ R68, R63, 1 ;  /* 0x3f8000003f447421 */ /* 0x001fcc0000010000 */
[----:B------:R-:W0:Y:S02]  /*2380*/  MUFU.RCP R27, R68 ;  /* 0x00000044001b7308 */ /* 0x000e240000001000 */
[----:B0-----:R-:W-:Y:S01]  /*2390*/  FADD.FTZ R69, -R27, 1 ;  /* 0x3f8000001b457421 */ /* 0x001fe20000010100 */
[----:B------:R-:W-:-:S03]  /*23a0*/  FMUL.FTZ R27, R18, R27 ;  /* 0x0000001b121b7220 */ /* 0x000fc60000410000 */
[----:B------:R-:W-:Y:S01]  /*23b0*/  FFMA.FTZ R38, R38, R69, 1 ;  /* 0x3f80000026267423 */ /* 0x000fe20000010045 */
[----:B------:R-:W-:-:S03]  /*23c0*/  FMUL.FTZ R69, R26, -1.4426950216293334961 ;  /* 0xbfb8aa3b1a457820 */ /* 0x000fc60000410000 */
[----:B------:R-:W-:-:S03]  /*23d0*/  FMUL.FTZ R27, R27, R38 ;  /* 0x000000261b1b7220 */ /* 0x000fc60000410000 */
[----:B------:R-:W0:Y:S02]  /*23e0*/  MUFU.EX2 R69, R69 ;  /* 0x0000004500457308 */ /* 0x000e240000000800 */
[----:B0-----:R-:W-:-:S06]  /*23f0*/  FADD.FTZ R62, R69, 1 ;  /* 0x3f800000453e7421 */ /* 0x001fcc0000010000 */
[----:B------:R-:W0:Y:S02]  /*2400*/  MUFU.RCP R62, R62 ;  /* 0x0000003e003e7308 */ /* 0x000e240000001000 */
[----:B0-----:R-:W-:Y:S01]  /*2410*/  FADD.FTZ R63, -R62, 1 ;  /* 0x3f8000003e3f7421 */ /* 0x001fe20000010100 */
[----:B------:R-:W-:-:S03]  /*2420*/  FMUL.FTZ R38, R19, R62 ;  /* 0x0000003e13267220 */ /* 0x000fc60000410000 */
[----:B------:R-:W-:-:S04]  /*2430*/  FFMA.FTZ R63, R26, R63, 1 ;  /* 0x3f8000001a3f7423 */ /* 0x000fc8000001003f */
[----:B------:R-:W-:-:S07]  /*2440*/  FMUL.FTZ R38, R38, R63 ;  /* 0x0000003f26267220 */ /* 0x000fce0000410000 */
.L_x_1265:
[----:B------:R-:W-:Y:S01]  /*2450*/  FMUL.FTZ R63, R27, R59 ;  /* 0x0000003b1b3f7220 */ /* 0x000fe20000410000 */
[----:B------:R-:W-:Y:S01]  /*2460*/  ISETP.GT.AND P0, PT, R54, 0x1e, PT ;  /* 0x0000001e3600780c */ /* 0x000fe20003f04270 */
[----:B------:R-:W-:Y:S01]  /*2470*/  FFMA.FTZ R30, R45, R21, R30 ;  /* 0x000000152d1e7223 */ /* 0x000fe2000001001e */
[----:B------:R-:W0:Y:S01]  /*2480*/  S2UR UR11, SR_CgaCtaId ;  /* 0x00000000000b79c3 */ /* 0x000e220000008800 */
[----:B------:R-:W-:Y:S01]  /*2490*/  FFMA.FTZ R62, R2, R63, R39 ;  /* 0x0000003f023e7223 */ /* 0x000fe20000010027 */
[----:B------:R-:W-:Y:S01]  /*24a0*/  FADD.FTZ R63, R36, R63 ;  /* 0x0000003f243f7221 */ /* 0x000fe20000010000 */
[----:B------:R-:W-:Y:S01]  /*24b0*/  FMUL.FTZ R36, R38, R56 ;  /* 0x0000003826247220 */ /* 0x000fe20000410000 */
[----:B------:R-:W-:Y:S01]  /*24c0*/  FADD.FTZ R69, R34, R29 ;  /* 0x0000001d22457221 */ /* 0x000fe20000010000 */
[----:B------:R-:W-:Y:S01]  /*24d0*/  FFMA.FTZ R35, R44, R29, R35 ;  /* 0x0000001d2c237223 */ /* 0x000fe20000010023 */
[----:B------:R-:W-:Y:S01]  /*24e0*/  FFMA.FTZ R30, R43, R28, R30 ;  /* 0x0000001c2b1e7223 */ /* 0x000fe2000001001e */
[----:B------:R-:W-:Y:S01]  /*24f0*/  FADD.FTZ R26, R36, R63 ;  /* 0x0000003f241a7221 */ /* 0x000fe20000010000 */
[----:B------:R-:W-:Y:S01]  /*2500*/  FFMA.FTZ R36, R3, R36, R62 ;  /* 0x0000002403247223 */ /* 0x000fe2000001003e */
[----:B------:R-:W-:Y:S01]  /*2510*/  FFMA.FTZ R35, R42, R20, R35 ;  /* 0x000000142a237223 */ /* 0x000fe20000010023 */
[----:B------:R-:W-:Y:S01]  /*2520*/  FFMA.FTZ R30, R41, R24, R30 ;  /* 0x00000018291e7223 */ /* 0x000fe2000001001e */
[----:B------:R-:W-:Y:S01]  /*2530*/  UMOV UR10, 0x400 ;  /* 0x00000400000a7882 */ /* 0x000fe20000000000 */
[----:B------:R-:W1:Y:S01]  /*2540*/  SHFL.DOWN PT, R63, R26, 0x1, 0x1f ;  /* 0x08201f001a3f7f89 */ /* 0x000e6200000e0000 */
[----:B------:R-:W-:Y:S01]  /*2550*/  UIADD3 UR9, UR10, 0x40, URZ ;  /* 0x000000400a097890 */ /* 0x000fe2000fffe03f */
[----:B------:R-:W-:Y:S01]  /*2560*/  FFMA.FTZ R35, R40, R31, R35 ;  /* 0x0000001f28237223 */ /* 0x000fe20000010023 */
[----:B------:R-:W-:Y:S01]  /*2570*/  BSSY B0, `(.L_x_1266) ;  /* 0x000003a000007945 */ /* 0x000fe20003800000 */
[----:B------:R-:W2:Y:S02]  /*2580*/  SHFL.DOWN PT, R39, R36, 0x1, 0x1f ;  /* 0x08201f0024277f89 */ /* 0x000ea400000e0000 */
[----:B------:R-:W-:Y:S01]  /*2590*/  FFMA.FTZ R35, R22, R33, R35 ;  /* 0x0000002116237223 */ /* 0x000fe20000010023 */
        /* <DEDUP_REMOVED lines=19> */
[----:B-1----:R-:W-:Y:S01]  /*26d0*/  @!P0 FADD.FTZ R36, R36, R39 ;  /* 0x0000002724248221 */ /* 0x002fe20000010000 */
[----:B------:R-:W-:-:S02]  /*26e0*/  ISETP.GT.AND P0, PT, R54, 0xf, PT ;  /* 0x0000000f3600780c */ /* 0x000fc40003f04270 */
[----:B------:R-:W0:Y:S01]  /*26f0*/  SHFL.DOWN PT, R39, R26, 0x10, 0x1f ;  /* 0x0a001f001a277f89 */ /* 0x000e2200000e0000 */
[----:B------:R-:W-:Y:S01]  /*2700*/  FADD.FTZ R63, R63, R28 ;  /* 0x0000001c3f3f7221 */ /* 0x000fe20000010000 */
[----:B------:R-:W-:Y:S02]  /*2710*/  FADD.FTZ R28, R69, R20 ;  /* 0x00000014451c7221 */ /* 0x000fe40000010000 */
[----:B------:R-:W1:Y:S01]  /*2720*/  SHFL.DOWN PT, R21, R36, 0x10, 0x1f ;  /* 0x0a001f0024157f89 */ /* 0x000e6200000e0000 */
[----:B------:R-:W-:Y:S01]  /*2730*/  FADD.FTZ R20, R63, R24 ;  /* 0x000000183f147221 */ /* 0x000fe20000010000 */
[----:B------:R-:W-:-:S03]  /*2740*/  FADD.FTZ R28, R28, R31 ;  /* 0x0000001f1c1c7221 */ /* 0x000fc60000010000 */
[----:B------:R-:W-:Y:S01]  /*2750*/  FADD.FTZ R20, R20, R25 ;  /* 0x0000001914147221 */ /* 0x000fe20000010000 */
[----:B------:R-:W-:Y:S01]  /*2760*/  FFMA.FTZ R25, R23, R25, R30 ;  /* 0x0000001917197223 */ /* 0x000fe2000001001e */
[----:B------:R-:W-:Y:S01]  /*2770*/  FADD.FTZ R30, R28, R33 ;  /* 0x000000211c1e7221 */ /* 0x000fe20000010000 */
[----:B------:R-:W-:Y:S01]  /*2780*/  FFMA.FTZ R28, R2, R27, R35 ;  /* 0x0000001b021c7223 */ /* 0x000fe20000010023 */
[----:B------:R-:W-:Y:S01]  /*2790*/  FADD.FTZ R31, R20, R37 ;  /* 0x00000025141f7221 */ /* 0x000fe20000010000 */
[----:B------:R-:W-:Y:S01]  /*27a0*/  FFMA.FTZ R24, R0, R37, R25 ;  /* 0x0000002500187223 */ /* 0x000fe20000010019 */
[----:B------:R-:W-:Y:S02]  /*27b0*/  FADD.FTZ R30, R30, R27 ;  /* 0x0000001b1e1e7221 */ /* 0x000fe40000010000 */
[----:B------:R-:W-:Y:S01]  /*27c0*/  FADD.FTZ R31, R31, R38 ;  /* 0x000000261f1f7221 */ /* 0x000fe20000010000 */
[----:B------:R-:W-:-:S05]  /*27d0*/  FFMA.FTZ R29, R3, R38, R24 ;  /* 0x00000026031d7223 */ /* 0x000fca0000010018 */
[----:B------:R2:W-:Y:S01]  /*27e0*/  STS.128 [R62], R28 ;  /* 0x0000001c3e007388 */ /* 0x0005e20000000c00 */
[----:B0-----:R-:W-:Y:S01]  /*27f0*/  @!P0 FADD.FTZ R26, R26, R39 ;  /* 0x000000271a1a8221 */ /* 0x001fe20000010000 */
[----:B-1----:R-:W-:Y:S01]  /*2800*/  @!P0 FADD.FTZ R36, R36, R21 ;  /* 0x0000001524248221 */ /* 0x002fe20000010000 */
[----:B------:R-:W-:-:S03]  /*2810*/  ISETP.NE.AND P0, PT, R54, RZ, PT ;  /* 0x000000ff3600720c */ /* 0x000fc60003f05270 */
[----:B------:R-:W-:Y:S02]  /*2820*/  MOV R21, R26 ;  /* 0x0000001a00157202 */ /* 0x000fe40000000f00 */
[----:B------:R-:W-:-:S08]  /*2830*/  MOV R20, R36 ;  /* 0x0000002400147202 */ /* 0x000fd00000000f00 */
[----:B------:R2:W-:Y:S01]  /*2840*/  @!P0 STS.64 [R51+0x8], R20 ;  /* 0x0000081433008388 */ /* 0x0005e20000000a00 */
[----:B------:R-:W-:Y:S01]  /*2850*/  BAR.SYNC.DEFER_BLOCKING 0x0 ;  /* 0x0000000000007b1d */ /* 0x000fe20000010000 */
[----:B------:R-:W-:-:S13]  /*2860*/  ISETP.NE.AND P0, PT, R60, RZ, PT ;  /* 0x000000ff3c00720c */ /* 0x000fda0003f05270 */
[----:B--2---:R-:W-:Y:S05]  /*2870*/  @P0 BRA `(.L_x_1267) ;  /* 0x0000000000240947 */ /* 0x004fea0003800000 */
        /* <DEDUP_REMOVED lines=9> */
.L_x_1267:
[----:B------:R-:W-:Y:S05]  /*2910*/  BSYNC B0 ;  /* 0x0000000000007941 */ /* 0x000fea0003800000 */
.L_x_1266:
        /* <DEDUP_REMOVED lines=320> */
.L_x_1269:
[----:B------:R-:W-:Y:S05]  /*3d20*/  BSYNC B0 ;  /* 0x0000000000007941 */ /* 0x000fea0003800000 */
.L_x_1268:
        /* <DEDUP_REMOVED lines=19> */
.L_x_1271:
[----:B------:R-:W-:Y:S05]  /*3e60*/  BSYNC B0 ;  /* 0x0000000000007941 */ /* 0x000fea0003800000 */
.L_x_1270:
        /* <DEDUP_REMOVED lines=36> */
.L_x_1274:
[----:B------:R-:W2:Y:S04]  /*40b0*/  LDG.E.STRONG.GPU R27, desc[UR12][R24.64] ;  /* 0x0000000c181b7981 */ /* 0x000ea8000c1ef900 */
[----:B--2---:R-:W-:Y:S01]  /*40c0*/  CCTL.IVALL ;  /* 0x00000000ff00798f */ /* 0x004fe20002000000 */
[----:B------:R-:W-:Y:S05]  /*40d0*/  YIELD ;  /* 0x0000000000007946 */ /* 0x000fea0003800000 */
[----:B------:R-:W-:-:S13]  /*40e0*/  ISETP.NE.AND P6, PT, R27, R32, PT ;  /* 0x000000201b00720c */ /* 0x000fda0003fc5270 */
[----:B------:R-:W-:Y:S05]  /*40f0*/  @P6 BRA `(.L_x_1274) ;  /* 0xfffffffc00ec6947 */ /* 0x000fea000383ffff */
.L_x_1273:
        /* <DEDUP_REMOVED lines=21> */
.L_x_1278:
        /* <DEDUP_REMOVED lines=115> */
.L_x_1277:
        /* <DEDUP_REMOVED lines=62> */
.L_x_1279:
[----:B------:R-:W-:-:S04]  /*4d60*/  ISETP.NE.AND P6, PT, R29, RZ, PT ;  /* 0x000000ff1d00720c */ /* 0x000fc80003fc5270 */
[----:B------:R-:W-:-:S13]  /*4d70*/  ISETP.NE.OR P6, PT, R27, RZ, P6 ;  /* 0x000000ff1b00720c */ /* 0x000fda00037c5670 */
[----:B------:R-:W-:Y:S05]  /*4d80*/  @!P6 BRA `(.L_x_1275) ;  /* 0x00000000007ce947 */ /* 0x000fea0003800000 */
.L_x_1276:
        /* <DEDUP_REMOVED lines=31> */
.L_x_1275:
        /* <DEDUP_REMOVED lines=10> */
.L_x_1281:
[----:B------:R-:W-:Y:S05]  /*5020*/  BSYNC B0 ;  /* 0x0000000000007941 */ /* 0x000fea0003800000 */
.L_x_1280:
        /* <DEDUP_REMOVED lines=17> */
.L_x_1272:
        /* <DEDUP_REMOVED lines=34> */
.L_x_1282:
        /* <DEDUP_REMOVED lines=19> */
.L_x_1284:
[----:B------:R-:W-:Y:S05]  /*5490*/  BSYNC B0 ;  /* 0x0000000000007941 */ /* 0x000fea0003800000 */
.L_x_1283:
        /* <DEDUP_REMOVED lines=19> */
.L_x_1285:
        /* <DEDUP_REMOVED lines=21> */
.L_x_1287:
[----:B------:R-:W-:Y:S05]  /*5720*/  BSYNC B0 ;  /* 0x0000000000007941 */ /* 0x000fea0003800000 */
.L_x_1286:
        /* <DEDUP_REMOVED lines=19> */
.L_x_1288:
[----:B------:R-:W-:Y:S04]  /*5860*/  BSSY B0, `(.L_x_1289) ;  /* 0x0000015000007945 */ /* 0x000fe80003800000 */
[----:B------:R-:W-:Y:S05]  /*5870*/  @!P4 BRA `(.L_x_1290) ;  /* 0x00000000004cc947 */ /* 0x000fea0003800000 */
[----:B-1----:R-:W-:Y:S01]  /*5880*/  IADD3 R11, R52, 0x80, RZ ;  /* 0x00000080340b7810 */ /* 0x002fe20007ffe0ff */
[----:B------:R-:W-:Y:S01]  /*5890*/  ULDC.64 UR10, c[0x0][0x288] ;  /* 0x0000a200000a7ab9 */ /* 0x000fe20000000a00 */
[----:B0-----:R-:W-:Y:S01]  /*58a0*/  MOV R8, R64 ;  /* 0x0000004000087202 */ /* 0x001fe20000000f00 */
[-CC-:B------:R-:W-:Y:S01]  /*58b0*/  FFMA.FTZ R46, R46, R29.reuse, R28.reuse ;  /* 0x0000001d2e2e7223 */ /* 0x180fe2000001001c */
        /* <DEDUP_REMOVED lines=15> */
.L_x_1290:
[----:B------:R-:W-:Y:S05]  /*59b0*/  BSYNC B0 ;  /* 0x0000000000007941 */ /* 0x000fea0003800000 */
.L_x_1289:
        /* <DEDUP_REMOVED lines=19> */
.L_x_1291:
[----:B------:R-:W-:Y:S04]  /*5af0*/  BSSY B0, `(.L_x_1292) ;  /* 0x0000015000007945 */ /* 0x000fe80003800000 */
[----:B------:R-:W-:Y:S05]  /*5b00*/  @!P3 BRA `(.L_x_1293) ;  /* 0x00000000004cb947 */ /* 0x000fea0003800000 */
[----:B-12---:R-:W-:Y:S01]  /*5b10*/  IADD3 R11, R52, 0xc0, RZ ;  /* 0x000000c0340b7810 */ /* 0x006fe20007ffe0ff */
        /* <DEDUP_REMOVED lines=18> */
.L_x_1293:
[----:B------:R-:W-:Y:S05]  /*5c40*/  BSYNC B0 ;  /* 0x0000000000007941 */ /* 0x000fea0003800000 */
.L_x_1292:
        /* <DEDUP_REMOVED lines=19> */
.L_x_1294:
[----:B------:R-:W-:Y:S04]  /*5d80*/  BSSY B0, `(.L_x_1295) ;  /* 0x0000015000007945 */ /* 0x000fe80003800000 */
[----:B------:R-:W-:Y:S05]  /*5d90*/  @!P2 BRA `(.L_x_1296) ;  /* 0x00000000004ca947 */ /* 0x000fea0003800000 */
[----:B-123--:R-:W-:Y:S01]  /*5da0*/  IADD3 R11, R52, 0x100, RZ ;  /* 0x00000100340b7810 */ /* 0x00efe20007ffe0ff */
        /* <DEDUP_REMOVED lines=18> */
.L_x_1296:
[----:B------:R-:W-:Y:S05]  /*5ed0*/  BSYNC B0 ;  /* 0x0000000000007941 */ /* 0x000fea0003800000 */
.L_x_1295:
        /* <DEDUP_REMOVED lines=24> */
.L_x_1297:
[----:B------:R-:W-:Y:S04]  /*6060*/  BSSY B0, `(.L_x_1298) ;  /* 0x0000015000007945 */ /* 0x000fe80003800000 */
[----:B------:R-:W-:Y:S05]  /*6070*/  @!P0 BRA `(.L_x_1299) ;  /* 0x00000000004c8947 */ /* 0x000fea0003800000 */
[----:B-1234-:R-:W-:Y:S01]  /*6080*/  IADD3 R11, R52, 0x140, RZ ;  /* 0x00000140340b7810 */ /* 0x01efe20007ffe0ff */
        /* <DEDUP_REMOVED lines=18> */
.L_x_1299:
[----:B------:R-:W-:Y:S05]  /*61b0*/  BSYNC B0 ;  /* 0x0000000000007941 */ /* 0x000fea0003800000 */
.L_x_1298:
        /* <DEDUP_REMOVED lines=24> */
.L_x_1300:
[----:B------:R-:W-:Y:S04]  /*6340*/  BSSY B0, `(.L_x_1301) ;  /* 0x0000015000007945 */ /* 0x000fe80003800000 */
[----:B------:R-:W-:Y:S05]  /*6350*/  @!P0 BRA `(.L_x_1302) ;  /* 0x00000000004c8947 */ /* 0x000fea0003800000 */
[----:B-1234-:R-:W-:Y:S01]  /*6360*/  IADD3 R11, R52, 0x180, RZ ;  /* 0x00000180340b7810 */ /* 0x01efe20007ffe0ff */
[----:B------:R-:W-:Y:S01]  /*6370*/  ULDC.64 UR10, c[0x0][0x288] ;  /* 0x0000a200000a7ab9 */ /* 0x000fe20000000a00 */
[----:B0-----:R-:W-:Y:S01]  /*6380*/  MOV R4, R64 ;  /* 0x0000004000047202 */ /* 0x001fe20000000f00 */
[----:B------:R-:W-:Y:S01]  /*6390*/  FFMA.FTZ R22, R22, R29, R28 ;  /* 0x0000001d16167223 */ /* 0x000fe2000001001c */
[----:B------:R-:W-:Y:S02]  /*63a0*/  SHF.R.S32.HI R10, RZ, 0x1f, R11 ;  /* 0x0000001fff0a7819 */ /* 0x000fe4000001140b */
[----:B------:R-:W-:Y:S01]  /*63b0*/  MOV R5, R67 ;  /* 0x0000004300057202 */ /* 0x000fe20000000f00 */
[----:B------:R-:W-:Y:S02]  /*63c0*/  FFMA.FTZ R22, R59, R6, -R22 ;  /* 0x000000063b167223 */ /* 0x000fe40000010816 */
[----:B------:R-:W-:Y:S02]  /*63d0*/  IMAD R10, R10, UR10, RZ ;  /* 0x0000000a0a0a7c24 */ /* 0x000fe4000f8e02ff */
[----:B------:R-:W-:-:S04]  /*63e0*/  IMAD.WIDE.U32 R8, R11, UR10, R4 ;  /* 0x0000000a0b087c25 */ /* 0x000fc8000f8e0004 */
[----:B------:R-:W-:Y:S01]  /*63f0*/  FFMA.FTZ R5, R0, R29, R28 ;  /* 0x0000001d00057223 */ /* 0x000fe2000001001c */
[----:B------:R-:W-:Y:S01]  /*6400*/  FMUL.FTZ R22, R22, UR18 ;  /* 0x0000001216167c20 */ /* 0x000fe20008410000 */
[----:B------:R-:W-:Y:S01]  /*6410*/  IMAD R11, R11, UR11, R10 ;  /* 0x0000000b0b0b7c24 */ /* 0x000fe2000f8e020a */
[----:B------:R-:W-:Y:S01]  /*6420*/  ULDC.64 UR10, c[0x0][0x210] ;  /* 0x00008400000a7ab9 */ /* 0x000fe20000000a00 */
[----:B------:R-:W-:Y:S01]  /*6430*/  FFMA.FTZ R23, R56, R7, -R5 ;  /* 0x0000000738177223 */ /* 0x000fe20000010805 */
[----:B------:R-:W-:Y:S02]  /*6440*/  LEA R4, P0, R8, UR10, 0x2 ;  /* 0x0000000a08047c11 */ /* 0x000fe4000f8010ff */
[----:B------:R-:W-:Y:S01]  /*6450*/  IADD3 R11, R9, R11, RZ ;  /* 0x0000000b090b7210 */ /* 0x000fe20007ffe0ff */
[----:B------:R-:W-:-:S03]  /*6460*/  FMUL.FTZ R23, R23, UR18 ;  /* 0x0000001217177c20 */ /* 0x000fc60008410000 */
[----:B------:R-:W-:-:S05]  /*6470*/  LEA.HI.X R5, R8, UR11, R11, 0x2, P0 ;  /* 0x0000000b08057c11 */ /* 0x000fca00080f140b */
[----:B------:R0:W-:Y:S02]  /*6480*/  STG.E.64 desc[UR12][R4.64], R22 ;  /* 0x0000001604007986 */ /* 0x0001e4000c101b0c */
.L_x_1302:
[----:B------:R-:W-:Y:S05]  /*6490*/  BSYNC B0 ;  /* 0x0000000000007941 */ /* 0x000fea0003800000 */
.L_x_1301:
[----:B------:R-:W-:Y:S02]  /*64a0*/  ISETP.GE.U32.AND P0, PT, R26, UR20, PT ;  /* 0x000000141a007c0c */ /* 0x000fe4000bf06070 */
[----:B------:R-:W-:-:S04]  /*64b0*/  SHF.R.S32.HI R26, RZ, 0x1f, R26 ;  /* 0x0000001fff1a7819 */ /* 0x000fc8000001141a */
[----:B------:R-:W-:-:S04]  /*64c0*/  ISETP.GE.AND.EX P0, PT, R26, UR21, PT, P0 ;  /* 0x000000151a007c0c */ /* 0x000fc8000bf06300 */
[----:B------:R-:W-:Y:S01]  /*64d0*/  ISETP.LT.U32.AND P0, PT, R60, 0x80, !P0 ;  /* 0x000000803c00780c */ /* 0x000fe20004701070 */
[----:B------:R-:W-:-:S12]  /*64e0*/  @!P6 BRA `(.L_x_1303) ;  /* 0x000000000048e947 */ /* 0x000fd80003800000 */
[----:B------:R-:W-:Y:S01]  /*64f0*/  FFMA.FTZ R57, R2, R59, R57 ;  /* 0x0000003b02397223 */ /* 0x000fe20000010039 */
[----:B------:R-:W-:-:S03]  /*6500*/  FFMA.FTZ R58, R3, R56, R58 ;  /* 0x00000038033a7223 */ /* 0x000fc6000001003a */
[----:B------:R-:W-:Y:S01]  /*6510*/  FMUL.FTZ R0, R57, -1.4426950216293334961 ;  /* 0xbfb8aa3b39007820 */ /* 0x000fe20000410000 */
[----:B------:R-:W-:-:S05]  /*6520*/  FMUL.FTZ R6, R58, -1.4426950216293334961 ;  /* 0xbfb8aa3b3a067820 */ /* 0x000fca0000410000 */
[----:B------:R-:W0:Y:S08]  /*6530*/  MUFU.EX2 R0, R0 ;  /* 0x0000000000007308 */ /* 0x000e300000000800 */
[----:B------:R-:W5:Y:S01]  /*6540*/  MUFU.EX2 R6, R6 ;  /* 0x0000000600067308 */ /* 0x000f620000000800 */
[----:B0-----:R-:W-:-:S07]  /*6550*/  FADD.FTZ R4, R0, 1 ;  /* 0x3f80000000047421 */ /* 0x001fce0000010000 */
[----:B------:R-:W1:Y:S01]  /*6560*/  MUFU.RCP R5, R4 ;  /* 0x0000000400057308 */ /* 0x000e620000001000 */
[----:B-----5:R-:W-:-:S07]  /*6570*/  FADD.FTZ R7, R6, 1 ;  /* 0x3f80000006077421 */ /* 0x020fce0000010000 */
[----:B------:R-:W0:Y:S01]  /*6580*/  MUFU.RCP R8, R7 ;  /* 0x0000000700087308 */ /* 0x000e220000001000 */
[----:B-1234-:R-:W-:Y:S01]  /*6590*/  FADD.FTZ R10, -R5, 1 ;  /* 0x3f800000050a7421 */ /* 0x01efe20000010100 */
[----:B------:R-:W-:-:S03]  /*65a0*/  FMUL.FTZ R18, R18, R5 ;  /* 0x0000000512127220 */ /* 0x000fc60000410000 */
[----:B------:R-:W-:Y:S01]  /*65b0*/  FFMA.FTZ R57, R57, R10, 1 ;  /* 0x3f80000039397423 */ /* 0x000fe2000001000a */
[----:B0-----:R-:W-:Y:S01]  /*65c0*/  FADD.FTZ R9, -R8, 1 ;  /* 0x3f80000008097421 */ /* 0x001fe20000010100 */
[----:B------:R-:W-:Y:S02]  /*65d0*/  FMUL.FTZ R19, R19, R8 ;  /* 0x0000000813137220 */ /* 0x000fe40000410000 */
[----:B------:R-:W-:Y:S01]  /*65e0*/  FMUL.FTZ R18, R18, R57 ;  /* 0x0000003912127220 */ /* 0x000fe20000410000 */
[----:B------:R-:W-:-:S04]  /*65f0*/  FFMA.FTZ R58, R58, R9, 1 ;  /* 0x3f8000003a3a7423 */ /* 0x000fc80000010009 */
[----:B------:R-:W-:-:S07]  /*6600*/  FMUL.FTZ R19, R19, R58 ;  /* 0x0000003a13137220 */ /* 0x000fce0000410000 */
.L_x_1303:
[----:B------:R-:W-:Y:S04]  /*6610*/  BSSY B0, `(.L_x_1304) ;  /* 0x0000014000007945 */ /* 0x000fe80003800000 */
[----:B------:R-:W-:Y:S05]  /*6620*/  @!P0 BRA `(.L_x_1305) ;  /* 0x0000000000488947 */ /* 0x000fea0003800000 */
[----:B0-----:R-:W-:Y:S01]  /*6630*/  IADD3 R5, R52, 0x1c0, RZ ;  /* 0x000001c034057810 */ /* 0x001fe20007ffe0ff */
[----:B------:R-:W-:Y:S01]  /*6640*/  ULDC.64 UR10, c[0x0][0x288] ;  /* 0x0000a200000a7ab9 */ /* 0x000fe20000000a00 */
[----:B------:R-:W-:Y:S01]  /*6650*/  MOV R65, R67 ;  /* 0x0000004300417202 */ /* 0x000fe20000000f00 */
[-CC-:B------:R-:W-:Y:S01]  /*6660*/  FFMA.FTZ R2, R2, R29.reuse, R28.reuse ;  /* 0x0000001d02027223 */ /* 0x180fe2000001001c */
        /* <DEDUP_REMOVED lines=14> */
.L_x_1305:
[----:B------:R-:W-:Y:S05]  /*6750*/  BSYNC B0 ;  /* 0x0000000000007941 */ /* 0x000fea0003800000 */
.L_x_1304:
        /* <DEDUP_REMOVED lines=8> */
.L_x_1255:
[----:B------:R-:W5:Y:S01]  /*67e0*/  LDC R6, c[0x0][0xc] ;  /* 0x00000300ff067b82 */ /* 0x000f620000000800 */
[----:B------:R-:W-:Y:S01]  /*67f0*/  ISETP.NE.AND P2, PT, R60, RZ, PT ;  /* 0x000000ff3c00720c */ /* 0x000fe20003f45270 */
[----:B------:R-:W-:Y:S06]  /*6800*/  BSSY B0, `(.L_x_1307) ;  /* 0x0000015000007945 */ /* 0x000fec0003800000 */
[----:B------:R-:W1:Y:S08]  /*6810*/  LDC R7, c[0x0][0x10] ;  /* 0x00000400ff077b82 */ /* 0x000e700000000800 */
[----:B0-----:R-:W0:Y:S01]  /*6820*/  LDC.64 R2, c[0x0][0x258] ;  /* 0x00009600ff027b82 */ /* 0x001e220000000a00 */
[----:B-----5:R-:W-:-:S02]  /*6830*/  IADD3 R0, R6, -0x1, RZ ;  /* 0xffffffff06007810 */ /* 0x020fc40007ffe0ff */
[----:B------:R-:W-:Y:S02]  /*6840*/  ISETP.NE.AND P1, PT, R6, 0x1, PT ;  /* 0x000000010600780c */ /* 0x000fe40003f25270 */
[----:B------:R-:W-:Y:S02]  /*6850*/  ISETP.NE.AND P0, PT, R0, UR14, PT ;  /* 0x0000000e00007c0c */ /* 0x000fe4000bf05270 */
[C---:B-1----:R-:W-:Y:S02]  /*6860*/  SHF.L.U32 R0, R7.reuse, 0x1, RZ ;  /* 0x0000000107007819 */ /* 0x042fe400000006ff */
[----:B------:R-:W-:Y:S02]  /*6870*/  IADD3 R4, R7, -0x1, RZ ;  /* 0xffffffff07047810 */ /* 0x000fe40007ffe0ff */
        /* <DEDUP_REMOVED lines=13> */
.L_x_1308:
[----:B------:R-:W-:Y:S05]  /*6950*/  BSYNC B0 ;  /* 0x0000000000007941 */ /* 0x000fea0003800000 */
.L_x_1307:
[----:B------:R-:W-:Y:S05]  /*6960*/  @P0 EXIT ;  /* 0x000000000000094d */ /* 0x000fea0003800000 */
[----:B------:R-:W-:Y:S05]  /*6970*/  @P2 BRA `(.L_x_1309) ;  /* 0x0000000000202947 */ /* 0x000fea0003800000 */
[----:B------:R-:W-:-:S05]  /*6980*/  IMAD R0, R6, R7, RZ ;  /* 0x0000000706007224 */ /* 0x000fca00078e02ff */
[----:B------:R-:W-:-:S13]  /*6990*/  ISETP.NE.AND P0, PT, R0, -0x1, PT ;  /* 0xffffffff0000780c */ /* 0x000fda0003f05270 */
[----:B------:R-:W-:Y:S05]  /*69a0*/  @!P0 BRA `(.L_x_1309) ;  /* 0x0000000000148947 */ /* 0x000fea0003800000 */
.L_x_1310:
[----:B0-----:R-:W5:Y:S04]  /*69b0*/  LDG.E.STRONG.GPU R5, desc[UR12][R2.64] ;  /* 0x0000000c02057981 */ /* 0x001f68000c1ef900 */
[----:B-----5:R-:W-:Y:S01]  /*69c0*/  CCTL.IVALL ;  /* 0x00000000ff00798f */ /* 0x020fe20002000000 */
[----:B------:R-:W-:Y:S05]  /*69d0*/  YIELD ;  /* 0x0000000000007946 */ /* 0x000fea0003800000 */
[----:B------:R-:W-:-:S13]  /*69e0*/  ISETP.NE.AND P0, PT, R5, R0, PT ;  /* 0x000000000500720c */ /* 0x000fda0003f05270 */
[----:B------:R-:W-:Y:S05]  /*69f0*/  @P0 BRA `(.L_x_1310) ;  /* 0xfffffffc00ec0947 */ /* 0x000fea000383ffff */
.L_x_1309:
        /* <DEDUP_REMOVED lines=24> */
.L_x_1311:
[----:B------:R-:W-:-:S04]  /*6b80*/  LEA R6, P0, R60, UR4, 0x2 ;  /* 0x000000043c067c11 */ /* 0x000fc8000f8010ff */
[----:B------:R-:W-:Y:S02]  /*6b90*/  LEA.HI.X R7, R60, UR5, R0, 0x2, P0 ;  /* 0x000000053c077c11 */ /* 0x000fe400080f1400 */
[-C--:B------:R-:W-:Y:S02]  /*6ba0*/  LEA R8, P0, R25, R6.reuse, 0x2 ;  /* 0x0000000619087211 */ /* 0x080fe400078010ff */
[-C--:B--2---:R-:W-:Y:S01]  /*6bb0*/  LEA R12, P2, R29, R6.reuse, 0x2 ;  /* 0x000000061d0c7211 */ /* 0x084fe200078410ff */
[----:B------:R-:W2:Y:S01]  /*6bc0*/  LDG.E R0, desc[UR12][R6.64] ;  /* 0x0000000c06007981 */ /* 0x000ea2000c1e1900 */
[----:B---34-:R-:W-:Y:S02]  /*6bd0*/  LEA R10, P1, R22, R6, 0x2 ;  /* 0x00000006160a7211 */ /* 0x018fe400078210ff */
        /* <DEDUP_REMOVED lines=17> */
[----:B0-----:R-:W-:Y:S05]  /*6cf0*/  @P0 BRA `(.L_x_1311) ;  /* 0xfffffffc00a00947 */ /* 0x001fea000383ffff */
[----:B------:R-:W-:Y:S05]  /*6d00*/  EXIT ;  /* 0x000000000000794d */ /* 0x000fea0003800000 */
.L_x_1312:
        /* <DEDUP_REMOVED lines=15> */
.L_x_2418:


//--------------------- .text._Z35group_norm_nhwc_bwd_one_pass_kernelI11Fp32IOFp16WLi64ELi4ELi128EEv26Group_norm_nhwc_bwd_params --------------------------
	.section	.text._Z35group_norm_nhwc_bwd_one_pass_kernelI11Fp32IOFp16WLi64ELi4ELi128EEv26Group_norm_nhwc_bwd_params,"ax",@progbits
	.align	128
        .global         _Z35group_norm_nhwc_bwd_one_pass_kernelI11Fp32IOFp16WLi64ELi4ELi128EEv26Group_norm_nhwc_bwd_params
        .type           _Z35group_norm_nhwc_bwd_one_pass_kernelI11Fp32IOFp16WLi64ELi4ELi128EEv26Group_norm_nhwc_bwd_params,@function
        .size           _Z35group_norm_nhwc_bwd_one_pass_kernelI11Fp32IOFp16WLi64ELi4ELi128EEv26Group_norm_nhwc_bwd_params,(.L_x_2419 - _Z35group_norm_nhwc_bwd_one_pass_kernelI11Fp32IOFp16WLi64ELi4ELi128EEv26Group_norm_nhwc_bwd_params)
        .other          _Z35group_norm_nhwc_bwd_one_pass_kernelI11Fp32IOFp16WLi64ELi4ELi128EEv26Group_norm_nhwc_bwd_params,@"STO_CUDA_ENTRY STV_DEFAULT"
_Z35group_norm_nhwc_bwd_one_pass_kernelI11Fp32IOFp16WLi64ELi4ELi128EEv26Group_norm_nhwc_bwd_params:
.text._Z35group_norm_nhwc_bwd_one_pass_kernelI11Fp32IOFp16WLi64ELi4ELi128EEv26Group_norm_nhwc_bwd_params:
        /* <DEDUP_REMOVED lines=49> */
.L_x_1336:
        /* <DEDUP_REMOVED lines=95> */
[----:B--2---:R-:W-:Y:S02]  /*0900*/  HADD2.F32 R33, -RZ, R33.H0_H0 ;  /* 0x20000021ff217230 */ /* 0x004fe40000004100 */
[----:B---3--:R-:W-:Y:S02]  /*0910*/  HADD2.F32 R31, -RZ, R31.H0_H0 ;  /* 0x2000001fff1f7230 */ /* 0x008fe40000004100 */
[----:B----4-:R-:W-:-:S02]  /*0920*/  @P0 HADD2.F32 R37, -RZ, R2.H0_H0 ;  /* 0x20000002ff250230 */ /* 0x010fc40000004100 */
[----:B------:R-:W-:-:S07]  /*0930*/  @P0 HADD2.F32 R35, -RZ, R0.H0_H0 ;  /* 0x20000000ff230230 */ /* 0x000fce0000004100 */
.L_x_1315:
[----:B------:R-:W-:Y:S05]  /*0940*/  BSYNC B0 ;  /* 0x0000000000007941 */ /* 0x000fea0003800000 */
.L_x_1314:
        /* <DEDUP_REMOVED lines=25> */
.L_x_1316:
        /* <DEDUP_REMOVED lines=56> */
.L_x_1318:
[----:B------:R-:W-:Y:S05]  /*0e60*/  BSYNC B0 ;  /* 0x0000000000007941 */ /* 0x000fea0003800000 */
.L_x_1317:
        /* <DEDUP_REMOVED lines=318> */
.L_x_1320:
[----:B------:R-:W-:Y:S05]  /*2250*/  BSYNC B0 ;  /* 0x0000000000007941 */ /* 0x000fea0003800000 */
.L_x_1319:
        /* <DEDUP_REMOVED lines=19> */
.L_x_1322:
[----:B------:R-:W-:Y:S05]  /*2390*/  BSYNC B0 ;  /* 0x0000000000007941 */ /* 0x000fea0003800000 */
.L_x_1321:
        /* <DEDUP_REMOVED lines=31> */
.L_x_1325:
[----:B-1----:R-:W2:Y:S04]  /*2590*/  LDG.E.STRONG.GPU R14, desc[UR12][R12.64] ;  /* 0x0000000c0c0e7981 */ /* 0x002ea8000c1ef900 */
[----:B--2---:R-:W-:Y:S01]  /*25a0*/  CCTL.IVALL ;  /* 0x00000000ff00798f */ /* 0x004fe20002000000 */
[----:B------:R-:W-:Y:S05]  /*25b0*/  YIELD ;  /* 0x0000000000007946 */ /* 0x000fea0003800000 */
[----:B------:R-:W-:-:S13]  /*25c0*/  ISETP.NE.AND P0, PT, R14, R19, PT ;  /* 0x000000130e00720c */ /* 0x000fda0003f05270 */
[----:B------:R-:W-:Y:S05]  /*25d0*/  @P0 BRA `(.L_x_1325) ;  /* 0xfffffffc00ec0947 */ /* 0x000fea000383ffff */
.L_x_1324:
        /* <DEDUP_REMOVED lines=17> */
.L_x_1329:
        /* <DEDUP_REMOVED lines=115> */
.L_x_1328:
        /* <DEDUP_REMOVED lines=61> */
.L_x_1330:
[----:B------:R-:W-:-:S13]  /*31f0*/  ISETP.NE.OR P0, PT, R22, RZ, P0 ;  /* 0x000000ff1600720c */ /* 0x000fda0000705670 */
[----:B------:R-:W-:Y:S05]  /*3200*/  @!P0 BRA `(.L_x_1326) ;  /* 0x00000000007c8947 */ /* 0x000fea0003800000 */
.L_x_1327:
        /* <DEDUP_REMOVED lines=31> */
.L_x_1326:
        /* <DEDUP_REMOVED lines=12> */
.L_x_1332:
[----:B------:R-:W-:Y:S05]  /*34c0*/  BSYNC B0 ;  /* 0x0000000000007941 */ /* 0x000fea0003800000 */
.L_x_1331:
        /* <DEDUP_REMOVED lines=16> */
.L_x_1323:
        /* <DEDUP_REMOVED lines=27> */
.L_x_1333:
        /* <DEDUP_REMOVED lines=24> */
.L_x_1335:
[----:B------:R-:W-:Y:S05]  /*3900*/  BSYNC B0 ;  /* 0x0000000000007941 */ /* 0x000fea0003800000 */
.L_x_1334:
[----:B------:R-:W-:Y:S01]  /*3910*/  ULDC UR4, c[0x0][0x2a0] ;  /* 0x0000a80000047ab9 */ /* 0x000fe20000000800 */
[----:B------:R-:W-:Y:S01]  /*3920*/  ULDC UR6, c[0x0][0x270] ;  /* 0x00009c0000067ab9 */ /* 0x000fe20000000800 */
[----:B------:R-:W-:Y:S01]  /*3930*/  IADD3 R32, R29, R32, RZ ;  /* 0x000000201d207210 */ /* 0x000fe20007ffe0ff */
[----:B------:R-:W-:Y:S01]  /*3940*/  UIMAD UR4, UR4, UR6, URZ ;  /* 0x00000006040472a4 */ /* 0x000fe2000f8e023f */
[----:B------:R-:W-:-:S05]  /*3950*/  IADD3 R34, R34, 0x1, RZ ;  /* 0x0000000122227810 */ /* 0x000fca0007ffe0ff */
[----:B------:R-:W-:-:S13]  /*3960*/  ISETP.GE.AND P0, PT, R32, UR4, PT ;  /* 0x0000000420007c0c */ /* 0x000fda000bf06270 */
[----:B------:R-:W-:Y:S05]  /*3970*/  @!P0 BRA `(.L_x_1336) ;  /* 0xffffffc800648947 */ /* 0x000fea000383ffff */
.L_x_1313:
        /* <DEDUP_REMOVED lines=23> */
.L_x_1338:
[----:B------:R-:W-:Y:S05]  /*3af0*/  BSYNC B0 ;  /* 0x0000000000007941 */ /* 0x000fea0003800000 */
.L_x_1337:
[----:B------:R-:W-:Y:S05]  /*3b00*/  @P0 EXIT ;  /* 0x000000000000094d */ /* 0x000fea0003800000 */
[----:B------:R-:W-:Y:S05]  /*3b10*/  @P2 BRA `(.L_x_1339) ;  /* 0x0000000000202947 */ /* 0x000fea0003800000 */
[----:B------:R-:W-:-:S05]  /*3b20*/  IMAD R0, R4, R7, RZ ;  /* 0x0000000704007224 */ /* 0x000fca00078e02ff */
[----:B------:R-:W-:-:S13]  /*3b30*/  ISETP.NE.AND P0, PT, R0, -0x1, PT ;  /* 0xffffffff0000780c */ /* 0x000fda0003f05270 */
[----:B------:R-:W-:Y:S05]  /*3b40*/  @!P0 BRA `(.L_x_1339) ;  /* 0x0000000000148947 */ /* 0x000fea0003800000 */
.L_x_1340:
[----:B-1----:R-:W2:Y:S04]  /*3b50*/  LDG.E.STRONG.GPU R5, desc[UR12][R2.64] ;  /* 0x0000000c02057981 */ /* 0x002ea8000c1ef900 */
[----:B--2---:R-:W-:Y:S01]  /*3b60*/  CCTL.IVALL ;  /* 0x00000000ff00798f */ /* 0x004fe20002000000 */
[----:B------:R-:W-:Y:S05]  /*3b70*/  YIELD ;  /* 0x0000000000007946 */ /* 0x000fea0003800000 */
[----:B------:R-:W-:-:S13]  /*3b80*/  ISETP.NE.AND P0, PT, R5, R0, PT ;  /* 0x000000000500720c */ /* 0x000fda0003f05270 */
[----:B------:R-:W-:Y:S05]  /*3b90*/  @P0 BRA `(.L_x_1340) ;  /* 0xfffffffc00ec0947 */ /* 0x000fea000383ffff */
.L_x_1339:
        /* <DEDUP_REMOVED lines=24> */
.L_x_1341:
        /* <DEDUP_REMOVED lines=25> */
.L_x_1342:
        /* <DEDUP_REMOVED lines=13> */
.L_x_2419:


//--------------------- .text._Z35group_norm_nhwc_bwd_one_pass_kernelI11Fp32IOFp16WLi128ELi4ELi128EEv26Group_norm_nhwc_bwd_params --------------------------
	.section	.text._Z35group_norm_nhwc_bwd_one_pass_kernelI11Fp32IOFp16WLi128ELi4ELi128EEv26Group_norm_nhwc_bwd_params,"ax",@progbits
	.align	128
        .global         _Z35group_norm_nhwc_bwd_one_pass_kernelI11Fp32IOFp16WLi128ELi4ELi128EEv26Group_norm_nhwc_bwd_params
        .type           _Z35group_norm_nhwc_bwd_one_pass_kernelI11Fp32IOFp16WLi128ELi4ELi128EEv26Group_norm_nhwc_bwd_params,@function
        .size           _Z35group_norm_nhwc_bwd_one_pass_kernelI11Fp32IOFp16WLi128ELi4ELi128EEv26Group_norm_nhwc_bwd_params,(.L_x_2420 - _Z35group_norm_nhwc_bwd_one_pass_kernelI11Fp32IOFp16WLi128ELi4ELi128EEv26Group_norm_nhwc_bwd_params)
        .other          _Z35group_norm_nhwc_bwd_one_pass_kernelI11Fp32IOFp16WLi128ELi4ELi128EEv26Group_norm_nhwc_bwd_params,@"STO_CUDA_ENTRY STV_DEFAULT"
_Z35group_norm_nhwc_bwd_one_pass_kernelI11Fp32IOFp16WLi128ELi4ELi128EEv26Group_norm_nhwc_bwd_params:
.text._Z35group_norm_nhwc_bwd_one_pass_kernelI11Fp32IOFp16WLi128ELi4ELi128EEv26Group_norm_nhwc_bwd_params:
        /* <DEDUP_REMOVED lines=46> */
.L_x_1370:
        /* <DEDUP_REMOVED lines=126> */
.L_x_1345:
[----:B------:R-:W-:Y:S05]  /*0ac0*/  BSYNC B0 ;  /* 0x0000000000007941 */ /* 0x000fea0003800000 */
.L_x_1344:
        /* <DEDUP_REMOVED lines=30> */
.L_x_1346:
        /* <DEDUP_REMOVED lines=26> */
.L_x_1347:
        /* <DEDUP_REMOVED lines=65> */
.L_x_1349:
[----:B------:R-:W-:Y:S05]  /*1260*/  BSYNC B0 ;  /* 0x0000000000007941 */ /* 0x000fea0003800000 */
.L_x_1348:
        /* <DEDUP_REMOVED lines=318> */
.L_x_1351:
[----:B------:R-:W-:Y:S05]  /*2650*/  BSYNC B0 ;  /* 0x0000000000007941 */ /* 0x000fea0003800000 */
.L_x_1350:
        /* <DEDUP_REMOVED lines=19> */
.L_x_1353:
[----:B------:R-:W-:Y:S05]  /*2790*/  BSYNC B0 ;  /* 0x0000000000007941 */ /* 0x000fea0003800000 */
.L_x_1352:
        /* <DEDUP_REMOVED lines=31> */
.L_x_1356:
[----:B-1----:R-:W2:Y:S04]  /*2990*/  LDG.E.STRONG.GPU R5, desc[UR12][R12.64] ;  /* 0x0000000c0c057981 */ /* 0x002ea8000c1ef900 */
[----:B--2---:R-:W-:Y:S01]  /*29a0*/  CCTL.IVALL ;  /* 0x00000000ff00798f */ /* 0x004fe20002000000 */
[----:B------:R-:W-:Y:S05]  /*29b0*/  YIELD ;  /* 0x0000000000007946 */ /* 0x000fea0003800000 */
[----:B------:R-:W-:-:S13]  /*29c0*/  ISETP.NE.AND P0, PT, R5, R16, PT ;  /* 0x000000100500720c */ /* 0x000fda0003f05270 */
[----:B------:R-:W-:Y:S05]  /*29d0*/  @P0 BRA `(.L_x_1356) ;  /* 0xfffffffc00ec0947 */ /* 0x000fea000383ffff */
.L_x_1355:
        /* <DEDUP_REMOVED lines=17> */
.L_x_1360:
        /* <DEDUP_REMOVED lines=115> */
.L_x_1359:
        /* <DEDUP_REMOVED lines=61> */
.L_x_1361:
[----:B------:R-:W-:-:S13]  /*35f0*/  ISETP.NE.OR P0, PT, R5, RZ, P0 ;  /* 0x000000ff0500720c */ /* 0x000fda0000705670 */
[----:B------:R-:W-:Y:S05]  /*3600*/  @!P0 BRA `(.L_x_1357) ;  /* 0x00000000007c8947 */ /* 0x000fea0003800000 */
.L_x_1358:
        /* <DEDUP_REMOVED lines=31> */
.L_x_1357:
        /* <DEDUP_REMOVED lines=12> */
.L_x_1363:
[----:B------:R-:W-:Y:S05]  /*38c0*/  BSYNC B0 ;  /* 0x0000000000007941 */ /* 0x000fea0003800000 */
.L_x_1362:
        /* <DEDUP_REMOVED lines=16> */
.L_x_1354:
        /* <DEDUP_REMOVED lines=32> */
.L_x_1364:
        /* <DEDUP_REMOVED lines=20> */
.L_x_1366:
[----:B------:R-:W-:Y:S05]  /*3d10*/  BSYNC B0 ;  /* 0x0000000000007941 */ /* 0x000fea0003800000 */
.L_x_1365:
        /* <DEDUP_REMOVED lines=19> */
.L_x_1367:
        /* <DEDUP_REMOVED lines=25> */
.L_x_1369:
[----:B------:R-:W-:Y:S05]  /*3fe0*/  BSYNC B0 ;  /* 0x0000000000007941 */ /* 0x000fea0003800000 */
.L_x_1368:
[----:B------:R-:W-:Y:S01]  /*3ff0*/  ULDC UR4, c[0x0][0x2a0] ;  /* 0x0000a80000047ab9 */ /* 0x000fe20000000800 */
[----:B------:R-:W-:Y:S01]  /*4000*/  ULDC UR6, c[0x0][0x270] ;  /* 0x00009c0000067ab9 */ /* 0x000fe20000000800 */
[----:B------:R-:W-:Y:S01]  /*4010*/  IADD3 R42, R37, R42, RZ ;  /* 0x0000002a252a7210 */ /* 0x000fe20007ffe0ff */
[----:B------:R-:W-:Y:S01]  /*4020*/  UIMAD UR4, UR4, UR6, URZ ;  /* 0x00000006040472a4 */ /* 0x000fe2000f8e023f */
[----:B------:R-:W-:-:S05]  /*4030*/  IADD3 R44, R44, 0x1, RZ ;  /* 0x000000012c2c7810 */ /* 0x000fca0007ffe0ff */
[----:B------:R-:W-:-:S13]  /*4040*/  ISETP.GE.AND P0, PT, R42, UR4, PT ;  /* 0x000000042a007c0c */ /* 0x000fda000bf06270 */
[----:B------:R-:W-:Y:S05]  /*4050*/  @!P0 BRA `(.L_x_1370) ;  /* 0xffffffc000a08947 */ /* 0x000fea000383ffff */
.L_x_1343:
        /* <DEDUP_REMOVED lines=23> */
.L_x_1372:
[----:B------:R-:W-:Y:S05]  /*41d0*/  BSYNC B0 ;  /* 0x0000000000007941 */ /* 0x000fea0003800000 */
.L_x_1371:
[----:B------:R-:W-:Y:S05]  /*41e0*/  @P0 EXIT ;  /* 0x000000000000094d */ /* 0x000fea0003800000 */
[----:B------:R-:W-:Y:S05]  /*41f0*/  @P2 BRA `(.L_x_1373) ;  /* 0x0000000000202947 */ /* 0x000fea0003800000 */
[----:B------:R-:W-:-:S05]  /*4200*/  IMAD R0, R4, R7, RZ ;  /* 0x0000000704007224 */ /* 0x000fca00078e02ff */
[----:B------:R-:W-:-:S13]  /*4210*/  ISETP.NE.AND P0, PT, R0, -0x1, PT ;  /* 0xffffffff0000780c */ /* 0x000fda0003f05270 */
[----:B------:R-:W-:Y:S05]  /*4220*/  @!P0 BRA `(.L_x_1373) ;  /* 0x0000000000148947 */ /* 0x000fea0003800000 */
.L_x_1374:
[----:B0-----:R-:W2:Y:S04]  /*4230*/  LDG.E.STRONG.GPU R5, desc[UR12][R2.64] ;  /* 0x0000000c02057981 */ /* 0x001ea8000c1ef900 */
[----:B--2---:R-:W-:Y:S01]  /*4240*/  CCTL.IVALL ;  /* 0x00000000ff00798f */ /* 0x004fe20002000000 */
[----:B------:R-:W-:Y:S05]  /*4250*/  YIELD ;  /* 0x0000000000007946 */ /* 0x000fea0003800000 */
[----:B------:R-:W-:-:S13]  /*4260*/  ISETP.NE.AND P0, PT, R5, R0, PT ;  /* 0x000000000500720c */ /* 0x000fda0003f05270 */
[----:B------:R-:W-:Y:S05]  /*4270*/  @P0 BRA `(.L_x_1374) ;  /* 0xfffffffc00ec0947 */ /* 0x000fea000383ffff */
.L_x_1373:
        /* <DEDUP_REMOVED lines=24> */
.L_x_1375:
        /* <DEDUP_REMOVED lines=25> */
.L_x_1376:
        /* <DEDUP_REMOVED lines=15> */
.L_x_2420:


//--------------------- .text._Z35group_norm_nhwc_bwd_one_pass_kernelI11Fp32IOFp16WLi256ELi4ELi128EEv26Group_norm_nhwc_bwd_params --------------------------
	.section	.text._Z35group_norm_nhwc_bwd_one_pass_kernelI11Fp32IOFp16WLi256ELi4ELi128EEv26Group_norm_nhwc_bwd_params,"ax",@progbits
	.align	128
        .global         _Z35group_norm_nhwc_bwd_one_pass_kernelI11Fp32IOFp16WLi256ELi4ELi128EEv26Group_norm_nhwc_bwd_params
        .type           _Z35group_norm_nhwc_bwd_one_pass_kernelI11Fp32IOFp16WLi256ELi4ELi128EEv26Group_norm_nhwc_bwd_params,@function
        .size           _Z35group_norm_nhwc_bwd_one_pass_kernelI11Fp32IOFp16WLi256ELi4ELi128EEv26Group_norm_nhwc_bwd_params,(.L_x_2421 - _Z35group_norm_nhwc_bwd_one_pass_kernelI11Fp32IOFp16WLi256ELi4ELi128EEv26Group_norm_nhwc_bwd_params)
        .other          _Z35group_norm_nhwc_bwd_one_pass_kernelI11Fp32IOFp16WLi256ELi4ELi128EEv26Group_norm_nhwc_bwd_params,@"STO_CUDA_ENTRY STV_DEFAULT"
_Z35group_norm_nhwc_bwd_one_pass_kernelI11Fp32IOFp16WLi256ELi4ELi128EEv26Group_norm_nhwc_bwd_params:
.text._Z35group_norm_nhwc_bwd_one_pass_kernelI11Fp32IOFp16WLi256ELi4ELi128EEv26Group_norm_nhwc_bwd_params:
        /* <DEDUP_REMOVED lines=48> */
.L_x_1412:
        /* <DEDUP_REMOVED lines=170> */
.L_x_1379:
[----:B------:R-:W-:Y:S05]  /*0da0*/  BSYNC B0 ;  /* 0x0000000000007941 */ /* 0x000fea0003800000 */
.L_x_1378:
        /* <DEDUP_REMOVED lines=30> */
.L_x_1380:
        /* <DEDUP_REMOVED lines=26> */
.L_x_1381:
        /* <DEDUP_REMOVED lines=31> */
.L_x_1382:
        /* <DEDUP_REMOVED lines=31> */
.L_x_1383:
        /* <DEDUP_REMOVED lines=71> */
.L_x_1385:
[----:B------:R-:W-:Y:S05]  /*1980*/  BSYNC B0 ;  /* 0x0000000000007941 */ /* 0x000fea0003800000 */
.L_x_1384:
        /* <DEDUP_REMOVED lines=318> */
.L_x_1387:
[----:B------:R-:W-:Y:S05]  /*2d70*/  BSYNC B0 ;  /* 0x0000000000007941 */ /* 0x000fea0003800000 */
.L_x_1386:
        /* <DEDUP_REMOVED lines=20> */
.L_x_1389:
[----:B------:R-:W-:Y:S05]  /*2ec0*/  BSYNC B0 ;  /* 0x0000000000007941 */ /* 0x000fea0003800000 */
.L_x_1388:
        /* <DEDUP_REMOVED lines=35> */
.L_x_1392:
[----:B------:R-:W2:Y:S04]  /*3100*/  LDG.E.STRONG.GPU R14, desc[UR12][R12.64] ;  /* 0x0000000c0c0e7981 */ /* 0x000ea8000c1ef900 */
[----:B--2---:R-:W-:Y:S01]  /*3110*/  CCTL.IVALL ;  /* 0x00000000ff00798f */ /* 0x004fe20002000000 */
[----:B------:R-:W-:Y:S05]  /*3120*/  YIELD ;  /* 0x0000000000007946 */ /* 0x000fea0003800000 */
[----:B------:R-:W-:-:S13]  /*3130*/  ISETP.NE.AND P0, PT, R14, R17, PT ;  /* 0x000000110e00720c */ /* 0x000fda0003f05270 */
[----:B------:R-:W-:Y:S05]  /*3140*/  @P0 BRA `(.L_x_1392) ;  /* 0xfffffffc00ec0947 */ /* 0x000fea000383ffff */
.L_x_1391:
        /* <DEDUP_REMOVED lines=17> */
.L_x_1396:
        /* <DEDUP_REMOVED lines=115> */
.L_x_1395:
        /* <DEDUP_REMOVED lines=61> */
.L_x_1397:
[----:B------:R-:W-:-:S13]  /*3d60*/  ISETP.NE.OR P0, PT, R19, RZ, P0 ;  /* 0x000000ff1300720c */ /* 0x000fda0000705670 */
[----:B------:R-:W-:Y:S05]  /*3d70*/  @!P0 BRA `(.L_x_1393) ;  /* 0x00000000007c8947 */ /* 0x000fea0003800000 */
.L_x_1394:
        /* <DEDUP_REMOVED lines=31> */
.L_x_1393:
        /* <DEDUP_REMOVED lines=11> */
.L_x_1399:
[----:B------:R-:W-:Y:S05]  /*4020*/  BSYNC B0 ;  /* 0x0000000000007941 */ /* 0x000fea0003800000 */
.L_x_1398:
        /* <DEDUP_REMOVED lines=16> */
.L_x_1390:
        /* <DEDUP_REMOVED lines=39> */
.L_x_1400:
        /* <DEDUP_REMOVED lines=20> */
.L_x_1402:
[----:B------:R-:W-:Y:S05]  /*44e0*/  BSYNC B0 ;  /* 0x0000000000007941 */ /* 0x000fea0003800000 */
.L_x_1401:
        /* <DEDUP_REMOVED lines=19> */
.L_x_1403:
        /* <DEDUP_REMOVED lines=21> */
.L_x_1405:
[----:B------:R-:W-:Y:S05]  /*4770*/  BSYNC B0 ;  /* 0x0000000000007941 */ /* 0x000fea0003800000 */
.L_x_1404:
        /* <DEDUP_REMOVED lines=19> */
.L_x_1406:
        /* <DEDUP_REMOVED lines=19> */
.L_x_1408:
[----:B------:R-:W-:Y:S05]  /*49e0*/  BSYNC B0 ;  /* 0x0000000000007941 */ /* 0x000fea0003800000 */
.L_x_1407:
        /* <DEDUP_REMOVED lines=19> */
.L_x_1409:
        /* <DEDUP_REMOVED lines=18> */
.L_x_1411:
[----:B------:R-:W-:Y:S05]  /*4c40*/  BSYNC B0 ;  /* 0x0000000000007941 */ /* 0x000fea0003800000 */
.L_x_1410:
        /* <DEDUP_REMOVED lines=8> */
.L_x_1377:
        /* <DEDUP_REMOVED lines=23> */
.L_x_1414:
[----:B------:R-:W-:Y:S05]  /*4e40*/  BSYNC B0 ;  /* 0x0000000000007941 */ /* 0x000fea0003800000 */
.L_x_1413:
[----:B------:R-:W-:Y:S05]  /*4e50*/  @P0 EXIT ;  /* 0x000000000000094d */ /* 0x000fea0003800000 */
[----:B------:R-:W-:Y:S05]  /*4e60*/  @P2 BRA `(.L_x_1415) ;  /* 0x0000000000202947 */ /* 0x000fea0003800000 */
[----:B------:R-:W-:-:S05]  /*4e70*/  IMAD R0, R6, R7, RZ ;  /* 0x0000000706007224 */ /* 0x000fca00078e02ff */
[----:B------:R-:W-:-:S13]  /*4e80*/  ISETP.NE.AND P0, PT, R0, -0x1, PT ;  /* 0xffffffff0000780c */ /* 0x000fda0003f05270 */
[----:B------:R-:W-:Y:S05]  /*4e90*/  @!P0 BRA `(.L_x_1415) ;  /* 0x0000000000148947 */ /* 0x000fea0003800000 */
.L_x_1416:
[----:B0-----:R-:W2:Y:S04]  /*4ea0*/  LDG.E.STRONG.GPU R5, desc[UR12][R2.64] ;  /* 0x0000000c02057981 */ /* 0x001ea8000c1ef900 */
[----:B--2---:R-:W-:Y:S01]  /*4eb0*/  CCTL.IVALL ;  /* 0x00000000ff00798f */ /* 0x004fe20002000000 */
[----:B------:R-:W-:Y:S05]  /*4ec0*/  YIELD ;  /* 0x0000000000007946 */ /* 0x000fea0003800000 */
[----:B------:R-:W-:-:S13]  /*4ed0*/  ISETP.NE.AND P0, PT, R5, R0, PT ;  /* 0x000000000500720c */ /* 0x000fda0003f05270 */
[----:B------:R-:W-:Y:S05]  /*4ee0*/  @P0 BRA `(.L_x_1416) ;  /* 0xfffffffc00ec0947 */ /* 0x000fea000383ffff */
.L_x_1415:
        /* <DEDUP_REMOVED lines=24> */
.L_x_1417:
        /* <DEDUP_REMOVED lines=25> */
.L_x_1418:
        /* <DEDUP_REMOVED lines=16> */
.L_x_2421:


//--------------------- .text._Z35group_norm_nhwc_bwd_one_pass_kernelI11Fp32IOFp16WLi512ELi4ELi128EEv26Group_norm_nhwc_bwd_params --------------------------
	.section	.text._Z35group_norm_nhwc_bwd_one_pass_kernelI11Fp32IOFp16WLi512ELi4ELi128EEv26Group_norm_nhwc_bwd_params,"ax",@progbits
	.align	128
        .global         _Z35group_norm_nhwc_bwd_one_pass_kernelI11Fp32IOFp16WLi512ELi4ELi128EEv26Group_norm_nhwc_bwd_params
        .type           _Z35group_norm_nhwc_bwd_one_pass_kernelI11Fp32IOFp16WLi512ELi4ELi128EEv26Group_norm_nhwc_bwd_params,@function
        .size           _Z35group_norm_nhwc_bwd_one_pass_kernelI11Fp32IOFp16WLi512ELi4ELi128EEv26Group_norm_nhwc_bwd_params,(.L_x_2422 - _Z35group_norm_nhwc_bwd_one_pass_kernelI11Fp32IOFp16WLi512ELi4ELi128EEv26Group_norm_nhwc_bwd_params)
        .other          _Z35group_norm_nhwc_bwd_one_pass_kernelI11Fp32IOFp16WLi512ELi4ELi128EEv26Group_norm_nhwc_bwd_params,@"STO_CUDA_ENTRY STV_DEFAULT"
_Z35group_norm_nhwc_bwd_one_pass_kernelI11Fp32IOFp16WLi512ELi4ELi128EEv26Group_norm_nhwc_bwd_params:
.text._Z35group_norm_nhwc_bwd_one_pass_kernelI11Fp32IOFp16WLi512ELi4ELi128EEv26Group_norm_nhwc_bwd_params:
        /* <DEDUP_REMOVED lines=61> */
.L_x_1470:
        /* <DEDUP_REMOVED lines=265> */
.L_x_1421:
[----:B------:R-:W-:Y:S05]  /*1460*/  BSYNC B0 ;  /* 0x0000000000007941 */ /* 0x000fea0003800000 */
.L_x_1420:
        /* <DEDUP_REMOVED lines=30> */
.L_x_1422:
        /* <DEDUP_REMOVED lines=26> */
.L_x_1423:
        /* <DEDUP_REMOVED lines=31> */
.L_x_1424:
        /* <DEDUP_REMOVED lines=31> */
.L_x_1425:
        /* <DEDUP_REMOVED lines=41> */
.L_x_1426:
        /* <DEDUP_REMOVED lines=35> */
.L_x_1427:
        /* <DEDUP_REMOVED lines=31> */
.L_x_1428:
        /* <DEDUP_REMOVED lines=29> */
.L_x_1429:
        /* <DEDUP_REMOVED lines=76> */
.L_x_1431:
[----:B------:R-:W-:Y:S05]  /*2910*/  BSYNC B0 ;  /* 0x0000000000007941 */ /* 0x000fea0003800000 */
.L_x_1430:
        /* <DEDUP_REMOVED lines=320> */
.L_x_1433:
[----:B------:R-:W-:Y:S05]  /*3d20*/  BSYNC B0 ;  /* 0x0000000000007941 */ /* 0x000fea0003800000 */
.L_x_1432:
        /* <DEDUP_REMOVED lines=19> */
.L_x_1435:
[----:B------:R-:W-:Y:S05]  /*3e60*/  BSYNC B0 ;  /* 0x0000000000007941 */ /* 0x000fea0003800000 */
.L_x_1434:
        /* <DEDUP_REMOVED lines=36> */
.L_x_1438:
[----:B------:R-:W2:Y:S04]  /*40b0*/  LDG.E.STRONG.GPU R27, desc[UR12][R24.64] ;  /* 0x0000000c181b7981 */ /* 0x000ea8000c1ef900 */
[----:B--2---:R-:W-:Y:S01]  /*40c0*/  CCTL.IVALL ;  /* 0x00000000ff00798f */ /* 0x004fe20002000000 */
[----:B------:R-:W-:Y:S05]  /*40d0*/  YIELD ;  /* 0x0000000000007946 */ /* 0x000fea0003800000 */
[----:B------:R-:W-:-:S13]  /*40e0*/  ISETP.NE.AND P6, PT, R27, R32, PT ;  /* 0x000000201b00720c */ /* 0x000fda0003fc5270 */
[----:B------:R-:W-:Y:S05]  /*40f0*/  @P6 BRA `(.L_x_1438) ;  /* 0xfffffffc00ec6947 */ /* 0x000fea000383ffff */
.L_x_1437:
        /* <DEDUP_REMOVED lines=21> */
.L_x_1442:
        /* <DEDUP_REMOVED lines=115> */
.L_x_1441:
        /* <DEDUP_REMOVED lines=62> */
.L_x_1443:
[----:B------:R-:W-:-:S04]  /*4d60*/  ISETP.NE.AND P6, PT, R29, RZ, PT ;  /* 0x000000ff1d00720c */ /* 0x000fc80003fc5270 */
[----:B------:R-:W-:-:S13]  /*4d70*/  ISETP.NE.OR P6, PT, R27, RZ, P6 ;  /* 0x000000ff1b00720c */ /* 0x000fda00037c5670 */
[----:B------:R-:W-:Y:S05]  /*4d80*/  @!P6 BRA `(.L_x_1439) ;  /* 0x00000000007ce947 */ /* 0x000fea0003800000 */
.L_x_1440:
        /* <DEDUP_REMOVED lines=31> */
.L_x_1439:
        /* <DEDUP_REMOVED lines=10> */
.L_x_1445:
[----:B------:R-:W-:Y:S05]  /*5020*/  BSYNC B0 ;  /* 0x0000000000007941 */ /* 0x000fea0003800000 */
.L_x_1444:
        /* <DEDUP_REMOVED lines=17> */
.L_x_1436:
        /* <DEDUP_REMOVED lines=34> */
.L_x_1446:
        /* <DEDUP_REMOVED lines=19> */
.L_x_1448:
[----:B------:R-:W-:Y:S05]  /*5490*/  BSYNC B0 ;  /* 0x0000000000007941 */ /* 0x000fea0003800000 */
.L_x_1447:
        /* <DEDUP_REMOVED lines=19> */
.L_x_1449:
        /* <DEDUP_REMOVED lines=21> */
.L_x_1451:
[----:B------:R-:W-:Y:S05]  /*5720*/  BSYNC B0 ;  /* 0x0000000000007941 */ /* 0x000fea0003800000 */
.L_x_1450:
        /* <DEDUP_REMOVED lines=19> */
.L_x_1452:
        /* <DEDUP_REMOVED lines=21> */
.L_x_1454:
[----:B------:R-:W-:Y:S05]  /*59b0*/  BSYNC B0 ;  /* 0x0000000000007941 */ /* 0x000fea0003800000 */
.L_x_1453:
        /* <DEDUP_REMOVED lines=19> */
.L_x_1455:
        /* <DEDUP_REMOVED lines=21> */
.L_x_1457:
[----:B------:R-:W-:Y:S05]  /*5c40*/  BSYNC B0 ;  /* 0x0000000000007941 */ /* 0x000fea0003800000 */
.L_x_1456:
        /* <DEDUP_REMOVED lines=19> */
.L_x_1458:
        /* <DEDUP_REMOVED lines=21> */
.L_x_1460:
[----:B------:R-:W-:Y:S05]  /*5ed0*/  BSYNC B0 ;  /* 0x0000000000007941 */ /* 0x000fea0003800000 */
.L_x_1459:
        /* <DEDUP_REMOVED lines=24> */
.L_x_1461:
        /* <DEDUP_REMOVED lines=21> */
.L_x_1463:
[----:B------:R-:W-:Y:S05]  /*61b0*/  BSYNC B0 ;  /* 0x0000000000007941 */ /* 0x000fea0003800000 */
.L_x_1462:
        /* <DEDUP_REMOVED lines=24> */
.L_x_1464:
        /* <DEDUP_REMOVED lines=21> */
.L_x_1466:
[----:B------:R-:W-:Y:S05]  /*6490*/  BSYNC B0 ;  /* 0x0000000000007941 */ /* 0x000fea0003800000 */
.L_x_1465:
        /* <DEDUP_REMOVED lines=23> */
.L_x_1467:
        /* <DEDUP_REMOVED lines=20> */
.L_x_1469:
[----:B------:R-:W-:Y:S05]  /*6750*/  BSYNC B0 ;  /* 0x0000000000007941 */ /* 0x000fea0003800000 */
.L_x_1468:
        /* <DEDUP_REMOVED lines=8> */
.L_x_1419:
        /* <DEDUP_REMOVED lines=23> */
.L_x_1472:
[----:B------:R-:W-:Y:S05]  /*6950*/  BSYNC B0 ;  /* 0x0000000000007941 */ /* 0x000fea0003800000 */
.L_x_1471:
[----:B------:R-:W-:Y:S05]  /*6960*/  @P0 EXIT ;  /* 0x000000000000094d */ /* 0x000fea0003800000 */
[----:B------:R-:W-:Y:S05]  /*6970*/  @P2 BRA `(.L_x_1473) ;  /* 0x0000000000202947 */ /* 0x000fea0003800000 */
[----:B------:R-:W-:-:S05]  /*6980*/  IMAD R0, R6, R7, RZ ;  /* 0x0000000706007224 */ /* 0x000fca00078e02ff */
[----:B------:R-:W-:-:S13]  /*6990*/  ISETP.NE.AND P0, PT, R0, -0x1, PT ;  /* 0xffffffff0000780c */ /* 0x000fda0003f05270 */
[----:B------:R-:W-:Y:S05]  /*69a0*/  @!P0 BRA `(.L_x_1473) ;  /* 0x0000000000148947 */ /* 0x000fea0003800000 */
.L_x_1474:
[----:B0-----:R-:W5:Y:S04]  /*69b0*/  LDG.E.STRONG.GPU R5, desc[UR12][R2.64] ;  /* 0x0000000c02057981 */ /* 0x001f68000c1ef900 */
[----:B-----5:R-:W-:Y:S01]  /*69c0*/  CCTL.IVALL ;  /* 0x00000000ff00798f */ /* 0x020fe20002000000 */
[----:B------:R-:W-:Y:S05]  /*69d0*/  YIELD ;  /* 0x0000000000007946 */ /* 0x000fea0003800000 */
[----:B------:R-:W-:-:S13]  /*69e0*/  ISETP.NE.AND P0, PT, R5, R0, PT ;  /* 0x000000000500720c */ /* 0x000fda0003f05270 */
[----:B------:R-:W-:Y:S05]  /*69f0*/  @P0 BRA `(.L_x_1474) ;  /* 0xfffffffc00ec0947 */ /* 0x000fea000383ffff */
.L_x_1473:
        /* <DEDUP_REMOVED lines=24> */
.L_x_1475:
        /* <DEDUP_REMOVED lines=23> */
[----:B0-----:R-:W-:Y:S05]  /*6cf0*/  @P0 BRA `(.L_x_1475) ;  /* 0xfffffffc00a00947 */ /* 0x001fea000383ffff */
[----:B------:R-:W-:Y:S05]  /*6d00*/  EXIT ;  /* 0x000000000000794d */ /* 0x000fea0003800000 */
.L_x_1476:
        /* <DEDUP_REMOVED lines=15> */
.L_x_2422:


//--------------------- .text._Z35group_norm_nhwc_fwd_one_pass_kernelI11Bf16IOFp32WLi64ELi4ELi128EEv26Group_norm_nhwc_fwd_params --------------------------
	.section	.text._Z35group_norm_nhwc_fwd_one_pass_kernelI11Bf16IOFp32WLi64ELi4ELi128EEv26Group_norm_nhwc_fwd_params,"ax",@progbits
	.align	128
        .global         _Z35group_norm_nhwc_fwd_one_pass_kernelI11Bf16IOFp32WLi64ELi4ELi128EEv26Group_norm_nhwc_fwd_params
        .type           _Z35group_norm_nhwc_fwd_one_pass_kernelI11Bf16IOFp32WLi64ELi4ELi128EEv26Group_norm_nhwc_fwd_params,@function
        .size           _Z35group_norm_nhwc_fwd_one_pass_kernelI11Bf16IOFp32WLi64ELi4ELi128EEv26Group_norm_nhwc_fwd_params,(.L_x_2423 - _Z35group_norm_nhwc_fwd_one_pass_kernelI11Bf16IOFp32WLi64ELi4ELi128EEv26Group_norm_nhwc_fwd_params)
        .other          _Z35group_norm_nhwc_fwd_one_pass_kernelI11Bf16IOFp32WLi64ELi4ELi128EEv26Group_norm_nhwc_fwd_params,@"STO_CUDA_ENTRY STV_DEFAULT"
_Z35group_norm_nhwc_fwd_one_pass_kernelI11Bf16IOFp32WLi64ELi4ELi128EEv26Group_norm_nhwc_fwd_params:
.text._Z35group_norm_nhwc_fwd_one_pass_kernelI11Bf16IOFp32WLi64ELi4ELi128EEv26Group_norm_nhwc_fwd_params:
[----:B------:R-:W-:Y:S08]  /*0000*/  LDC R1, c[0x0][0x28] ;  /* 0x00000a00ff017b82 */ /* 0x000ff00000000800 */
[----:B------:R-:W0:Y:S01]  /*0010*/  S2UR UR6, SR_CTAID.Y ;  /* 0x00000000000679c3 */ /* 0x000e220000002600 */
[----:B------:R-:W-:Y:S01]  /*0020*/  ULDC UR4, c[0x0][0x288] ;  /* 0x0000a20000047ab9 */ /* 0x000fe20000000800 */
[----:B------:R-:W-:-:S02]  /*0030*/  ULDC UR5, c[0x0][0x258] ;  /* 0x0000960000057ab9 */ /* 0x000fc40000000800 */
[----:B------:R-:W-:Y:S01]  /*0040*/  UIMAD UR4, UR4, UR5, URZ ;  /* 0x00000005040472a4 */ /* 0x000fe2000f8e023f */
[----:B0-----:R-:W-:-:S05]  /*0050*/  MOV R0, UR6 ;  /* 0x0000000600007c02 */ /* 0x001fca0008000f00 */
[----:B------:R-:W-:-:S13]  /*0060*/  ISETP.GE.AND P0, PT, R0, UR4, PT ;  /* 0x0000000400007c0c */ /* 0x000fda000bf06270 */
[----:B------:R-:W-:Y:S05]  /*0070*/  @P0 EXIT ;  /* 0x000000000000094d */ /* 0x000fea0003800000 */
[----:B------:R-:W0:Y:S01]  /*0080*/  S2R R6, SR_TID.X ;  /* 0x0000000000067919 */ /* 0x000e220000002100 */
[----:B------:R-:W1:Y:S01]  /*0090*/  S2UR UR7, SR_CTAID.X ;  /* 0x00000000000779c3 */ /* 0x000e620000002500 */
[----:B------:R-:W-:Y:S01]  /*00a0*/  ULDC.64 UR8, c[0x0][0x278] ;  /* 0x00009e0000087ab9 */ /* 0x000fe20000000a00 */
[----:B------:R-:W-:Y:S01]  /*00b0*/  UMOV UR5, 0x400 ;  /* 0x0000040000057882 */ /* 0x000fe20000000000 */
[----:B------:R-:W2:Y:S01]  /*00c0*/  S2R R2, SR_LANEID ;  /* 0x0000000000027919 */ /* 0x000ea20000000000 */
[----:B------:R-:W-:Y:S02]  /*00d0*/  ULDC.64 UR10, c[0x0][0x218] ;  /* 0x00008600000a7ab9 */ /* 0x000fe40000000a00 */
[----:B------:R-:W-:Y:S01]  /*00e0*/  ISETP.NE.U32.AND P0, PT, RZ, UR10, PT ;  /* 0x0000000aff007c0c */ /* 0x000fe2000bf05070 */
[----:B------:R-:W-:Y:S01]  /*00f0*/  ULDC.U8 UR10, c[0x0][0x28c] ;  /* 0x0000a300000a7ab9 */ /* 0x000fe20000000000 */
[----:B------:R-:W3:Y:S08]  /*0100*/  LDC R5, c[0x0][0x294] ;  /* 0x0000a500ff057b82 */ /* 0x000ef00000000800 */
[----:B------:R-:W4:Y:S08]  /*0110*/  S2UR UR6, SR_CgaCtaId ;  /* 0x00000000000679c3 */ /* 0x000f300000008800 */
[----:B------:R-:W2:Y:S01]  /*0120*/  LDC R3, c[0x0][0x10] ;  /* 0x00000400ff037b82 */ /* 0x000ea20000000800 */
[----:B0-----:R-:W-:-:S07]  /*0130*/  SHF.R.U32.HI R20, RZ, 0x1, R6 ;  /* 0x00000001ff147819 */ /* 0x001fce0000011606 */
[----:B------:R-:W0:Y:S01]  /*0140*/  LDC R4, c[0x0][0xc] ;  /* 0x00000300ff047b82 */ /* 0x000e220000000800 */
[----:B-1----:R-:W-:Y:S01]  /*0150*/  LOP3.LUT P2, RZ, R6, UR7, RZ, 0xfc, !PT ;  /* 0x0000000706ff7c12 */ /* 0x002fe2000f84fcff */
[----:B---3--:R-:W-:Y:S01]  /*0160*/  IMAD R20, R5, UR7, R20 ;  /* 0x0000000705147c24 */ /* 0x008fe2000f8e0214 */
[----:B------:R-:W-:Y:S02]  /*0170*/  SHF.R.S32.HI R5, RZ, 0x1f, R6 ;  /* 0x0000001fff057819 */ /* 0x000fe40000011406 */
[----:B------:R-:W-:Y:S01]  /*0180*/  ISETP.NE.AND.EX P2, PT, RZ, UR11, !P2, P0 ;  /* 0x0000000bff007c0c */ /* 0x000fe2000d745300 */
[----:B----4-:R-:W-:Y:S01]  /*0190*/  ULEA UR5, UR6, UR5, 0x18 ;  /* 0x0000000506057291 */ /* 0x010fe2000f8ec03f */
[----:B------:R-:W-:Y:S02]  /*01a0*/  ISETP.GE.U32.AND P1, PT, R20, UR8, PT ;  /* 0x0000000814007c0c */ /* 0x000fe4000bf26070 */
[----:B------:R-:W-:Y:S02]  /*01b0*/  SHF.R.S32.HI R7, RZ, 0x1f, R20 ;  /* 0x0000001fff077819 */ /* 0x000fe40000011414 */
[----:B------:R-:W-:-:S02]  /*01c0*/  LEA.HI R5, R5, R6, RZ, 0x5 ;  /* 0x0000000605057211 */ /* 0x000fc400078f28ff */
[----:B------:R-:W-:Y:S01]  /*01d0*/  ISETP.GE.AND.EX P1, PT, R7, UR9, PT, P1 ;  /* 0x0000000907007c0c */ /* 0x000fe2000bf26310 */
[----:B------:R-:W-:Y:S01]  /*01e0*/  ULDC.64 UR8, c[0x0][0x208] ;  /* 0x0000820000087ab9 */ /* 0x000fe20000000a00 */
[----:B------:R-:W-:Y:S01]  /*01f0*/  SHF.R.S32.HI R15, RZ, 0x5, R5 ;  /* 0x00000005ff0f7819 */ /* 0x000fe20000011405 */
[----:B------:R-:W-:Y:S01]  /*0200*/  HFMA2.MMA R5, -RZ, RZ, 0, 0 ;  /* 0x00000000ff057435 */ /* 0x000fe200000001ff */
[----:B------:R-:W-:Y:S02]  /*0210*/  ISETP.LT.U32.AND P1, PT, R6, 0x80, !P1 ;  /* 0x000000800600780c */ /* 0x000fe40004f21070 */
[----:B------:R-:W-:Y:S02]  /*0220*/  MOV R6, R0 ;  /* 0x0000000000067202 */ /* 0x000fe40000000f00 */
[----:B------:R-:W-:Y:S02]  /*0230*/  LEA R15, R15, UR5, 0x3 ;  /* 0x000000050f0f7c11 */ /* 0x000fe4000f8e18ff */
[----:B0-2---:R-:W-:-:S07]  /*0240*/  LOP3.LUT R7, R4, 0x3, RZ, 0xc0, !PT ;  /* 0x0000000304077812 */ /* 0x005fce00078ec0ff */
.L_x_1492:
[----:B0-----:R-:W0:Y:S01]  /*0250*/  LDC R9, c[0x0][0x288] ;  /* 0x0000a200ff097b82 */ /* 0x001e220000000800 */
[----:B------:R-:W-:Y:S01]  /*0260*/  IABS R14, R6 ;  /* 0x00000006000e7213 */ /* 0x000fe20000000000 */
[----:B------:R-:W1:Y:S01]  /*0270*/  S2R R18, SR_TID.X ;  /* 0x0000000000127919 */ /* 0x000e620000002100 */
[----:B------:R-:W-:Y:S01]  /*0280*/  ULDC.64 UR12, c[0x0][0x280] ;  /* 0x0000a000000c7ab9 */ /* 0x000fe20000000a00 */
        /* <DEDUP_REMOVED lines=8> */
[----:B------:R-:W-:Y:S01]  /*0310*/  IMAD.HI.U32 R11, R11, R17, R10 ;  /* 0x000000110b0b7227 */ /* 0x000fe200078e000a */
[----:B------:R-:W-:-:S05]  /*0320*/  SHF.R.S32.HI R17, RZ, 0x1f, R20 ;  /* 0x0000001fff117819 */ /* 0x000fca0000011414 */
[----:B------:R-:W-:Y:S02]  /*0330*/  IMAD.HI.U32 R12, R11, R14, RZ ;  /* 0x0000000e0b0c7227 */ /* 0x000fe400078e00ff */
[----:B------:R-:W0:Y:S03]  /*0340*/  @P1 LDC.64 R10, c[0x0][0x270] ;  /* 0x00009c00ff0a1b82 */ /* 0x000e260000000a00 */
[----:B------:R-:W-:-:S05]  /*0350*/  IADD3 R8, -R12, RZ, RZ ;  /* 0x000000ff0c087210 */ /* 0x000fca0007ffe1ff */
[----:B------:R-:W-:-:S05]  /*0360*/  IMAD R8, R13, R8, R14 ;  /* 0x000000080d087224 */ /* 0x000fca00078e020e */
[----:B------:R-:W-:Y:S01]  /*0370*/  ISETP.GT.U32.AND P3, PT, R13, R8, PT ;  /* 0x000000080d00720c */ /* 0x000fe20003f64070 */
[----:B0-----:R-:W-:-:S12]  /*0380*/  @P1 IMAD R14, R17, R10, RZ ;  /* 0x0000000a110e1224 */ /* 0x001fd800078e02ff */
[-C--:B------:R-:W-:Y:S02]  /*0390*/  @!P3 IADD3 R8, R8, -R13.reuse, RZ ;  /* 0x8000000d0808b210 */ /* 0x080fe40007ffe0ff */
[----:B------:R-:W-:Y:S02]  /*03a0*/  @!P3 IADD3 R12, R12, 0x1, RZ ;  /* 0x000000010c0cb810 */ /* 0x000fe40007ffe0ff */
[----:B------:R-:W-:Y:S02]  /*03b0*/  ISETP.GE.U32.AND P0, PT, R8, R13, PT ;  /* 0x0000000d0800720c */ /* 0x000fe40003f06070 */
[----:B------:R-:W-:Y:S02]  /*03c0*/  LOP3.LUT R8, R6, R9, RZ, 0x3c, !PT ;  /* 0x0000000906087212 */ /* 0x000fe400078e3cff */
[----:B------:R-:W-:Y:S02]  /*03d0*/  ISETP.NE.AND P3, PT, R9, RZ, PT ;  /* 0x000000ff0900720c */ /* 0x000fe40003f65270 */
[----:B------:R-:W-:-:S02]  /*03e0*/  ISETP.GE.AND P4, PT, R8, RZ, PT ;  /* 0x000000ff0800720c */ /* 0x000fc40003f86270 */
[----:B-1----:R-:W-:-:S04]  /*03f0*/  SHF.L.U32 R8, R18, 0x1, RZ ;  /* 0x0000000112087819 */ /* 0x002fc800000006ff */
[----:B------:R-:W-:Y:S02]  /*0400*/  LOP3.LUT R8, R8, 0x2, RZ, 0xc0, !PT ;  /* 0x0000000208087812 */ /* 0x000fe400078ec0ff */
[----:B------:R-:W-:-:S05]  /*0410*/  @P0 IADD3 R12, R12, 0x1, RZ ;  /* 0x000000010c0c0810 */ /* 0x000fca0007ffe0ff */
[----:B------:R-:W-:Y:S02]  /*0420*/  @!P4 IADD3 R12, -R12, RZ, RZ ;  /* 0x000000ff0c0cc210 */ /* 0x000fe40007ffe1ff */
[----:B------:R-:W-:-:S04]  /*0430*/  @!P3 LOP3.LUT R12, RZ, R9, RZ, 0x33, !PT ;  /* 0x00000009ff0cb212 */ /* 0x000fc800078e33ff */
[----:B------:R-:W-:-:S05]  /*0440*/  IADD3 R13, -R12, RZ, RZ ;  /* 0x000000ff0c0d7210 */ /* 0x000fca0007ffe1ff */
[----:B------:R-:W-:Y:S01]  /*0450*/  IMAD R9, R9, R13, R6 ;  /* 0x0000000d09097224 */ /* 0x000fe200078e0206 */
[----:B------:R-:W-:-:S04]  /*0460*/  SHF.R.S32.HI R13, RZ, 0x1f, R12 ;  /* 0x0000001fff0d7819 */ /* 0x000fc8000001140c */
[----:B------:R-:W-:Y:S01]  /*0470*/  LEA R24, R9, R8, 0x2 ;  /* 0x0000000809187211 */ /* 0x000fe200078e10ff */
[----:B------:R-:W-:Y:S01]  /*0480*/  IMAD R13, R13, UR12, RZ ;  /* 0x0000000c0d0d7c24 */ /* 0x000fe2000f8e02ff */
[----:B------:R-:W0:Y:S02]  /*0490*/  @P1 LDC.64 R8, c[0x0][0x220] ;  /* 0x00008800ff081b82 */ /* 0x000e240000000a00 */
[--C-:B------:R-:W-:Y:S01]  /*04a0*/  SHF.R.S32.HI R25, RZ, 0x1f, R24.reuse ;  /* 0x0000001fff197819 */ /* 0x100fe20000011418 */
[C---:B------:R-:W-:Y:S02]  /*04b0*/  IMAD R13, R12.reuse, UR13, R13 ;  /* 0x0000000d0c0d7c24 */ /* 0x040fe4000f8e020d */
[----:B------:R-:W-:-:S05]  /*04c0*/  IMAD.WIDE.U32 R24, R12, UR12, R24 ;  /* 0x0000000c0c187c25 */ /* 0x000fca000f8e0018 */
[----:B------:R-:W-:Y:S01]  /*04d0*/  IADD3 R27, R25, R13, RZ ;  /* 0x0000000d191b7210 */ /* 0x000fe20007ffe0ff */
[----:B------:R-:W-:Y:S01]  /*04e0*/  @P1 IMAD R13, R20, R11, R14 ;  /* 0x0000000b140d1224 */ /* 0x000fe200078e020e */
[----:B------:R-:W-:-:S05]  /*04f0*/  @P1 MOV R26, R24 ;  /* 0x00000018001a1202 */ /* 0x000fca0000000f00 */
[----:B------:R-:W-:-:S05]  /*0500*/  @P1 IMAD.WIDE.U32 R10, R20, R10, R26 ;  /* 0x0000000a140a1225 */ /* 0x000fca00078e001a */
[----:B------:R-:W-:Y:S02]  /*0510*/  @P1 IADD3 R11, R11, R13, RZ ;  /* 0x0000000d0b0b1210 */ /* 0x000fe40007ffe0ff */
[----:B0-----:R-:W-:-:S04]  /*0520*/  @P1 LEA R8, P0, R10, R8, 0x1 ;  /* 0x000000080a081211 */ /* 0x001fc800078008ff */
[----:B------:R-:W-:-:S05]  /*0530*/  @P1 LEA.HI.X R9, R10, R9, R11, 0x1, P0 ;  /* 0x000000090a091211 */ /* 0x000fca00000f0c0b */
[----:B------:R-:W2:Y:S01]  /*0540*/  @P1 LDG.E R8, desc[UR8][R8.64] ;  /* 0x0000000808081981 */ /* 0x000ea2000c1e1900 */
[----:B------:R-:W-:Y:S01]  /*0550*/  PRMT R13, RZ, 0x7610, R13 ;  /* 0x00007610ff0d7816 */ /* 0x000fe2000000000d */
[----:B------:R-:W-:Y:S01]  /*0560*/  BSSY B0, `(.L_x_1477) ;  /* 0x0000035000007945 */ /* 0x000fe20003800000 */
[----:B------:R-:W-:Y:S02]  /*0570*/  PRMT R14, RZ, 0x7610, R14 ;  /* 0x00007610ff0e7816 */ /* 0x000fe4000000000e */
[C---:B------:R-:W-:Y:S02]  /*0580*/  ISETP.GT.AND P0, PT, R2.reuse, 0x1e, PT ;  /* 0x0000001e0200780c */ /* 0x040fe40003f04270 */
[----:B------:R-:W-:Y:S02]  /*0590*/  ISETP.NE.AND P3, PT, R2, RZ, PT ;  /* 0x000000ff0200720c */ /* 0x000fe40003f65270 */
[C---:B--2---:R-:W-:Y:S02]  /*05a0*/  @P1 PRMT R13, R8.reuse, 0x7632, R13 ;  /* 0x00007632080d1816 */ /* 0x044fe4000000000d */
[----:B------:R-:W-:-:S02]  /*05b0*/  @P1 PRMT R14, R8, 0x7610, R14 ;  /* 0x00007610080e1816 */ /* 0x000fc4000000000e */
[----:B------:R-:W-:Y:S02]  /*05c0*/  SHF.L.U32 R11, R13, 0x10, RZ ;  /* 0x000000100d0b7819 */ /* 0x000fe400000006ff */
[----:B------:R-:W-:-:S03]  /*05d0*/  SHF.L.U32 R10, R14, 0x10, RZ ;  /* 0x000000100e0a7819 */ /* 0x000fc600000006ff */
[----:B------:R-:W-:Y:S02]  /*05e0*/  FMUL.FTZ R17, R11, R11 ;  /* 0x0000000b0b117220 */ /* 0x000fe40000410000 */
[C---:B------:R-:W-:Y:S02]  /*05f0*/  FADD.FTZ R11, R10.reuse, R11 ;  /* 0x0000000b0a0b7221 */ /* 0x040fe40000010000 */
[----:B------:R-:W-:Y:S02]  /*0600*/  FFMA.FTZ R17, R10, R10, R17 ;  /* 0x0000000a0a117223 */ /* 0x000fe40000010011 */
[----:B------:R-:W-:Y:S02]  /*0610*/  FADD.FTZ R16, RZ, R11 ;  /* 0x0000000bff107221 */ /* 0x000fe40000010000 */
[----:B------:R-:W-:-:S03]  /*0620*/  FADD.FTZ R17, RZ, R17 ;  /* 0x00000011ff117221 */ /* 0x000fc60000010000 */
        /* <DEDUP_REMOVED lines=24> */
[----:B------:R-:W-:-:S04]  /*07b0*/  ISETP.GE.U32.AND P0, PT, R4, 0x2, PT ;  /* 0x000000020400780c */ /* 0x000fc80003f06070 */
[----:B------:R0:W-:Y:S01]  /*07c0*/  @!P3 STS.64 [R15+0x8], R16 ;  /* 0x000008100f00b388 */ /* 0x0001e20000000a00 */
[----:B------:R-:W-:Y:S01]  /*07d0*/  BAR.SYNC.DEFER_BLOCKING 0x0 ;  /* 0x0000000000007b1d */ /* 0x000fe20000010000 */
[----:B------:R-:W-:-:S13]  /*07e0*/  ISETP.NE.AND P3, PT, R18, RZ, PT ;  /* 0x000000ff1200720c */ /* 0x000fda0003f65270 */
[----:B0-----:R-:W-:Y:S05]  /*07f0*/  @P3 BRA `(.L_x_1478) ;  /* 0x00000000002c3947 */ /* 0x001fea0003800000 */
[----:B------:R-:W0:Y:S01]  /*0800*/  S2UR UR6, SR_CgaCtaId ;  /* 0x00000000000679c3 */ /* 0x000e220000008800 */
[----:B------:R-:W-:Y:S02]  /*0810*/  UMOV UR5, 0x400 ;  /* 0x0000040000057882 */ /* 0x000fe40000000000 */
[----:B0-----:R-:W-:-:S09]  /*0820*/  ULEA UR5, UR6, UR5, 0x18 ;  /* 0x0000000506057291 */ /* 0x001fd2000f8ec03f */
        /* <DEDUP_REMOVED lines=8> */
.L_x_1478:
[----:B------:R-:W-:Y:S05]  /*08b0*/  BSYNC B0 ;  /* 0x0000000000007941 */ /* 0x000fea0003800000 */
.L_x_1477:
        /* <DEDUP_REMOVED lines=11> */
[----:B------:R-:W0:Y:S01]  /*0970*/  S2UR UR5, SR_CTAID.Y ;  /* 0x00000000000579c3 */ /* 0x000e220000002600 */
[----:B------:R-:W-:Y:S02]  /*0980*/  LOP3.LUT P0, RZ, R5, 0x2, RZ, 0xc0, !PT ;  /* 0x0000000205ff7812 */ /* 0x000fe4000780c0ff */
[----:B------:R-:W-:Y:S02]  /*0990*/  MOV R19, 0xffffffff ;  /* 0xffffffff00137802 */ /* 0x000fe40000000f00 */
[----:B------:R-:W-:Y:S02]  /*09a0*/  SEL R21, R4, RZ, !P0 ;  /* 0x000000ff04157207 */ /* 0x000fe40004000000 */
[----:B------:R-:W-:Y:S02]  /*09b0*/  SEL R19, R19, 0x1, P0 ;  /* 0x0000000113137807 */ /* 0x000fe40000000000 */
[----:B------:R-:W-:Y:S02]  /*09c0*/  ISETP.NE.AND P0, PT, R21, -0x1, PT ;  /* 0xffffffff1500780c */ /* 0x000fe40003f05270 */
[----:B0-----:R-:W-:-:S05]  /*09d0*/  MOV R0, UR5 ;  /* 0x0000000500007c02 */ /* 0x001fca0008000f00 */
[----:B------:R-:W-:-:S04]  /*09e0*/  IMAD R11, R3, UR7, R0 ;  /* 0x00000007030b7c24 */ /* 0x000fc8000f8e0200 */
[----:B------:R-:W-:-:S05]  /*09f0*/  IMAD.WIDE.U32 R10, R11, 0x8, R28 ;  /* 0x000000080b0a7825 */ /* 0x000fca00078e001c */
[----:B------:R0:W-:Y:S01]  /*0a00*/  STG.E.64 desc[UR8][R10.64], R16 ;  /* 0x000000100a007986 */ /* 0x0001e2000c101b08 */
[----:B------:R-:W-:Y:S06]  /*0a10*/  MEMBAR.ALL.GPU ;  /* 0x0000000000007992 */ /* 0x000fec000000a000 */
[----:B------:R-:W-:-:S00]  /*0a20*/  ERRBAR ;  /* 0x00000000000079ab */ /* 0x000fc00000000000 */
[----:B------:R-:W-:Y:S06]  /*0a30*/  CGAERRBAR ;  /* 0x00000000000075ab */ /* 0x000fec0000000000 */
[----:B------:R0:W-:Y:S01]  /*0a40*/  REDG.E.ADD.S32.STRONG.GPU desc[UR8][R8.64], R19 ;  /* 0x000000130800798e */ /* 0x0001e2000c10e388 */
[----:B------:R-:W-:Y:S05]  /*0a50*/  @!P0 BRA `(.L_x_1480) ;  /* 0x0000000000148947 */ /* 0x000fea0003800000 */
.L_x_1481:
[----:B0-----:R-:W2:Y:S04]  /*0a60*/  LDG.E.STRONG.GPU R10, desc[UR8][R8.64] ;  /* 0x00000008080a7981 */ /* 0x001ea8000c1ef900 */
[----:B--2---:R-:W-:Y:S01]  /*0a70*/  CCTL.IVALL ;  /* 0x00000000ff00798f */ /* 0x004fe20002000000 */
[----:B------:R-:W-:Y:S05]  /*0a80*/  YIELD ;  /* 0x0000000000007946 */ /* 0x000fea0003800000 */
[----:B------:R-:W-:-:S13]  /*0a90*/  ISETP.NE.AND P0, PT, R10, R21, PT ;  /* 0x000000150a00720c */ /* 0x000fda0003f05270 */
[----:B------:R-:W-:Y:S05]  /*0aa0*/  @P0 BRA `(.L_x_1481) ;  /* 0xfffffffc00ec0947 */ /* 0x000fea000383ffff */
.L_x_1480:
[----:B------:R-:W-:Y:S01]  /*0ab0*/  ISETP.NE.AND P0, PT, R4, RZ, PT ;  /* 0x000000ff0400720c */ /* 0x000fe20003f05270 */
[----:B------:R-:W-:Y:S05]  /*0ac0*/  WARPSYNC.ALL ;  /* 0x0000000000007948 */ /* 0x000fea0003800000 */
[----:B------:R-:W-:Y:S07]  /*0ad0*/  BAR.SYNC.DEFER_BLOCKING 0x0 ;  /* 0x0000000000007b1d */ /* 0x000fee0000010000 */
[----:B------:R-:W-:Y:S05]  /*0ae0*/  @!P0 BRA `(.L_x_1479) ;  /* 0x0000000c00e48947 */ /* 0x000fea0003800000 */
[----:B0-----:R-:W-:Y:S01]  /*0af0*/  IADD3 R8, R4, -0x1, RZ ;  /* 0xffffffff04087810 */ /* 0x001fe20007ffe0ff */
        /* <DEDUP_REMOVED lines=11> */
.L_x_1485:
[C---:B------:R-:W-:Y:S02]  /*0bb0*/  ISETP.EQ.OR P6, PT, R22.reuse, UR7, P3 ;  /* 0x0000000716007c0c */ /* 0x040fe40009fc2670 */
[----:B------:R-:W-:-:S11]  /*0bc0*/  IADD3 R11, R22, 0x1, RZ ;  /* 0x00000001160b7810 */ /* 0x000fd60007ffe0ff */
[----:B------:R-:W-:-:S04]  /*0bd0*/  @!P6 IMAD R9, R3, R22, R0 ;  /* 0x000000160309e224 */ /* 0x000fc800078e0200 */
[----:B------:R-:W-:Y:S01]  /*0be0*/  @!P6 IMAD.WIDE.U32 R8, R9, 0x8, R28 ;  /* 0x000000080908e825 */ /* 0x000fe200078e001c */
[----:B------:R-:W-:-:S05]  /*0bf0*/  ISETP.EQ.OR P5, PT, R11, UR7, P3 ;  /* 0x000000070b007c0c */ /* 0x000fca0009fa2670 */
[----:B------:R-:W2:Y:S08]  /*0c00*/  @!P6 LDG.E.64 R8, desc[UR8][R8.64] ;  /* 0x000000080808e981 */ /* 0x000eb0000c1e1b00 */
[----:B------:R-:W-:-:S04]  /*0c10*/  @!P5 IMAD R11, R3, R11, R0 ;  /* 0x0000000b030bd224 */ /* 0x000fc800078e0200 */
[----:B------:R-:W-:Y:S01]  /*0c20*/  @!P5 IMAD.WIDE.U32 R10, R11, 0x8, R28 ;  /* 0x000000080b0ad825 */ /* 0x000fe200078e001c */
[----:B------:R-:W-:-:S05]  /*0c30*/  IADD3 R19, R22, 0x2, RZ ;  /* 0x0000000216137810 */ /* 0x000fca0007ffe0ff */
[----:B------:R-:W3:Y:S01]  /*0c40*/  @!P5 LDG.E.64 R10, desc[UR8][R10.64] ;  /* 0x000000080a0ad981 */ /* 0x000ee2000c1e1b00 */
[----:B------:R-:W-:-:S13]  /*0c50*/  ISETP.EQ.OR P4, PT, R19, UR7, P3 ;  /* 0x0000000713007c0c */ /* 0x000fda0009f82670 */
[----:B------:R-:W-:-:S04]  /*0c60*/  @!P4 IMAD R19, R3, R19, R0 ;  /* 0x000000130313c224 */ /* 0x000fc800078e0200 */
[----:B------:R-:W-:-:S06]  /*0c70*/  @!P4 IMAD.WIDE.U32 R18, R19, 0x8, R28 ;  /* 0x000000081312c825 */ /* 0x000fcc00078e001c */
[----:B------:R-:W4:Y:S01]  /*0c80*/  @!P4 LDG.E.64 R18, desc[UR8][R18.64] ;  /* 0x000000081212c981 */ /* 0x000f22000c1e1b00 */
[----:B--2---:R-:W-:Y:S01]  /*0c90*/  @!P6 FADD.FTZ R17, R17, R9 ;  /* 0x000000091111e221 */ /* 0x004fe20000010000 */
[----:B------:R-:W-:Y:S01]  /*0ca0*/  IADD3 R9, R22, 0x3, RZ ;  /* 0x0000000316097810 */ /* 0x000fe20007ffe0ff */
[----:B------:R-:W-:-:S03]  /*0cb0*/  @!P6 FADD.FTZ R16, R16, R8 ;  /* 0x000000081010e221 */ /* 0x000fc60000010000 */
[----:B------:R-:W-:-:S13]  /*0cc0*/  ISETP.EQ.OR P6, PT, R9, UR7, P3 ;  /* 0x0000000709007c0c */ /* 0x000fda0009fc2670 */
[----:B------:R-:W-:-:S04]  /*0cd0*/  @!P6 IMAD R9, R3, R9, R0 ;  /* 0x000000090309e224 */ /* 0x000fc800078e0200 */
[----:B------:R-:W-:-:S04]  /*0ce0*/  @!P6 IMAD.WIDE.U32 R8, R9, 0x8, R28 ;  /* 0x000000080908e825 */ /* 0x000fc800078e001c */
[----:B---3--:R-:W-:Y:S01]  /*0cf0*/  @!P5 FADD.FTZ R17, R17, R11 ;  /* 0x0000000b1111d221 */ /* 0x008fe20000010000 */
[----:B------:R-:W-:Y:S01]  /*0d00*/  IADD3 R11, R22, 0x4, RZ ;  /* 0x00000004160b7810 */ /* 0x000fe20007ffe0ff */
[----:B------:R-:W-:Y:S01]  /*0d10*/  @!P5 FADD.FTZ R16, R16, R10 ;  /* 0x0000000a1010d221 */ /* 0x000fe20000010000 */
[----:B------:R-:W2:Y:S02]  /*0d20*/  @!P6 LDG.E.64 R8, desc[UR8][R8.64] ;  /* 0x000000080808e981 */ /* 0x000ea4000c1e1b00 */
[----:B------:R-:W-:-:S13]  /*0d30*/  ISETP.EQ.OR P5, PT, R11, UR7, P3 ;  /* 0x000000070b007c0c */ /* 0x000fda0009fa2670 */
[----:B------:R-:W-:-:S04]  /*0d40*/  @!P5 IMAD R11, R3, R11, R0 ;  /* 0x0000000b030bd224 */ /* 0x000fc800078e0200 */
[----:B------:R-:W-:-:S04]  /*0d50*/  @!P5 IMAD.WIDE.U32 R10, R11, 0x8, R28 ;  /* 0x000000080b0ad825 */ /* 0x000fc800078e001c */
[----:B----4-:R-:W-:Y:S01]  /*0d60*/  @!P4 FADD.FTZ R16, R16, R18 ;  /* 0x000000121010c221 */ /* 0x010fe20000010000 */
[----:B------:R-:W-:Y:S02]  /*0d70*/  @!P4 FADD.FTZ R17, R17, R19 ;  /* 0x000000131111c221 */ /* 0x000fe40000010000 */
[----:B------:R0:W3:Y:S01]  /*0d80*/  @!P5 LDG.E.64 R18, desc[UR8][R10.64] ;  /* 0x000000080a12d981 */ /* 0x0000e2000c1e1b00 */
[----:B------:R-:W-:-:S04]  /*0d90*/  IADD3 R23, R22, 0x5, RZ ;  /* 0x0000000516177810 */ /* 0x000fc80007ffe0ff */
[----:B------:R-:W-:-:S13]  /*0da0*/  ISETP.EQ.OR P4, PT, R23, UR7, P3 ;  /* 0x0000000717007c0c */ /* 0x000fda0009f82670 */
[----:B------:R-:W-:-:S04]  /*0db0*/  @!P4 IMAD R23, R3, R23, R0 ;  /* 0x000000170317c224 */ /* 0x000fc800078e0200 */
[----:B0-----:R-:W-:-:S06]  /*0dc0*/  @!P4 IMAD.WIDE.U32 R10, R23, 0x8, R28 ;  /* 0x00000008170ac825 */ /* 0x001fcc00078e001c */
        /* <DEDUP_REMOVED lines=8> */
[----:B------:R-:W-:Y:S02]  /*0e50*/  @!P5 FADD.FTZ R17, R17, R19 ;  /* 0x000000131111d221 */ /* 0x000fe40000010000 */
[----:B------:R0:W2:Y:S01]  /*0e60*/  @!P6 LDG.E.64 R18, desc[UR8][R8.64] ;  /* 0x000000080812e981 */ /* 0x0000a2000c1e1b00 */
[----:B------:R-:W-:-:S04]  /*0e70*/  IADD3 R23, R22, 0x7, RZ ;  /* 0x0000000716177810 */ /* 0x000fc80007ffe0ff */
[----:B------:R-:W-:-:S13]  /*0e80*/  ISETP.EQ.OR P5, PT, R23, UR7, P3 ;  /* 0x0000000717007c0c */ /* 0x000fda0009fa2670 */
[----:B------:R-:W-:-:S04]  /*0e90*/  @!P5 IMAD R23, R3, R23, R0 ;  /* 0x000000170317d224 */ /* 0x000fc800078e0200 */
[----:B0-----:R-:W-:-:S04]  /*0ea0*/  @!P5 IMAD.WIDE.U32 R8, R23, 0x8, R28 ;  /* 0x000000081708d825 */ /* 0x001fc800078e001c */
[----:B----4-:R-:W-:Y:S01]  /*0eb0*/  @!P4 FADD.FTZ R17, R17, R11 ;  /* 0x0000000b1111c221 */ /* 0x010fe20000010000 */
[----:B------:R-:W-:Y:S01]  /*0ec0*/  IADD3 R11, R22, 0x8, RZ ;  /* 0x00000008160b7810 */ /* 0x000fe20007ffe0ff */
[----:B------:R-:W3:Y:S01]  /*0ed0*/  @!P5 LDG.E.64 R8, desc[UR8][R8.64] ;  /* 0x000000080808d981 */ /* 0x000ee2000c1e1b00 */
[----:B------:R-:W-:Y:S02]  /*0ee0*/  @!P4 FADD.FTZ R16, R16, R10 ;  /* 0x0000000a1010c221 */ /* 0x000fe40000010000 */
[----:B------:R-:W-:-:S13]  /*0ef0*/  ISETP.EQ.OR P4, PT, R11, UR7, P3 ;  /* 0x000000070b007c0c */ /* 0x000fda0009f82670 */
[----:B------:R-:W-:-:S04]  /*0f00*/  @!P4 IMAD R11, R3, R11, R0 ;  /* 0x0000000b030bc224 */ /* 0x000fc800078e0200 */
[----:B------:R-:W-:-:S04]  /*0f10*/  @!P4 IMAD.WIDE.U32 R10, R11, 0x8, R28 ;  /* 0x000000080b0ac825 */ /* 0x000fc800078e001c */
[----:B--2---:R-:W-:Y:S01]  /*0f20*/  @!P6 FADD.FTZ R16, R16, R18 ;  /* 0x000000121010e221 */ /* 0x004fe20000010000 */
[----:B------:R-:W-:Y:S02]  /*0f30*/  @!P6 FADD.FTZ R17, R17, R19 ;  /* 0x000000131111e221 */ /* 0x000fe40000010000 */
[----:B------:R0:W2:Y:S01]  /*0f40*/  @!P4 LDG.E.64 R18, desc[UR8][R10.64] ;  /* 0x000000080a12c981 */ /* 0x0000a2000c1e1b00 */
[----:B------:R-:W-:-:S04]  /*0f50*/  IADD3 R23, R22, 0x9, RZ ;  /* 0x0000000916177810 */ /* 0x000fc80007ffe0ff */
[----:B------:R-:W-:-:S13]  /*0f60*/  ISETP.EQ.OR P6, PT, R23, UR7, P3 ;  /* 0x0000000717007c0c */ /* 0x000fda0009fc2670 */
[----:B------:R-:W-:-:S04]  /*0f70*/  @!P6 IMAD R23, R3, R23, R0 ;  /* 0x000000170317e224 */ /* 0x000fc800078e0200 */
[----:B0-----:R-:W-:-:S04]  /*0f80*/  @!P6 IMAD.WIDE.U32 R10, R23, 0x8, R28 ;  /* 0x00000008170ae825 */ /* 0x001fc800078e001c */
[----:B---3--:R-:W-:Y:S01]  /*0f90*/  @!P5 FADD.FTZ R17, R17, R9 ;  /* 0x000000091111d221 */ /* 0x008fe20000010000 */
[----:B------:R-:W-:Y:S01]  /*0fa0*/  IADD3 R9, R22, 0xa, RZ ;  /* 0x0000000a16097810 */ /* 0x000fe20007ffe0ff */
[----:B------:R-:W-:Y:S01]  /*0fb0*/  @!P5 FADD.FTZ R16, R16, R8 ;  /* 0x000000081010d221 */ /* 0x000fe20000010000 */
[----:B------:R-:W3:Y:S02]  /*0fc0*/  @!P6 LDG.E.64 R10, desc[UR8][R10.64] ;  /* 0x000000080a0ae981 */ /* 0x000ee4000c1e1b00 */
[----:B------:R-:W-:-:S13]  /*0fd0*/  ISETP.EQ.OR P5, PT, R9, UR7, P3 ;  /* 0x0000000709007c0c */ /* 0x000fda0009fa2670 */
[----:B------:R-:W-:-:S04]  /*0fe0*/  @!P5 IMAD R9, R3, R9, R0 ;  /* 0x000000090309d224 */ /* 0x000fc800078e0200 */
[----:B------:R-:W-:-:S04]  /*0ff0*/  @!P5 IMAD.WIDE.U32 R8, R9, 0x8, R28 ;  /* 0x000000080908d825 */ /* 0x000fc800078e001c */
[----:B--2---:R-:W-:Y:S01]  /*1000*/  @!P4 FADD.FTZ R16, R16, R18 ;  /* 0x000000121010c221 */ /* 0x004fe20000010000 */
[----:B------:R-:W-:Y:S02]  /*1010*/  @!P4 FADD.FTZ R17, R17, R19 ;  /* 0x000000131111c221 */ /* 0x000fe40000010000 */
[----:B------:R0:W2:Y:S01]  /*1020*/  @!P5 LDG.E.64 R18, desc[UR8][R8.64] ;  /* 0x000000080812d981 */ /* 0x0000a2000c1e1b00 */
[----:B------:R-:W-:-:S04]  /*1030*/  IADD3 R23, R22, 0xb, RZ ;  /* 0x0000000b16177810 */ /* 0x000fc80007ffe0ff */
[----:B------:R-:W-:Y:S01]  /*1040*/  ISETP.EQ.OR P4, PT, R23, UR7, P3 ;  /* 0x0000000717007c0c */ /* 0x000fe20009f82670 */
[----:B---3--:R-:W-:Y:S01]  /*1050*/  @!P6 FADD.FTZ R17, R17, R11 ;  /* 0x0000000b1111e221 */ /* 0x008fe20000010000 */
[----:B------:R-:W-:Y:S01]  /*1060*/  IADD3 R11, R22, 0xc, RZ ;  /* 0x0000000c160b7810 */ /* 0x000fe20007ffe0ff */
[----:B------:R-:W-:-:S03]  /*1070*/  @!P6 FADD.FTZ R16, R16, R10 ;  /* 0x0000000a1010e221 */ /* 0x000fc60000010000 */
[----:B------:R-:W-:-:S07]  /*1080*/  ISETP.EQ.OR P6, PT, R11, UR7, P3 ;  /* 0x000000070b007c0c */ /* 0x000fce0009fc2670 */
[----:B------:R-:W-:-:S04]  /*1090*/  @!P4 IMAD R23, R3, R23, R0 ;  /* 0x000000170317c224 */ /* 0x000fc800078e0200 */
[----:B0-----:R-:W-:-:S06]  /*10a0*/  @!P4 IMAD.WIDE.U32 R8, R23, 0x8, R28 ;  /* 0x000000081708c825 */ /* 0x001fcc00078e001c */
[----:B------:R-:W3:Y:S01]  /*10b0*/  @!P4 LDG.E.64 R8, desc[UR8][R8.64] ;  /* 0x000000080808c981 */ /* 0x000ee2000c1e1b00 */
[----:B------:R-:W-:Y:S02]  /*10c0*/  @!P6 IMAD R11, R3, R11, R0 ;  /* 0x0000000b030be224 */ /* 0x000fe400078e0200 */
[----:B--2---:R-:W-:Y:S01]  /*10d0*/  @!P5 FADD.FTZ R16, R16, R18 ;  /* 0x000000121010d221 */ /* 0x004fe20000010000 */
[----:B------:R-:W-:Y:S01]  /*10e0*/  @!P5 FADD.FTZ R17, R17, R19 ;  /* 0x000000131111d221 */ /* 0x000fe20000010000 */
[----:B------:R-:W-:-:S06]  /*10f0*/  @!P6 IMAD.WIDE.U32 R18, R11, 0x8, R28 ;  /* 0x000000080b12e825 */ /* 0x000fcc00078e001c */
[----:B------:R-:W2:Y:S01]  /*1100*/  @!P6 LDG.E.64 R18, desc[UR8][R18.64] ;  /* 0x000000081212e981 */ /* 0x000ea2000c1e1b00 */
[----:B------:R-:W-:-:S04]  /*1110*/  IADD3 R10, R22, 0xd, RZ ;  /* 0x0000000d160a7810 */ /* 0x000fc80007ffe0ff */
[----:B------:R-:W-:Y:S02]  /*1120*/  ISETP.EQ.OR P5, PT, R10, UR7, P3 ;  /* 0x000000070a007c0c */ /* 0x000fe40009fa2670 */
[----:B------:R-:W-:-:S11]  /*1130*/  IADD3 R23, R22, 0xf, RZ ;  /* 0x0000000f16177810 */ /* 0x000fd60007ffe0ff */
[----:B------:R-:W-:-:S04]  /*1140*/  @!P5 IMAD R11, R3, R10, R0 ;  /* 0x0000000a030bd224 */ /* 0x000fc800078e0200 */
[----:B------:R-:W-:-:S06]  /*1150*/  @!P5 IMAD.WIDE.U32 R10, R11, 0x8, R28 ;  /* 0x000000080b0ad825 */ /* 0x000fcc00078e001c */
[----:B------:R-:W4:Y:S01]  /*1160*/  @!P5 LDG.E.64 R10, desc[UR8][R10.64] ;  /* 0x000000080a0ad981 */ /* 0x000f22000c1e1b00 */
[----:B---3--:R-:W-:Y:S01]  /*1170*/  @!P4 FADD.FTZ R16, R16, R8 ;  /* 0x000000081010c221 */ /* 0x008fe20000010000 */
[----:B------:R-:W-:Y:S01]  /*1180*/  @!P4 FADD.FTZ R17, R17, R9 ;  /* 0x000000091111c221 */ /* 0x000fe20000010000 */
[----:B------:R-:W-:Y:S02]  /*1190*/  IADD3 R9, R22, 0xe, RZ ;  /* 0x0000000e16097810 */ /* 0x000fe40007ffe0ff */
[----:B------:R-:W-:Y:S01]  /*11a0*/  ISETP.EQ.OR P4, PT, R23, UR7, P3 ;  /* 0x0000000717007c0c */ /* 0x000fe20009f82670 */
[----:B--2---:R-:W-:Y:S01]  /*11b0*/  @!P6 FADD.FTZ R16, R16, R18 ;  /* 0x000000121010e221 */ /* 0x004fe20000010000 */
[----:B------:R-:W-:Y:S01]  /*11c0*/  @!P6 FADD.FTZ R17, R17, R19 ;  /* 0x000000131111e221 */ /* 0x000fe20000010000 */
[----:B------:R-:W-:-:S10]  /*11d0*/  ISETP.EQ.OR P6, PT, R9, UR7, P3 ;  /* 0x0000000709007c0c */ /* 0x000fd40009fc2670 */
[----:B------:R-:W-:-:S04]  /*11e0*/  @!P4 IMAD R19, R3, R23, R0 ;  /* 0x000000170313c224 */ /* 0x000fc800078e0200 */
[----:B------:R-:W-:-:S06]  /*11f0*/  @!P4 IMAD.WIDE.U32 R18, R19, 0x8, R28 ;  /* 0x000000081312c825 */ /* 0x000fcc00078e001c */
[----:B------:R-:W2:Y:S01]  /*1200*/  @!P4 LDG.E.64 R18, desc[UR8][R18.64] ;  /* 0x000000081212c981 */ /* 0x000ea2000c1e1b00 */
[----:B------:R-:W-:-:S04]  /*1210*/  @!P6 IMAD R9, R3, R9, R0 ;  /* 0x000000090309e224 */ /* 0x000fc800078e0200 */
[----:B------:R-:W-:-:S06]  /*1220*/  @!P6 IMAD.WIDE.U32 R8, R9, 0x8, R28 ;  /* 0x000000080908e825 */ /* 0x000fcc00078e001c */
[----:B------:R-:W3:Y:S01]  /*1230*/  @!P6 LDG.E.64 R8, desc[UR8][R8.64] ;  /* 0x000000080808e981 */ /* 0x000ee2000c1e1b00 */
[----:B------:R-:W-:Y:S01]  /*1240*/  IADD3 R21, R21, -0x10, RZ ;  /* 0xfffffff015157810 */ /* 0x000fe20007ffe0ff */
[----:B----4-:R-:W-:Y:S01]  /*1250*/  @!P5 FADD.FTZ R16, R16, R10 ;  /* 0x0000000a1010d221 */ /* 0x010fe20000010000 */
[----:B------:R-:W-:Y:S02]  /*1260*/  @!P5 FADD.FTZ R17, R17, R11 ;  /* 0x0000000b1111d221 */ /* 0x000fe40000010000 */
[----:B------:R-:W-:Y:S02]  /*1270*/  ISETP.GT.AND P5, PT, R21, 0xc, PT ;  /* 0x0000000c1500780c */ /* 0x000fe40003fa4270 */
[----:B------:R-:W-:Y:S01]  /*1280*/  IADD3 R22, R22, 0x10, RZ ;  /* 0x0000001016167810 */ /* 0x000fe20007ffe0ff */
[----:B---3--:R-:W-:Y:S01]  /*1290*/  @!P6 FADD.FTZ R16, R16, R8 ;  /* 0x000000081010e221 */ /* 0x008fe20000010000 */
[----:B------:R-:W-:-:S03]  /*12a0*/  @!P6 FADD.FTZ R17, R17, R9 ;  /* 0x000000091111e221 */ /* 0x000fc60000010000 */
[----:B--2---:R-:W-:Y:S01]  /*12b0*/  @!P4 FADD.FTZ R16, R16, R18 ;  /* 0x000000121010c221 */ /* 0x004fe20000010000 */
[----:B------:R-:W-:-:S05]  /*12c0*/  @!P4 FADD.FTZ R17, R17, R19 ;  /* 0x000000131111c221 */ /* 0x000fca0000010000 */
[----:B------:R-:W-:Y:S05]  /*12d0*/  @P5 BRA `(.L_x_1485) ;  /* 0xfffffff800345947 */ /* 0x000fea000383ffff */
.L_x_1484:
[----:B------:R-:W-:-:S13]  /*12e0*/  ISETP.GT.AND P4, PT, R21, 0x4, PT ;  /* 0x000000041500780c */ /* 0x000fda0003f84270 */
[----:B------:R-:W-:Y:S05]  /*12f0*/  @!P4 BRA `(.L_x_1486) ;  /* 0x0000000000ecc947 */ /* 0x000fea0003800000 */
[----:B------:R-:W-:-:S13]  /*1300*/  ISETP.EQ.OR P0, PT, R22, UR7, P3 ;  /* 0x0000000716007c0c */ /* 0x000fda0009f02670 */
[----:B------:R-:W-:-:S04]  /*1310*/  @!P0 IMAD R9, R22, R3, R0 ;  /* 0x0000000316098224 */ /* 0x000fc800078e0200 */
[----:B------:R-:W-:-:S06]  /*1320*/  @!P0 IMAD.WIDE.U32 R8, R9, 0x8, R28 ;  /* 0x0000000809088825 */ /* 0x000fcc00078e001c */
[----:B------:R-:W2:Y:S01]  /*1330*/  @!P0 LDG.E.64 R8, desc[UR8][R8.64] ;  /* 0x0000000808088981 */ /* 0x000ea2000c1e1b00 */
[C---:B------:R-:W-:Y:S02]  /*1340*/  IADD3 R11, R22.reuse, 0x1, RZ ;  /* 0x00000001160b7810 */ /* 0x040fe40007ffe0ff */
[----:B------:R-:W-:Y:S02]  /*1350*/  IADD3 R19, R22, 0x2, RZ ;  /* 0x0000000216137810 */ /* 0x000fe40007ffe0ff */
[----:B------:R-:W-:Y:S02]  /*1360*/  ISETP.EQ.OR P5, PT, R11, UR7, P3 ;  /* 0x000000070b007c0c */ /* 0x000fe40009fa2670 */
[----:B------:R-:W-:-:S11]  /*1370*/  ISETP.EQ.OR P6, PT, R19, UR7, P3 ;  /* 0x0000000713007c0c */ /* 0x000fd60009fc2670 */
[C-C-:B------:R-:W-:Y:S02]  /*1380*/  @!P5 IMAD R11, R3.reuse, R11, R0.reuse ;  /* 0x0000000b030bd224 */ /* 0x140fe400078e0200 */
[----:B------:R-:W-:Y:S02]  /*1390*/  @!P6 IMAD R19, R3, R19, R0 ;  /* 0x000000130313e224 */ /* 0x000fe400078e0200 */
[----:B------:R-:W-:-:S04]  /*13a0*/  @!P5 IMAD.WIDE.U32 R10, R11, 0x8, R28 ;  /* 0x000000080b0ad825 */ /* 0x000fc800078e001c */
[----:B------:R-:W-:Y:S02]  /*13b0*/  @!P6 IMAD.WIDE.U32 R18, R19, 0x8, R28 ;  /* 0x000000081312e825 */ /* 0x000fe400078e001c */
[----:B------:R-:W3:Y:S04]  /*13c0*/  @!P5 LDG.E.64 R10, desc[UR8][R10.64] ;  /* 0x000000080a0ad981 */ /* 0x000ee8000c1e1b00 */
[----:B------:R-:W4:Y:S01]  /*13d0*/  @!P6 LDG.E.64 R18, desc[UR8][R18.64] ;  /* 0x000000081212e981 */ /* 0x000f22000c1e1b00 */
[----:B--2---:R-:W-:Y:S01]  /*13e0*/  @!P0 FADD.FTZ R17, R17, R9 ;  /* 0x0000000911118221 */ /* 0x004fe20000010000 */
[----:B------:R-:W-:Y:S01]  /*13f0*/  IADD3 R9, R22, 0x3, RZ ;  /* 0x0000000316097810 */ /* 0x000fe20007ffe0ff */
[----:B------:R-:W-:-:S03]  /*1400*/  @!P0 FADD.FTZ R16, R16, R8 ;  /* 0x0000000810108221 */ /* 0x000fc60000010000 */
[----:B------:R-:W-:Y:S02]  /*1410*/  ISETP.EQ.OR P4, PT, R9, UR7, P3 ;  /* 0x0000000709007c0c */ /* 0x000fe40009f82670 */
[----:B------:R-:W-:-:S11]  /*1420*/  IADD3 R22, R22, 0x4, RZ ;  /* 0x0000000416167810 */ /* 0x000fd60007ffe0ff */
[----:B------:R-:W-:-:S04]  /*1430*/  @!P4 IMAD R9, R3, R9, R0 ;  /* 0x000000090309c224 */ /* 0x000fc800078e0200 */
[----:B------:R-:W-:Y:S01]  /*1440*/  @!P4 IMAD.WIDE.U32 R8, R9, 0x8, R28 ;  /* 0x000000080908c825 */ /* 0x000fe200078e001c */
[----:B------:R-:W-:-:S05]  /*1450*/  ISETP.EQ.OR P0, PT, R22, UR7, P3 ;  /* 0x0000000716007c0c */ /* 0x000fca0009f02670 */
[----:B------:R-:W2:Y:S01]  /*1460*/  @!P4 LDG.E.64 R8, desc[UR8][R8.64] ;  /* 0x000000080808c981 */ /* 0x000ea2000c1e1b00 */
[----:B---3--:R-:W-:Y:S01]  /*1470*/  @!P5 FADD.FTZ R16, R16, R10 ;  /* 0x0000000a1010d221 */ /* 0x008fe20000010000 */
[----:B------:R-:W-:-:S03]  /*1480*/  @!P5 FADD.FTZ R17, R17, R11 ;  /* 0x0000000b1111d221 */ /* 0x000fc60000010000 */
[----:B----4-:R-:W-:-:S03]  /*1490*/  @!P6 FADD.FTZ R16, R16, R18 ;  /* 0x000000121010e221 */ /* 0x010fc60000010000 */
[----:B------:R-:W-:Y:S02]  /*14a0*/  @!P0 IMAD R11, R3, R22, R0 ;  /* 0x00000016030b8224 */ /* 0x000fe400078e0200 */
[----:B------:R-:W-:Y:S02]  /*14b0*/  @!P6 FADD.FTZ R17, R17, R19 ;  /* 0x000000131111e221 */ /* 0x000fe40000010000 */
[----:B------:R-:W-:-:S06]  /*14c0*/  @!P0 IMAD.WIDE.U32 R18, R11, 0x8, R28 ;  /* 0x000000080b128825 */ /* 0x000fcc00078e001c */
[----:B------:R-:W3:Y:S01]  /*14d0*/  @!P0 LDG.E.64 R18, desc[UR8][R18.64] ;  /* 0x0000000812128981 */ /* 0x000ee2000c1e1b00 */
[----:B------:R-:W-:-:S04]  /*14e0*/  IADD3 R10, R22, 0x1, RZ ;  /* 0x00000001160a7810 */ /* 0x000fc80007ffe0ff */
[----:B------:R-:W-:Y:S02]  /*14f0*/  ISETP.EQ.OR P5, PT, R10, UR7, P3 ;  /* 0x000000070a007c0c */ /* 0x000fe40009fa2670 */
[----:B------:R-:W-:-:S11]  /*1500*/  IADD3 R23, R22, 0x3, RZ ;  /* 0x0000000316177810 */ /* 0x000fd60007ffe0ff */
[----:B------:R-:W-:-:S04]  /*1510*/  @!P5 IMAD R11, R3, R10, R0 ;  /* 0x0000000a030bd224 */ /* 0x000fc800078e0200 */
[----:B------:R-:W-:-:S06]  /*1520*/  @!P5 IMAD.WIDE.U32 R10, R11, 0x8, R28 ;  /* 0x000000080b0ad825 */ /* 0x000fcc00078e001c */
[----:B------:R-:W4:Y:S01]  /*1530*/  @!P5 LDG.E.64 R10, desc[UR8][R10.64] ;  /* 0x000000080a0ad981 */ /* 0x000f22000c1e1b00 */
[----:B--2---:R-:W-:Y:S01]  /*1540*/  @!P4 FADD.FTZ R17, R17, R9 ;  /* 0x000000091111c221 */ /* 0x004fe20000010000 */
[----:B------:R-:W-:Y:S01]  /*1550*/  IADD3 R9, R22, 0x2, RZ ;  /* 0x0000000216097810 */ /* 0x000fe20007ffe0ff */
[----:B------:R-:W-:-:S03]  /*1560*/  @!P4 FADD.FTZ R16, R16, R8 ;  /* 0x000000081010c221 */ /* 0x000fc60000010000 */
[----:B------:R-:W-:Y:S02]  /*1570*/  ISETP.EQ.OR P6, PT, R9, UR7, P3 ;  /* 0x0000000709007c0c */ /* 0x000fe40009fc2670 */
[----:B------:R-:W-:-:S11]  /*1580*/  ISETP.EQ.OR P4, PT, R23, UR7, P3 ;  /* 0x0000000717007c0c */ /* 0x000fd60009f82670 */
[--C-:B------:R-:W-:Y:S02]  /*1590*/  @!P6 IMAD R9, R3, R9, R0.reuse ;  /* 0x000000090309e224 */ /* 0x100fe400078e0200 */
[----:B---3--:R-:W-:Y:S01]  /*15a0*/  @!P0 FADD.FTZ R17, R17, R19 ;  /* 0x0000001311118221 */ /* 0x008fe20000010000 */
[----:B------:R-:W-:Y:S02]  /*15b0*/  @!P4 IMAD R19, R3, R23, R0 ;  /* 0x000000170313c224 */ /* 0x000fe400078e0200 */
[----:B------:R-:W-:-:S04]  /*15c0*/  @!P6 IMAD.WIDE.U32 R8, R9, 0x8, R28 ;  /* 0x000000080908e825 */ /* 0x000fc800078e001c */
[----:B------:R-:W-:Y:S01]  /*15d0*/  @!P0 FADD.FTZ R16, R16, R18 ;  /* 0x0000001210108221 */ /* 0x000fe20000010000 */
[----:B------:R-:W-:Y:S01]  /*15e0*/  @!P4 IMAD.WIDE.U32 R18, R19, 0x8, R28 ;  /* 0x000000081312c825 */ /* 0x000fe200078e001c */
[----:B------:R-:W2:Y:S05]  /*15f0*/  @!P6 LDG.E.64 R8, desc[UR8][R8.64] ;  /* 0x000000080808e981 */ /* 0x000eaa000c1e1b00 */
[----:B------:R-:W3:Y:S01]  /*1600*/  @!P4 LDG.E.64 R18, desc[UR8][R18.64] ;  /* 0x000000081212c981 */ /* 0x000ee2000c1e1b00 */
[----:B------:R-:W-:Y:S02]  /*1610*/  IADD3 R21, R21, -0x4, RZ ;  /* 0xfffffffc15157810 */ /* 0x000fe40007ffe0ff */
[----:B------:R-:W-:-:S02]  /*1620*/  PLOP3.LUT P0, PT, PT, PT, PT, 0x8, 0x0 ;  /* 0x000000000000781c */ /* 0x000fc40003f0e170 */
[----:B------:R-:W-:Y:S01]  /*1630*/  IADD3 R21, R21, -0x4, RZ ;  /* 0xfffffffc15157810 */ /* 0x000fe20007ffe0ff */
[----:B----4-:R-:W-:Y:S01]  /*1640*/  @!P5 FADD.FTZ R16, R16, R10 ;  /* 0x0000000a1010d221 */ /* 0x010fe20000010000 */
[----:B------:R-:W-:Y:S01]  /*1650*/  @!P5 FADD.FTZ R17, R17, R11 ;  /* 0x0000000b1111d221 */ /* 0x000fe20000010000 */
[----:B------:R-:W-:Y:S02]  /*1660*/  IADD3 R22, R22, 0x4, RZ ;  /* 0x0000000416167810 */ /* 0x000fe40007ffe0ff */
[----:B--2---:R-:W-:Y:S01]  /*1670*/  @!P6 FADD.FTZ R16, R16, R8 ;  /* 0x000000081010e221 */ /* 0x004fe20000010000 */
[----:B------:R-:W-:-:S03]  /*1680*/  @!P6 FADD.FTZ R17, R17, R9 ;  /* 0x000000091111e221 */ /* 0x000fc60000010000 */
[----:B---3--:R-:W-:Y:S01]  /*1690*/  @!P4 FADD.FTZ R16, R16, R18 ;  /* 0x000000121010c221 */ /* 0x008fe20000010000 */
[----:B------:R-:W-:-:S07]  /*16a0*/  @!P4 FADD.FTZ R17, R17, R19 ;  /* 0x000000131111c221 */ /* 0x000fce0000010000 */
.L_x_1486:
[----:B------:R-:W-:-:S13]  /*16b0*/  ISETP.NE.OR P0, PT, R21, RZ, P0 ;  /* 0x000000ff1500720c */ /* 0x000fda0000705670 */
[----:B------:R-:W-:Y:S05]  /*16c0*/  @!P0 BRA `(.L_x_1482) ;  /* 0x00000000007c8947 */ /* 0x000fea0003800000 */
.L_x_1483:
[C---:B------:R-:W-:Y:S02]  /*16d0*/  ISETP.EQ.OR P5, PT, R22.reuse, UR7, P3 ;  /* 0x0000000716007c0c */ /* 0x040fe40009fa2670 */
[C---:B------:R-:W-:Y:S02]  /*16e0*/  IADD3 R9, R22.reuse, 0x1, RZ ;  /* 0x0000000116097810 */ /* 0x040fe40007ffe0ff */
[----:B------:R-:W-:Y:S02]  /*16f0*/  IADD3 R19, R22, 0x2, RZ ;  /* 0x0000000216137810 */ /* 0x000fe40007ffe0ff */
[----:B------:R-:W-:-:S07]  /*1700*/  ISETP.EQ.OR P6, PT, R9, UR7, P3 ;  /* 0x0000000709007c0c */ /* 0x000fce0009fc2670 */
[----:B------:R-:W-:-:S04]  /*1710*/  @!P5 IMAD R11, R3, R22, R0 ;  /* 0x00000016030bd224 */ /* 0x000fc800078e0200 */
[----:B------:R-:W-:-:S06]  /*1720*/  @!P5 IMAD.WIDE.U32 R10, R11, 0x8, R28 ;  /* 0x000000080b0ad825 */ /* 0x000fcc00078e001c */
[----:B------:R-:W2:Y:S01]  /*1730*/  @!P5 LDG.E.64 R10, desc[UR8][R10.64] ;  /* 0x000000080a0ad981 */ /* 0x000ea2000c1e1b00 */
[----:B------:R-:W-:Y:S01]  /*1740*/  ISETP.EQ.OR P4, PT, R19, UR7, P3 ;  /* 0x0000000713007c0c */ /* 0x000fe20009f82670 */
[----:B------:R-:W-:Y:S01]  /*1750*/  @!P6 IMAD R9, R3, R9, R0 ;  /* 0x000000090309e224 */ /* 0x000fe200078e0200 */
[----:B------:R-:W-:-:S03]  /*1760*/  IADD3 R18, R22, 0x3, RZ ;  /* 0x0000000316127810 */ /* 0x000fc60007ffe0ff */
[----:B------:R-:W-:Y:S01]  /*1770*/  @!P6 IMAD.WIDE.U32 R8, R9, 0x8, R28 ;  /* 0x000000080908e825 */ /* 0x000fe200078e001c */
[----:B------:R-:W-:-:S05]  /*1780*/  ISETP.EQ.OR P0, PT, R18, UR7, P3 ;  /* 0x0000000712007c0c */ /* 0x000fca0009f02670 */
[----:B------:R-:W3:Y:S02]  /*1790*/  @!P6 LDG.E.64 R8, desc[UR8][R8.64] ;  /* 0x000000080808e981 */ /* 0x000ee4000c1e1b00 */
[----:B------:R-:W-:Y:S02]  /*17a0*/  @!P4 IMAD R19, R3, R19, R0 ;  /* 0x000000130313c224 */ /* 0x000fe400078e0200 */
[----:B--2---:R-:W-:Y:S01]  /*17b0*/  @!P5 FADD.FTZ R16, R16, R10 ;  /* 0x0000000a1010d221 */ /* 0x004fe20000010000 */
[----:B------:R-:W-:Y:S01]  /*17c0*/  @!P5 FADD.FTZ R17, R17, R11 ;  /* 0x0000000b1111d221 */ /* 0x000fe20000010000 */
[----:B------:R-:W-:-:S04]  /*17d0*/  @!P4 IMAD.WIDE.U32 R10, R19, 0x8, R28 ;  /* 0x00000008130ac825 */ /* 0x000fc800078e001c */
[----:B------:R-:W-:Y:S02]  /*17e0*/  @!P0 IMAD R19, R3, R18, R0 ;  /* 0x0000001203138224 */ /* 0x000fe400078e0200 */
[----:B------:R-:W2:Y:S02]  /*17f0*/  @!P4 LDG.E.64 R10, desc[UR8][R10.64] ;  /* 0x000000080a0ac981 */ /* 0x000ea4000c1e1b00 */
[----:B------:R-:W-:Y:S01]  /*1800*/  @!P0 IMAD.WIDE.U32 R18, R19, 0x8, R28 ;  /* 0x0000000813128825 */ /* 0x000fe200078e001c */
[----:B------:R-:W-:-:S03]  /*1810*/  IADD3 R21, R21, -0x4, RZ ;  /* 0xfffffffc15157810 */ /* 0x000fc60007ffe0ff */
[----:B---3--:R-:W-:Y:S02]  /*1820*/  @!P6 FADD.FTZ R16, R16, R8 ;  /* 0x000000081010e221 */ /* 0x008fe40000010000 */
[----:B------:R-:W3:Y:S01]  /*1830*/  @!P0 LDG.E.64 R18, desc[UR8][R18.64] ;  /* 0x0000000812128981 */ /* 0x000ee2000c1e1b00 */
[----:B------:R-:W-:Y:S01]  /*1840*/  ISETP.NE.AND P5, PT, R21, RZ, PT ;  /* 0x000000ff1500720c */ /* 0x000fe20003fa5270 */
[----:B------:R-:W-:Y:S01]  /*1850*/  @!P6 FADD.FTZ R17, R17, R9 ;  /* 0x000000091111e221 */ /* 0x000fe20000010000 */
[----:B------:R-:W-:Y:S01]  /*1860*/  IADD3 R22, R22, 0x4, RZ ;  /* 0x0000000416167810 */ /* 0x000fe20007ffe0ff */
[----:B--2---:R-:W-:Y:S02]  /*1870*/  @!P4 FADD.FTZ R16, R16, R10 ;  /* 0x0000000a1010c221 */ /* 0x004fe40000010000 */
[----:B------:R-:W-:Y:S02]  /*1880*/  @!P4 FADD.FTZ R17, R17, R11 ;  /* 0x0000000b1111c221 */ /* 0x000fe40000010000 */
[----:B---3--:R-:W-:-:S02]  /*1890*/  @!P0 FADD.FTZ R16, R16, R18 ;  /* 0x0000001210108221 */ /* 0x008fc40000010000 */
[----:B------:R-:W-:-:S04]  /*18a0*/  @!P0 FADD.FTZ R17, R17, R19 ;  /* 0x0000001311118221 */ /* 0x000fc80000010000 */
[----:B------:R-:W-:Y:S05]  /*18b0*/  @P5 BRA `(.L_x_1483) ;  /* 0xfffffffc00845947 */ /* 0x000fea000383ffff */
.L_x_1482:
        /* <DEDUP_REMOVED lines=11> */
.L_x_1488:
[----:B------:R-:W-:Y:S05]  /*1970*/  BSYNC B0 ;  /* 0x0000000000007941 */ /* 0x000fea0003800000 */
.L_x_1487:
        /* <DEDUP_REMOVED lines=16> */
.L_x_1479:
[----:B0-----:R-:W0:Y:S01]  /*1a80*/  S2R R8, SR_TID.X ;  /* 0x0000000000087919 */ /* 0x001e220000002100 */
[----:B------:R-:W1:Y:S01]  /*1a90*/  S2UR UR6, SR_CgaCtaId ;  /* 0x00000000000679c3 */ /* 0x000e620000008800 */
[----:B------:R-:W-:Y:S01]  /*1aa0*/  IADD3 R9, -R12, RZ, RZ ;  /* 0x000000ff0c097210 */ /* 0x000fe20007ffe1ff */
[----:B------:R-:W-:Y:S01]  /*1ab0*/  ULDC UR5, c[0x0][0x288] ;  /* 0x0000a20000057ab9 */ /* 0x000fe20000000800 */
[----:B------:R-:W-:Y:S01]  /*1ac0*/  ULDC UR11, c[0x0][0x2a4] ;  /* 0x0000a900000b7ab9 */ /* 0x000fe20000000800 */
[----:B------:R-:W-:Y:S01]  /*1ad0*/  ULDC.64 UR12, c[0x0][0x228] ;  /* 0x00008a00000c7ab9 */ /* 0x000fe20000000a00 */
[----:B------:R-:W-:Y:S01]  /*1ae0*/  @P2 FMUL.FTZ R23, R17, UR11 ;  /* 0x0000000b11172c20 */ /* 0x000fe20008410000 */
[----:B------:R-:W-:Y:S01]  /*1af0*/  IMAD R9, R9, UR5, R6 ;  /* 0x0000000509097c24 */ /* 0x000fe2000f8e0206 */
[----:B------:R-:W-:Y:S01]  /*1b00*/  UMOV UR5, 0x400 ;  /* 0x0000040000057882 */ /* 0x000fe20000000000 */
[----:B------:R-:W2:Y:S01]  /*1b10*/  @P2 LDC.64 R28, c[0x0][0x218] ;  /* 0x00008600ff1c2b82 */ /* 0x000ea20000000a00 */
[----:B------:R-:W-:Y:S01]  /*1b20*/  @P2 FMUL.FTZ R22, R16, UR11 ;  /* 0x0000000b10162c20 */ /* 0x000fe20008410000 */
[----:B------:R-:W-:Y:S01]  /*1b30*/  ULDC.64 UR14, c[0x0][0x230] ;  /* 0x00008c00000e7ab9 */ /* 0x000fe20000000a00 */
[----:B-1----:R-:W-:Y:S01]  /*1b40*/  ULEA UR5, UR6, UR5, 0x18 ;  /* 0x0000000506057291 */ /* 0x002fe2000f8ec03f */
[----:B0-----:R-:W-:Y:S01]  /*1b50*/  SHF.L.U32 R8, R8, 0x1, RZ ;  /* 0x0000000108087819 */ /* 0x001fe200000006ff */
[----:B--2---:R-:W-:-:S07]  /*1b60*/  @P2 IMAD.WIDE R28, R6, 0x8, R28 ;  /* 0x00000008061c2825 */ /* 0x004fce00078e021c */
[----:B------:R0:W-:Y:S01]  /*1b70*/  @!P3 STS.64 [UR5+0x30], R16 ;  /* 0x00003010ff00b988 */ /* 0x0001e20008000a05 */
[----:B------:R-:W-:-:S03]  /*1b80*/  LOP3.LUT R8, R8, 0x2, RZ, 0xc0, !PT ;  /* 0x0000000208087812 */ /* 0x000fc600078ec0ff */
[----:B------:R-:W-:Y:S01]  /*1b90*/  @P2 STG.E.64 desc[UR8][R28.64], R22 ;  /* 0x000000161c002986 */ /* 0x000fe2000c101b08 */
[----:B------:R-:W-:Y:S01]  /*1ba0*/  LEA R8, R9, R8, 0x2 ;  /* 0x0000000809087211 */ /* 0x000fe200078e10ff */
[----:B------:R-:W-:Y:S03]  /*1bb0*/  BAR.SYNC.DEFER_BLOCKING 0x0 ;  /* 0x0000000000007b1d */ /* 0x000fe60000010000 */
[----:B------:R-:W-:Y:S02]  /*1bc0*/  SHF.R.S32.HI R11, RZ, 0x1f, R8 ;  /* 0x0000001fff0b7819 */ /* 0x000fe40000011408 */
[C---:B------:R-:W-:Y:S02]  /*1bd0*/  SHF.L.U32 R10, R8.reuse, 0x2, RZ ;  /* 0x00000002080a7819 */ /* 0x040fe400000006ff */
[----:B------:R-:W-:Y:S02]  /*1be0*/  SHF.L.U64.HI R11, R8, 0x2, R11 ;  /* 0x00000002080b7819 */ /* 0x000fe4000001020b */
[----:B------:R-:W-:-:S02]  /*1bf0*/  IADD3 R8, P0, R10, UR12, RZ ;  /* 0x0000000c0a087c10 */ /* 0x000fc4000ff1e0ff */
[----:B------:R-:W-:Y:S02]  /*1c00*/  IADD3 R10, P4, R10, UR14, RZ ;  /* 0x0000000e0a0a7c10 */ /* 0x000fe4000ff9e0ff */
[C---:B------:R-:W-:Y:S02]  /*1c10*/  IADD3.X R9, R11.reuse, UR13, RZ, P0, !PT ;  /* 0x0000000d0b097c10 */ /* 0x040fe400087fe4ff */
[----:B------:R-:W-:-:S04]  /*1c20*/  IADD3.X R11, R11, UR15, RZ, P4, !PT ;  /* 0x0000000f0b0b7c10 */ /* 0x000fc8000a7fe4ff */
[----:B------:R-:W2:Y:S04]  /*1c30*/  LDG.E.64 R8, desc[UR8][R8.64] ;  /* 0x0000000808087981 */ /* 0x000ea8000c1e1b00 */
[----:B------:R-:W2:Y:S01]  /*1c40*/  LDG.E.64 R10, desc[UR8][R10.64] ;  /* 0x000000080a0a7981 */ /* 0x000ea2000c1e1b00 */
[----:B0-----:R-:W-:-:S03]  /*1c50*/  SHF.L.U32 R17, R14, 0x10, RZ ;  /* 0x000000100e117819 */ /* 0x001fc600000006ff */
[----:B------:R-:W0:Y:S02]  /*1c60*/  LDS.64 R18, [UR5+0x30] ;  /* 0x00003005ff127984 */ /* 0x000e240008000a00 */
[----:B0-----:R-:W-:-:S04]  /*1c70*/  FMUL.FTZ R18, R18, UR11 ;  /* 0x0000000b12127c20 */ /* 0x001fc80008410000 */
[----:B------:R-:W-:-:S04]  /*1c80*/  FMUL.FTZ R12, R18, R18 ;  /* 0x00000012120c7220 */ /* 0x000fc80000410000 */
[----:B------:R-:W-:-:S05]  /*1c90*/  FFMA.FTZ R12, R19, UR11, -R12 ;  /* 0x0000000b130c7c23 */ /* 0x000fca000801080c */
[----:B------:R-:W-:-:S13]  /*1ca0*/  FSETP.GTU.FTZ.AND P0, PT, R12, RZ, PT ;  /* 0x000000ff0c00720b */ /* 0x000fda0003f1c000 */
[----:B------:R-:W0:Y:S02]  /*1cb0*/  @P0 LDC R19, c[0x0][0x238] ;  /* 0x00008e00ff130b82 */ /* 0x000e240000000800 */
[----:B0-----:R-:W-:Y:S01]  /*1cc0*/  @P0 FADD.FTZ R16, R12, R19 ;  /* 0x000000130c100221 */ /* 0x001fe20000010000 */
[----:B------:R-:W-:Y:S01]  /*1cd0*/  HFMA2.MMA R12, -RZ, RZ, 1.875, 0 ;  /* 0x3f800000ff0c7435 */ /* 0x000fe200000001ff */
[----:B------:R-:W-:Y:S01]  /*1ce0*/  SHF.L.U32 R19, R13, 0x10, RZ ;  /* 0x000000100d137819 */ /* 0x000fe200000006ff */
[----:B------:R-:W-:-:S04]  /*1cf0*/  FADD.FTZ R13, R17, -R18 ;  /* 0x80000012110d7221 */ /* 0x000fc80000010000 */
[----:B------:R-:W-:-:S04]  /*1d00*/  FADD.FTZ R17, R19, -R18 ;  /* 0x8000001213117221 */ /* 0x000fc80000010000 */
[----:B------:R-:W0:Y:S01]  /*1d10*/  @P0 MUFU.RSQ R12, R16 ;  /* 0x00000010000c0308 */ /* 0x000e220000001400 */
[----:B------:R-:W-:Y:S01]  /*1d20*/  ISETP.NE.AND P0, PT, RZ, UR10, PT ;  /* 0x0000000aff007c0c */ /* 0x000fe2000bf05270 */
[-C--:B0-----:R-:W-:Y:S01]  /*1d30*/  FMUL.FTZ R13, R13, R12.reuse ;  /* 0x0000000c0d0d7220 */ /* 0x081fe20000410000 */
[----:B------:R-:W-:-:S03]  /*1d40*/  FMUL.FTZ R12, R17, R12 ;  /* 0x0000000c110c7220 */ /* 0x000fc60000410000 */
[----:B--2---:R-:W-:Y:S01]  /*1d50*/  FFMA.FTZ R8, R8, R13, R10 ;  /* 0x0000000d08087223 */ /* 0x004fe2000001000a */
[----:B------:R-:W-:-:S07]  /*1d60*/  FFMA.FTZ R9, R9, R12, R11 ;  /* 0x0000000c09097223 */ /* 0x000fce000001000b */
[----:B------:R-:W-:Y:S05]  /*1d70*/  @!P0 BRA `(.L_x_1489) ;  /* 0x0000000000288947 */ /* 0x000fea0003800000 */
        /* <DEDUP_REMOVED lines=9> */
[----:B-1----:R-:W-:-:S07]  /*1e10*/  FMUL.FTZ R9, R9, R14 ;  /* 0x0000000e09097220 */ /* 0x002fce0000410000 */
.L_x_1489:
[----:B------:R-:W-:Y:S04]  /*1e20*/  BSSY B0, `(.L_x_1490) ;  /* 0x000000f000007945 */ /* 0x000fe80003800000 */
[----:B------:R-:W-:Y:S05]  /*1e30*/  @!P1 BRA `(.L_x_1491) ;  /* 0x0000000000349947 */ /* 0x000fea0003800000 */
[----:B------:R-:W-:Y:S01]  /*1e40*/  SHF.R.S32.HI R13, RZ, 0x1f, R20 ;  /* 0x0000001fff0d7819 */ /* 0x000fe20000011414 */
[----:B------:R-:W-:Y:S01]  /*1e50*/  ULDC.64 UR12, c[0x0][0x270] ;  /* 0x00009c00000c7ab9 */ /* 0x000fe20000000a00 */
[----:B------:R-:W-:Y:S02]  /*1e60*/  MOV R10, R24 ;  /* 0x00000018000a7202 */ /* 0x000fe40000000f00 */
[----:B------:R-:W-:Y:S01]  /*1e70*/  MOV R11, R27 ;  /* 0x0000001b000b7202 */ /* 0x000fe20000000f00 */
[----:B------:R-:W-:Y:S01]  /*1e80*/  IMAD R13, R13, UR12, RZ ;  /* 0x0000000c0d0d7c24 */ /* 0x000fe2000f8e02ff */
[----:B------:R-:W-:Y:S01]  /*1e90*/  F2FP.BF16.F32.PACK_AB R9, R9, R8 ;  /* 0x000000080909723e */ /* 0x000fe200000010ff */
[----:B------:R-:W-:-:S04]  /*1ea0*/  IMAD.WIDE.U32 R10, R20, UR12, R10 ;  /* 0x0000000c140a7c25 */ /* 0x000fc8000f8e000a */
[----:B------:R-:W-:Y:S01]  /*1eb0*/  IMAD R13, R20, UR13, R13 ;  /* 0x0000000d140d7c24 */ /* 0x000fe2000f8e020d */
[----:B------:R-:W-:Y:S02]  /*1ec0*/  ULDC.64 UR12, c[0x0][0x210] ;  /* 0x00008400000c7ab9 */ /* 0x000fe40000000a00 */
[----:B------:R-:W-:Y:S02]  /*1ed0*/  LEA R12, P0, R10, UR12, 0x1 ;  /* 0x0000000c0a0c7c11 */ /* 0x000fe4000f8008ff */
[----:B------:R-:W-:-:S04]  /*1ee0*/  IADD3 R13, R11, R13, RZ ;  /* 0x0000000d0b0d7210 */ /* 0x000fc80007ffe0ff */
[----:B------:R-:W-:-:S05]  /*1ef0*/  LEA.HI.X R13, R10, UR13, R13, 0x1, P0 ;  /* 0x0000000d0a0d7c11 */ /* 0x000fca00080f0c0d */
[----:B------:R0:W-:Y:S02]  /*1f00*/  STG.E desc[UR8][R12.64], R9 ;  /* 0x000000090c007986 */ /* 0x0001e4000c101908 */
.L_x_1491:
[----:B------:R-:W-:Y:S05]  /*1f10*/  BSYNC B0 ;  /* 0x0000000000007941 */ /* 0x000fea0003800000 */
.L_x_1490:
[----:B------:R-:W-:Y:S02]  /*1f20*/  IADD3 R6, R3, R6, RZ ;  /* 0x0000000603067210 */ /* 0x000fe40007ffe0ff */
[----:B------:R-:W-:Y:S02]  /*1f30*/  IADD3 R5, R5, 0x1, RZ ;  /* 0x0000000105057810 */ /* 0x000fe40007ffe0ff */
[----:B------:R-:W-:-:S13]  /*1f40*/  ISETP.GE.AND P0, PT, R6, UR4, PT ;  /* 0x0000000406007c0c */ /* 0x000fda000bf06270 */
[----:B------:R-:W-:Y:S05]  /*1f50*/  @!P0 BRA `(.L_x_1492) ;  /* 0xffffffe000bc8947 */ /* 0x000fea000383ffff */
[----:B------:R-:W-:Y:S05]  /*1f60*/  EXIT ;  /* 0x000000000000794d */ /* 0x000fea0003800000 */
.L_x_1493:
        /* <DEDUP_REMOVED lines=9> */
.L_x_2423:


//--------------------- .text._Z35group_norm_nhwc_fwd_one_pass_kernelI11Bf16IOFp32WLi128ELi4ELi128EEv26Group_norm_nhwc_fwd_params --------------------------
	.section	.text._Z35group_norm_nhwc_fwd_one_pass_kernelI11Bf16IOFp32WLi128ELi4ELi128EEv26Group_norm_nhwc_fwd_params,"ax",@progbits
	.align	128
        .global         _Z35group_norm_nhwc_fwd_one_pass_kernelI11Bf16IOFp32WLi128ELi4ELi128EEv26Group_norm_nhwc_fwd_params
        .type           _Z35group_norm_nhwc_fwd_one_pass_kernelI11Bf16IOFp32WLi128ELi4ELi128EEv26Group_norm_nhwc_fwd_params,@function
        .size           _Z35group_norm_nhwc_fwd_one_pass_kernelI11Bf16IOFp32WLi128ELi4ELi128EEv26Group_norm_nhwc_fwd_params,(.L_x_2424 - _Z35group_norm_nhwc_fwd_one_pass_kernelI11Bf16IOFp32WLi128ELi4ELi128EEv26Group_norm_nhwc_fwd_params)
        .other          _Z35group_norm_nhwc_fwd_one_pass_kernelI11Bf16IOFp32WLi128ELi4ELi128EEv26Group_norm_nhwc_fwd_params,@"STO_CUDA_ENTRY STV_DEFAULT"
_Z35group_norm_nhwc_fwd_one_pass_kernelI11Bf16IOFp32WLi128ELi4ELi128EEv26Group_norm_nhwc_fwd_params:
.text._Z35group_norm_nhwc_fwd_one_pass_kernelI11Bf16IOFp32WLi128ELi4ELi128EEv26Group_norm_nhwc_fwd_params:
        /* <DEDUP_REMOVED lines=12> */
[----:B------:R-:W-:Y:S01]  /*00c0*/  MOV R6, R0 ;  /* 0x0000000000067202 */ /* 0x000fe20000000f00 */
[----:B------:R-:W-:-:S04]  /*00d0*/  ULDC.U8 UR10, c[0x0][0x28c] ;  /* 0x0000a300000a7ab9 */ /* 0x000fc80000000000 */
[----:B------:R-:W1:Y:S08]  /*00e0*/  LDC R4, c[0x0][0x294] ;  /* 0x0000a500ff047b82 */ /* 0x000e700000000800 */
[----:B------:R-:W2:Y:S08]  /*00f0*/  S2UR UR6, SR_CgaCtaId ;  /* 0x00000000000679c3 */ /* 0x000eb00000008800 */
[----:B------:R-:W3:Y:S01]  /*0100*/  LDC R5, c[0x0][0x10] ;  /* 0x00000400ff057b82 */ /* 0x000ee20000000800 */
[----:B0-----:R-:W-:-:S02]  /*0110*/  SHF.R.U32.HI R3, RZ, 0x1, R2 ;  /* 0x00000001ff037819 */ /* 0x001fc40000011602 */
[----:B------:R-:W-:-:S03]  /*0120*/  SHF.R.S32.HI R7, RZ, 0x1f, R2 ;  /* 0x0000001fff077819 */ /* 0x000fc60000011402 */
[----:B-1----:R-:W-:Y:S01]  /*0130*/  IMAD R3, R4, UR7, R3 ;  /* 0x0000000704037c24 */ /* 0x002fe2000f8e0203 */
[----:B------:R-:W-:Y:S01]  /*0140*/  LEA.HI R7, R7, R2, RZ, 0x5 ;  /* 0x0000000207077211 */ /* 0x000fe200078f28ff */
[----:B--2---:R-:W-:-:S03]  /*0150*/  ULEA UR5, UR6, UR5, 0x18 ;  /* 0x0000000506057291 */ /* 0x004fc6000f8ec03f */
[----:B------:R-:W-:Y:S02]  /*0160*/  ISETP.GE.U32.AND P1, PT, R3, UR8, PT ;  /* 0x0000000803007c0c */ /* 0x000fe4000bf26070 */
[----:B------:R-:W-:Y:S02]  /*0170*/  SHF.R.S32.HI R4, RZ, 0x1f, R3 ;  /* 0x0000001fff047819 */ /* 0x000fe40000011403 */
[----:B------:R-:W-:Y:S02]  /*0180*/  SHF.R.S32.HI R7, RZ, 0x5, R7 ;  /* 0x00000005ff077819 */ /* 0x000fe40000011407 */
[----:B------:R-:W-:Y:S01]  /*0190*/  ISETP.GE.AND.EX P1, PT, R4, UR9, PT, P1 ;  /* 0x0000000904007c0c */ /* 0x000fe2000bf26310 */
[----:B------:R-:W-:Y:S01]  /*01a0*/  HFMA2.MMA R4, -RZ, RZ, 0, 0 ;  /* 0x00000000ff047435 */ /* 0x000fe200000001ff */
[----:B------:R-:W-:Y:S01]  /*01b0*/  LEA R7, R7, UR5, 0x3 ;  /* 0x0000000507077c11 */ /* 0x000fe2000f8e18ff */
[----:B------:R-:W-:Y:S01]  /*01c0*/  ULDC.64 UR8, c[0x0][0x208] ;  /* 0x0000820000087ab9 */ /* 0x000fe20000000a00 */
[----:B------:R-:W-:-:S13]  /*01d0*/  ISETP.LT.U32.AND P1, PT, R2, 0x80, !P1 ;  /* 0x000000800200780c */ /* 0x000fda0004f21070 */
.L_x_1512:
[----:B0-----:R-:W0:Y:S01]  /*01e0*/  LDC R9, c[0x0][0x288] ;  /* 0x0000a200ff097b82 */ /* 0x001e220000000800 */
[----:B------:R-:W-:-:S07]  /*01f0*/  ULDC.64 UR12, c[0x0][0x278] ;  /* 0x00009e00000c7ab9 */ /* 0x000fce0000000a00 */
[----:B------:R-:W1:Y:S01]  /*0200*/  @P1 LDC.64 R16, c[0x0][0x220] ;  /* 0x00008800ff101b82 */ /* 0x000e620000000a00 */
[----:B0-----:R-:W-:Y:S02]  /*0210*/  IABS R13, R9 ;  /* 0x00000009000d7213 */ /* 0x001fe40000000000 */
[----:B------:R-:W-:Y:S02]  /*0220*/  ISETP.NE.AND P4, PT, R9, RZ, PT ;  /* 0x000000ff0900720c */ /* 0x000fe40003f85270 */
[----:B------:R-:W0:Y:S08]  /*0230*/  I2F.RP R8, R13 ;  /* 0x0000000d00087306 */ /* 0x000e300000209400 */
[----:B0-----:R-:W0:Y:S02]  /*0240*/  MUFU.RCP R8, R8 ;  /* 0x0000000800087308 */ /* 0x001e240000001000 */
[----:B0-----:R-:W-:-:S06]  /*0250*/  IADD3 R10, R8, 0xffffffe, RZ ;  /* 0x0ffffffe080a7810 */ /* 0x001fcc0007ffe0ff */
[----:B------:R0:W2:Y:S02]  /*0260*/  F2I.FTZ.U32.TRUNC.NTZ R11, R10 ;  /* 0x0000000a000b7305 */ /* 0x0000a4000021f000 */
[----:B0-----:R-:W-:Y:S02]  /*0270*/  MOV R10, RZ ;  /* 0x000000ff000a7202 */ /* 0x001fe40000000f00 */
[----:B--2---:R-:W-:-:S05]  /*0280*/  IADD3 R12, RZ, -R11, RZ ;  /* 0x8000000bff0c7210 */ /* 0x004fca0007ffe0ff */
[----:B------:R-:W-:Y:S01]  /*0290*/  IMAD R15, R12, R13, RZ ;  /* 0x0000000d0c0f7224 */ /* 0x000fe200078e02ff */
[----:B------:R-:W-:-:S03]  /*02a0*/  IABS R12, R6 ;  /* 0x00000006000c7213 */ /* 0x000fc60000000000 */
[----:B------:R-:W-:-:S06]  /*02b0*/  IMAD.HI.U32 R11, R11, R15, R10 ;  /* 0x0000000f0b0b7227 */ /* 0x000fcc00078e000a */
[----:B------:R-:W-:-:S05]  /*02c0*/  IMAD.HI.U32 R11, R11, R12, RZ ;  /* 0x0000000c0b0b7227 */ /* 0x000fca00078e00ff */
[----:B------:R-:W-:-:S05]  /*02d0*/  IADD3 R8, -R11, RZ, RZ ;  /* 0x000000ff0b087210 */ /* 0x000fca0007ffe1ff */
[----:B------:R-:W-:Y:S01]  /*02e0*/  IMAD R8, R13, R8, R12 ;  /* 0x000000080d087224 */ /* 0x000fe200078e020c */
[----:B------:R-:W-:-:S04]  /*02f0*/  IADD3 R12, R3, 0x40, RZ ;  /* 0x00000040030c7810 */ /* 0x000fc80007ffe0ff */
[----:B------:R-:W-:Y:S02]  /*0300*/  ISETP.GT.U32.AND P0, PT, R13, R8, PT ;  /* 0x000000080d00720c */ /* 0x000fe40003f04070 */
[----:B------:R-:W-:-:S11]  /*0310*/  SHF.R.S32.HI R19, RZ, 0x1f, R12 ;  /* 0x0000001fff137819 */ /* 0x000fd6000001140c */
[-C--:B------:R-:W-:Y:S02]  /*0320*/  @!P0 IADD3 R8, R8, -R13.reuse, RZ ;  /* 0x8000000d08088210 */ /* 0x080fe40007ffe0ff */
[----:B------:R-:W-:Y:S02]  /*0330*/  @!P0 IADD3 R11, R11, 0x1, RZ ;  /* 0x000000010b0b8810 */ /* 0x000fe40007ffe0ff */
[----:B------:R-:W-:Y:S02]  /*0340*/  ISETP.GE.U32.AND P3, PT, R8, R13, PT ;  /* 0x0000000d0800720c */ /* 0x000fe40003f66070 */
[----:B------:R-:W-:Y:S02]  /*0350*/  LOP3.LUT R8, R6, R9, RZ, 0x3c, !PT ;  /* 0x0000000906087212 */ /* 0x000fe400078e3cff */
[----:B------:R-:W-:Y:S02]  /*0360*/  ISETP.GE.U32.AND P0, PT, R12, UR12, PT ;  /* 0x0000000c0c007c0c */ /* 0x000fe4000bf06070 */
[----:B------:R-:W-:-:S02]  /*0370*/  ISETP.GE.AND P2, PT, R8, RZ, PT ;  /* 0x000000ff0800720c */ /* 0x000fc40003f46270 */
[----:B------:R-:W-:Y:S01]  /*0380*/  ISETP.GE.AND.EX P0, PT, R19, UR13, PT, P0 ;  /* 0x0000000d13007c0c */ /* 0x000fe2000bf06300 */
[----:B------:R-:W-:Y:S01]  /*0390*/  ULDC.64 UR12, c[0x0][0x280] ;  /* 0x0000a000000c7ab9 */ /* 0x000fe20000000a00 */
[C---:B------:R-:W-:Y:S02]  /*03a0*/  SHF.L.U32 R8, R2.reuse, 0x1, RZ ;  /* 0x0000000102087819 */ /* 0x040fe400000006ff */
[----:B------:R-:W-:Y:S02]  /*03b0*/  ISETP.LT.U32.AND P0, PT, R2, 0x80, !P0 ;  /* 0x000000800200780c */ /* 0x000fe40004701070 */
[----:B------:R-:W-:Y:S02]  /*03c0*/  @P3 IADD3 R11, R11, 0x1, RZ ;  /* 0x000000010b0b3810 */ /* 0x000fe40007ffe0ff */
[----:B------:R-:W-:Y:S02]  /*03d0*/  LOP3.LUT R8, R8, 0x2, RZ, 0xc0, !PT ;  /* 0x0000000208087812 */ /* 0x000fe400078ec0ff */
[----:B------:R-:W-:-:S02]  /*03e0*/  MOV R23, R11 ;  /* 0x0000000b00177202 */ /* 0x000fc40000000f00 */
[----:B------:R-:W0:Y:S02]  /*03f0*/  @P1 LDC.64 R10, c[0x0][0x270] ;  /* 0x00009c00ff0a1b82 */ /* 0x000e240000000a00 */
[----:B------:R-:W-:Y:S02]  /*0400*/  @!P2 IADD3 R23, -R23, RZ, RZ ;  /* 0x000000ff1717a210 */ /* 0x000fe40007ffe1ff */
[----:B------:R-:W-:-:S04]  /*0410*/  @!P4 LOP3.LUT R23, RZ, R9, RZ, 0x33, !PT ;  /* 0x00000009ff17c212 */ /* 0x000fc800078e33ff */
[----:B------:R-:W-:Y:S01]  /*0420*/  IADD3 R13, -R23, RZ, RZ ;  /* 0x000000ff170d7210 */ /* 0x000fe20007ffe1ff */
[----:B------:R-:W2:Y:S04]  /*0430*/  @P0 LDC.64 R14, c[0x0][0x270] ;  /* 0x00009c00ff0e0b82 */ /* 0x000ea80000000a00 */
[----:B------:R-:W-:Y:S01]  /*0440*/  IMAD R9, R9, R13, R6 ;  /* 0x0000000d09097224 */ /* 0x000fe200078e0206 */
[----:B------:R-:W-:-:S04]  /*0450*/  SHF.R.S32.HI R13, RZ, 0x1f, R23 ;  /* 0x0000001fff0d7819 */ /* 0x000fc80000011417 */
[----:B------:R-:W-:Y:S01]  /*0460*/  LEA R26, R9, R8, 0x2 ;  /* 0x00000008091a7211 */ /* 0x000fe200078e10ff */
[----:B------:R-:W-:Y:S01]  /*0470*/  IMAD R18, R13, UR12, RZ ;  /* 0x0000000c0d127c24 */ /* 0x000fe2000f8e02ff */
[----:B------:R-:W4:Y:S01]  /*0480*/  @P0 LDC.64 R8, c[0x0][0x220] ;  /* 0x00008800ff080b82 */ /* 0x000f220000000a00 */
[----:B------:R-:W-:Y:S02]  /*0490*/  SHF.R.S32.HI R13, RZ, 0x1f, R3 ;  /* 0x0000001fff0d7819 */ /* 0x000fe40000011403 */
[----:B------:R-:W-:Y:S01]  /*04a0*/  SHF.R.S32.HI R27, RZ, 0x1f, R26 ;  /* 0x0000001fff1b7819 */ /* 0x000fe2000001141a */
[----:B------:R-:W-:Y:S02]  /*04b0*/  IMAD R25, R23, UR13, R18 ;  /* 0x0000000d17197c24 */ /* 0x000fe4000f8e0212 */
[----:B0-----:R-:W-:Y:S02]  /*04c0*/  @P1 IMAD R18, R13, R10, RZ ;  /* 0x0000000a0d121224 */ /* 0x001fe400078e02ff */
[----:B------:R-:W-:-:S04]  /*04d0*/  IMAD.WIDE.U32 R22, R23, UR12, R26 ;  /* 0x0000000c17167c25 */ /* 0x000fc8000f8e001a */
[----:B------:R-:W-:Y:S01]  /*04e0*/  @P1 IMAD R21, R3, R11, R18 ;  /* 0x0000000b03151224 */ /* 0x000fe200078e0212 */
[----:B------:R-:W-:Y:S01]  /*04f0*/  IADD3 R25, R23, R25, RZ ;  /* 0x0000001917197210 */ /* 0x000fe20007ffe0ff */
[----:B--2---:R-:W-:Y:S01]  /*0500*/  @P0 IMAD R29, R19, R14, RZ ;  /* 0x0000000e131d0224 */ /* 0x004fe200078e02ff */
[-C--:B------:R-:W-:Y:S02]  /*0510*/  @P1 MOV R24, R22.reuse ;  /* 0x0000001600181202 */ /* 0x080fe40000000f00 */
[----:B------:R-:W-:Y:S01]  /*0520*/  @P0 MOV R18, R22 ;  /* 0x0000001600120202 */ /* 0x000fe20000000f00 */
[----:B------:R-:W-:Y:S01]  /*0530*/  @P0 IMAD R29, R12, R15, R29 ;  /* 0x0000000f0c1d0224 */ /* 0x000fe200078e021d */
[----:B------:R-:W-:Y:S01]  /*0540*/  @P0 MOV R19, R25 ;  /* 0x0000001900130202 */ /* 0x000fe20000000f00 */
[----:B------:R-:W-:-:S04]  /*0550*/  @P1 IMAD.WIDE.U32 R10, R3, R10, R24 ;  /* 0x0000000a030a1225 */ /* 0x000fc800078e0018 */
[----:B------:R-:W-:Y:S01]  /*0560*/  @P0 IMAD.WIDE.U32 R14, R12, R14, R18 ;  /* 0x0000000e0c0e0225 */ /* 0x000fe200078e0012 */
[----:B------:R-:W-:Y:S02]  /*0570*/  @P1 IADD3 R21, R11, R21, RZ ;  /* 0x000000150b151210 */ /* 0x000fe40007ffe0ff */
[----:B-1----:R-:W-:Y:S02]  /*0580*/  @P1 LEA R16, P2, R10, R16, 0x1 ;  /* 0x000000100a101211 */ /* 0x002fe400078408ff */
[----:B------:R-:W-:Y:S02]  /*0590*/  @P0 IADD3 R29, R15, R29, RZ ;  /* 0x0000001d0f1d0210 */ /* 0x000fe40007ffe0ff */
[----:B----4-:R-:W-:Y:S02]  /*05a0*/  @P0 LEA R8, P3, R14, R8, 0x1 ;  /* 0x000000080e080211 */ /* 0x010fe400078608ff */
[----:B------:R-:W-:Y:S02]  /*05b0*/  MOV R12, RZ ;  /* 0x000000ff000c7202 */ /* 0x000fe40000000f00 */
[----:B------:R-:W-:-:S02]  /*05c0*/  @P1 LEA.HI.X R17, R10, R17, R21, 0x1, P2 ;  /* 0x000000110a111211 */ /* 0x000fc400010f0c15 */
[----:B------:R-:W-:Y:S02]  /*05d0*/  @P0 LEA.HI.X R9, R14, R9, R29, 0x1, P3 ;  /* 0x000000090e090211 */ /* 0x000fe400018f0c1d */
[----:B------:R-:W-:Y:S01]  /*05e0*/  MOV R14, RZ ;  /* 0x000000ff000e7202 */ /* 0x000fe20000000f00 */
[----:B------:R-:W2:Y:S05]  /*05f0*/  @P1 LDG.E R12, desc[UR8][R16.64] ;  /* 0x00000008100c1981 */ /* 0x000eaa000c1e1900 */
[----:B------:R-:W4:Y:S01]  /*0600*/  @P0 LDG.E R14, desc[UR8][R8.64] ;  /* 0x00000008080e0981 */ /* 0x000f22000c1e1900 */
[----:B------:R-:W-:Y:S01]  /*0610*/  ISETP.NE.AND P2, PT, R2, RZ, PT ;  /* 0x000000ff0200720c */ /* 0x000fe20003f45270 */
[----:B------:R-:W-:Y:S01]  /*0620*/  BSSY B0, `(.L_x_1494) ;  /* 0x000003a000007945 */ /* 0x000fe20003800000 */
[----:B------:R-:W0:Y:S02]  /*0630*/  S2R R10, SR_LANEID ;  /* 0x00000000000a7919 */ /* 0x000e240000000000 */
[----:B0-----:R-:W-:-:S02]  /*0640*/  ISETP.GT.AND P0, PT, R10, 0x1e, PT ;  /* 0x0000001e0a00780c */ /* 0x001fc40003f04270 */
[----:B------:R-:W-:Y:S02]  /*0650*/  ISETP.NE.AND P3, PT, R10, RZ, PT ;  /* 0x000000ff0a00720c */ /* 0x000fe40003f65270 */
[----:B--2---:R-:W-:-:S04]  /*0660*/  PRMT R11, R12, 0x7632, R11 ;  /* 0x000076320c0b7816 */ /* 0x004fc8000000000b */
[----:B------:R-:W-:Y:S02]  /*0670*/  SHF.L.U32 R18, R11, 0x10, RZ ;  /* 0x000000100b127819 */ /* 0x000fe400000006ff */
[----:B----4-:R-:W-:Y:S02]  /*0680*/  PRMT R15, R14, 0x7632, R15 ;  /* 0x000076320e0f7816 */ /* 0x010fe4000000000f */
[----:B------:R-:W-:Y:S01]  /*0690*/  SHF.L.U32 R11, R12, 0x10, RZ ;  /* 0x000000100c0b7819 */ /* 0x000fe200000006ff */
[----:B------:R-:W-:Y:S01]  /*06a0*/  FMUL.FTZ R20, R18, R18 ;  /* 0x0000001212147220 */ /* 0x000fe20000410000 */
[----:B------:R-:W-:Y:S02]  /*06b0*/  SHF.L.U32 R28, R15, 0x10, RZ ;  /* 0x000000100f1c7819 */ /* 0x000fe400000006ff */
[----:B------:R-:W-:Y:S01]  /*06c0*/  SHF.L.U32 R15, R14, 0x10, RZ ;  /* 0x000000100e0f7819 */ /* 0x000fe200000006ff */
[C---:B------:R-:W-:Y:S01]  /*06d0*/  FADD.FTZ R18, R11.reuse, R18 ;  /* 0x000000120b127221 */ /* 0x040fe20000010000 */
[----:B------:R-:W-:Y:S01]  /*06e0*/  FFMA.FTZ R20, R11, R11, R20 ;  /* 0x0000000b0b147223 */ /* 0x000fe20000010014 */
[----:B------:R-:W-:-:S02]  /*06f0*/  FMUL.FTZ R19, R28, R28 ;  /* 0x0000001c1c137220 */ /* 0x000fc40000410000 */
[C---:B------:R-:W-:Y:S01]  /*0700*/  FADD.FTZ R9, R15.reuse, R28 ;  /* 0x0000001c0f097221 */ /* 0x040fe20000010000 */
[----:B------:R-:W-:Y:S01]  /*0710*/  FADD.FTZ R18, RZ, R18 ;  /* 0x00000012ff127221 */ /* 0x000fe20000010000 */
[----:B------:R-:W-:Y:S01]  /*0720*/  FFMA.FTZ R19, R15, R15, R19 ;  /* 0x0000000f0f137223 */ /* 0x000fe20000010013 */
[----:B------:R-:W-:Y:S02]  /*0730*/  FADD.FTZ R20, RZ, R20 ;  /* 0x00000014ff147221 */ /* 0x000fe40000010000 */
[----:B------:R-:W-:Y:S02]  /*0740*/  FADD.FTZ R16, R18, R9 ;  /* 0x0000000912107221 */ /* 0x000fe40000010000 */
[----:B------:R-:W-:-:S03]  /*0750*/  FADD.FTZ R17, R20, R19 ;  /* 0x0000001314117221 */ /* 0x000fc60000010000 */
        /* <DEDUP_REMOVED lines=23> */
[----:B-1----:R-:W-:-:S05]  /*08d0*/  @!P0 FADD.FTZ R17, R17, R8 ;  /* 0x0000000811118221 */ /* 0x002fca0000010000 */
        /* <DEDUP_REMOVED lines=14> */
.L_x_1495:
[----:B------:R-:W-:Y:S05]  /*09c0*/  BSYNC B0 ;  /* 0x0000000000007941 */ /* 0x000fea0003800000 */
.L_x_1494:
[----:B------:R-:W1:Y:S02]  /*09d0*/  LDC R15, c[0x0][0xc] ;  /* 0x00000300ff0f7b82 */ /* 0x000e640000000800 */
[----:B-1----:R-:W-:-:S13]  /*09e0*/  ISETP.GE.U32.AND P0, PT, R15, 0x2, PT ;  /* 0x000000020f00780c */ /* 0x002fda0003f06070 */
[----:B------:R-:W-:Y:S05]  /*09f0*/  @!P0 BRA `(.L_x_1496) ;  /* 0x0000001000708947 */ /* 0x000fea0003800000 */
[----:B------:R-:W1:Y:S01]  /*0a00*/  LDC.64 R8, c[0x0][0x240] ;  /* 0x00009000ff087b82 */ /* 0x000e620000000a00 */
[----:B------:R-:W-:-:S05]  /*0a10*/  LOP3.LUT R10, R4, 0x1, RZ, 0xc0, !PT ;  /* 0x00000001040a7812 */ /* 0x000fca00078ec0ff */
[----:B---3--:R-:W-:Y:S02]  /*0a20*/  IMAD R10, R10, R5, RZ ;  /* 0x000000050a0a7224 */ /* 0x008fe400078e02ff */
[----:B------:R-:W2:Y:S02]  /*0a30*/  LDC.64 R28, c[0x0][0x248] ;  /* 0x00009200ff1c7b82 */ /* 0x000ea40000000a00 */
[C---:B------:R-:W-:Y:S01]  /*0a40*/  IMAD R18, R10.reuse, R15, RZ ;  /* 0x0000000f0a127224 */ /* 0x040fe200078e02ff */
[----:B------:R-:W-:-:S04]  /*0a50*/  IADD3 R11, R10, R0, RZ ;  /* 0x000000000a0b7210 */ /* 0x000fc80007ffe0ff */
[----:B------:R-:W-:Y:S01]  /*0a60*/  SHF.L.U32 R19, R18, 0x1, RZ ;  /* 0x0000000112137819 */ /* 0x000fe200000006ff */
[----:B-1----:R-:W-:-:S04]  /*0a70*/  IMAD.WIDE.U32 R8, R11, 0x4, R8 ;  /* 0x000000040b087825 */ /* 0x002fc800078e0008 */
[----:B--2---:R-:W-:Y:S01]  /*0a80*/  IMAD.WIDE R28, R19, 0x4, R28 ;  /* 0x00000004131c7825 */ /* 0x004fe200078e021c */
[----:B------:R-:W-:Y:S06]  /*0a90*/  @P2 BRA `(.L_x_1497) ;  /* 0x0000000000502947 */ /* 0x000fec0003800000 */
[----:B------:R-:W1:Y:S01]  /*0aa0*/  S2UR UR5, SR_CTAID.Y ;  /* 0x00000000000579c3 */ /* 0x000e620000002600 */
[----:B------:R-:W-:Y:S02]  /*0ab0*/  LOP3.LUT P0, RZ, R4, 0x2, RZ, 0xc0, !PT ;  /* 0x0000000204ff7812 */ /* 0x000fe4000780c0ff */
[----:B------:R-:W-:Y:S02]  /*0ac0*/  MOV R19, 0xffffffff ;  /* 0xffffffff00137802 */ /* 0x000fe40000000f00 */
[----:B------:R-:W-:Y:S02]  /*0ad0*/  SEL R21, R15, RZ, !P0 ;  /* 0x000000ff0f157207 */ /* 0x000fe40004000000 */
[----:B------:R-:W-:Y:S02]  /*0ae0*/  SEL R19, R19, 0x1, P0 ;  /* 0x0000000113137807 */ /* 0x000fe40000000000 */
[----:B------:R-:W-:Y:S02]  /*0af0*/  ISETP.NE.AND P0, PT, R21, -0x1, PT ;  /* 0xffffffff1500780c */ /* 0x000fe40003f05270 */
[----:B-1----:R-:W-:-:S05]  /*0b00*/  MOV R0, UR5 ;  /* 0x0000000500007c02 */ /* 0x002fca0008000f00 */
        /* <DEDUP_REMOVED lines=8> */
.L_x_1498:
[----:B-1----:R-:W2:Y:S04]  /*0b90*/  LDG.E.STRONG.GPU R10, desc[UR8][R8.64] ;  /* 0x00000008080a7981 */ /* 0x002ea8000c1ef900 */
[----:B--2---:R-:W-:Y:S01]  /*0ba0*/  CCTL.IVALL ;  /* 0x00000000ff00798f */ /* 0x004fe20002000000 */
[----:B------:R-:W-:Y:S05]  /*0bb0*/  YIELD ;  /* 0x0000000000007946 */ /* 0x000fea0003800000 */
[----:B------:R-:W-:-:S13]  /*0bc0*/  ISETP.NE.AND P0, PT, R10, R21, PT ;  /* 0x000000150a00720c */ /* 0x000fda0003f05270 */
[----:B------:R-:W-:Y:S05]  /*0bd0*/  @P0 BRA `(.L_x_1498) ;  /* 0xfffffffc00ec0947 */ /* 0x000fea000383ffff */
.L_x_1497:
[----:B------:R-:W-:Y:S01]  /*0be0*/  ISETP.NE.AND P0, PT, R15, RZ, PT ;  /* 0x000000ff0f00720c */ /* 0x000fe20003f05270 */
[----:B------:R-:W-:Y:S05]  /*0bf0*/  WARPSYNC.ALL ;  /* 0x0000000000007948 */ /* 0x000fea0003800000 */
[----:B------:R-:W-:Y:S07]  /*0c00*/  BAR.SYNC.DEFER_BLOCKING 0x0 ;  /* 0x0000000000007b1d */ /* 0x000fee0000010000 */
[----:B------:R-:W-:Y:S05]  /*0c10*/  @!P0 BRA `(.L_x_1496) ;  /* 0x0000000c00e88947 */ /* 0x000fea0003800000 */
[----:B-1----:R-:W-:Y:S01]  /*0c20*/  IADD3 R8, R15, -0x1, RZ ;  /* 0xffffffff0f087810 */ /* 0x002fe20007ffe0ff */
        /* <DEDUP_REMOVED lines=12> */
.L_x_1502:
[C---:B------:R-:W-:Y:S02]  /*0cf0*/  ISETP.EQ.OR P3, PT, R21.reuse, UR7, P2 ;  /* 0x0000000715007c0c */ /* 0x040fe40009762670 */
[----:B------:R-:W-:-:S11]  /*0d00*/  IADD3 R11, R21, 0x1, RZ ;  /* 0x00000001150b7810 */ /* 0x000fd60007ffe0ff */
[----:B------:R-:W-:-:S04]  /*0d10*/  @!P3 IMAD R9, R5, R21, R0 ;  /* 0x000000150509b224 */ /* 0x000fc800078e0200 */
[----:B------:R-:W-:Y:S01]  /*0d20*/  @!P3 IMAD.WIDE.U32 R8, R9, 0x8, R28 ;  /* 0x000000080908b825 */ /* 0x000fe200078e001c */
[----:B------:R-:W-:-:S05]  /*0d30*/  ISETP.EQ.OR P6, PT, R11, UR7, P2 ;  /* 0x000000070b007c0c */ /* 0x000fca00097c2670 */
[----:B------:R-:W0:Y:S08]  /*0d40*/  @!P3 LDG.E.64 R8, desc[UR8][R8.64] ;  /* 0x000000080808b981 */ /* 0x000e30000c1e1b00 */
[----:B------:R-:W-:-:S04]  /*0d50*/  @!P6 IMAD R11, R5, R11, R0 ;  /* 0x0000000b050be224 */ /* 0x000fc800078e0200 */
[----:B------:R-:W-:Y:S01]  /*0d60*/  @!P6 IMAD.WIDE.U32 R10, R11, 0x8, R28 ;  /* 0x000000080b0ae825 */ /* 0x000fe200078e001c */
[----:B------:R-:W-:-:S05]  /*0d70*/  IADD3 R19, R21, 0x2, RZ ;  /* 0x0000000215137810 */ /* 0x000fca0007ffe0ff */
[----:B------:R-:W2:Y:S01]  /*0d80*/  @!P6 LDG.E.64 R10, desc[UR8][R10.64] ;  /* 0x000000080a0ae981 */ /* 0x000ea2000c1e1b00 */
[----:B------:R-:W-:-:S13]  /*0d90*/  ISETP.EQ.OR P4, PT, R19, UR7, P2 ;  /* 0x0000000713007c0c */ /* 0x000fda0009782670 */
[----:B------:R-:W-:-:S04]  /*0da0*/  @!P4 IMAD R19, R5, R19, R0 ;  /* 0x000000130513c224 */ /* 0x000fc800078e0200 */
[----:B------:R-:W-:-:S06]  /*0db0*/  @!P4 IMAD.WIDE.U32 R18, R19, 0x8, R28 ;  /* 0x000000081312c825 */ /* 0x000fcc00078e001c */
[----:B------:R-:W3:Y:S01]  /*0dc0*/  @!P4 LDG.E.64 R18, desc[UR8][R18.64] ;  /* 0x000000081212c981 */ /* 0x000ee2000c1e1b00 */
[----:B0-----:R-:W-:Y:S01]  /*0dd0*/  @!P3 FADD.FTZ R17, R17, R9 ;  /* 0x000000091111b221 */ /* 0x001fe20000010000 */
[----:B------:R-:W-:Y:S01]  /*0de0*/  IADD3 R9, R21, 0x3, RZ ;  /* 0x0000000315097810 */ /* 0x000fe20007ffe0ff */
[----:B------:R-:W-:-:S03]  /*0df0*/  @!P3 FADD.FTZ R16, R16, R8 ;  /* 0x000000081010b221 */ /* 0x000fc60000010000 */
[----:B------:R-:W-:-:S13]  /*0e00*/  ISETP.EQ.OR P5, PT, R9, UR7, P2 ;  /* 0x0000000709007c0c */ /* 0x000fda00097a2670 */
[----:B------:R-:W-:-:S04]  /*0e10*/  @!P5 IMAD R9, R5, R9, R0 ;  /* 0x000000090509d224 */ /* 0x000fc800078e0200 */
[----:B------:R-:W-:-:S04]  /*0e20*/  @!P5 IMAD.WIDE.U32 R8, R9, 0x8, R28 ;  /* 0x000000080908d825 */ /* 0x000fc800078e001c */
[----:B--2---:R-:W-:Y:S01]  /*0e30*/  @!P6 FADD.FTZ R17, R17, R11 ;  /* 0x0000000b1111e221 */ /* 0x004fe20000010000 */
[----:B------:R-:W-:Y:S01]  /*0e40*/  IADD3 R11, R21, 0x4, RZ ;  /* 0x00000004150b7810 */ /* 0x000fe20007ffe0ff */
[----:B------:R-:W2:Y:S03]  /*0e50*/  @!P5 LDG.E.64 R8, desc[UR8][R8.64] ;  /* 0x000000080808d981 */ /* 0x000ea6000c1e1b00 */
[----:B------:R-:W-:Y:S01]  /*0e60*/  ISETP.EQ.OR P3, PT, R11, UR7, P2 ;  /* 0x000000070b007c0c */ /* 0x000fe20009762670 */
[----:B------:R-:W-:-:S12]  /*0e70*/  @!P6 FADD.FTZ R16, R16, R10 ;  /* 0x0000000a1010e221 */ /* 0x000fd80000010000 */
[----:B------:R-:W-:-:S04]  /*0e80*/  @!P3 IMAD R11, R5, R11, R0 ;  /* 0x0000000b050bb224 */ /* 0x000fc800078e0200 */
[----:B------:R-:W-:-:S04]  /*0e90*/  @!P3 IMAD.WIDE.U32 R10, R11, 0x8, R28 ;  /* 0x000000080b0ab825 */ /* 0x000fc800078e001c */
[----:B---3--:R-:W-:Y:S01]  /*0ea0*/  @!P4 FADD.FTZ R16, R16, R18 ;  /* 0x000000121010c221 */ /* 0x008fe20000010000 */
[----:B------:R-:W-:Y:S02]  /*0eb0*/  @!P4 FADD.FTZ R17, R17, R19 ;  /* 0x000000131111c221 */ /* 0x000fe40000010000 */
[----:B------:R0:W3:Y:S02]  /*0ec0*/  @!P3 LDG.E.64 R18, desc[UR8][R10.64] ;  /* 0x000000080a12b981 */ /* 0x0000e4000c1e1b00 */
[----:B0-----:R-:W-:-:S04]  /*0ed0*/  IADD3 R11, R21, 0x5, RZ ;  /* 0x00000005150b7810 */ /* 0x001fc80007ffe0ff */
[----:B------:R-:W-:-:S13]  /*0ee0*/  ISETP.EQ.OR P6, PT, R11, UR7, P2 ;  /* 0x000000070b007c0c */ /* 0x000fda00097c2670 */
[----:B------:R-:W-:-:S04]  /*0ef0*/  @!P6 IMAD R11, R5, R11, R0 ;  /* 0x0000000b050be224 */ /* 0x000fc800078e0200 */
[----:B------:R-:W-:-:S06]  /*0f00*/  @!P6 IMAD.WIDE.U32 R10, R11, 0x8, R28 ;  /* 0x000000080b0ae825 */ /* 0x000fcc00078e001c */
[----:B------:R-:W4:Y:S01]  /*0f10*/  @!P6 LDG.E.64 R10, desc[UR8][R10.64] ;  /* 0x000000080a0ae981 */ /* 0x000f22000c1e1b00 */
[----:B--2---:R-:W-:Y:S01]  /*0f20*/  @!P5 FADD.FTZ R17, R17, R9 ;  /* 0x000000091111d221 */ /* 0x004fe20000010000 */
[----:B------:R-:W-:-:S04]  /*0f30*/  IADD3 R9, R21, 0x6, RZ ;  /* 0x0000000615097810 */ /* 0x000fc80007ffe0ff */
[----:B------:R-:W-:Y:S01]  /*0f40*/  ISETP.EQ.OR P4, PT, R9, UR7, P2 ;  /* 0x0000000709007c0c */ /* 0x000fe20009782670 */
[----:B------:R-:W-:-:S12]  /*0f50*/  @!P5 FADD.FTZ R16, R16, R8 ;  /* 0x000000081010d221 */ /* 0x000fd80000010000 */
[----:B------:R-:W-:-:S04]  /*0f60*/  @!P4 IMAD R9, R5, R9, R0 ;  /* 0x000000090509c224 */ /* 0x000fc800078e0200 */
[----:B------:R-:W-:-:S04]  /*0f70*/  @!P4 IMAD.WIDE.U32 R8, R9, 0x8, R28 ;  /* 0x000000080908c825 */ /* 0x000fc800078e001c */
[----:B---3--:R-:W-:Y:S01]  /*0f80*/  @!P3 FADD.FTZ R16, R16, R18 ;  /* 0x000000121010b221 */ /* 0x008fe20000010000 */
[----:B------:R-:W-:Y:S02]  /*0f90*/  @!P3 FADD.FTZ R17, R17, R19 ;  /* 0x000000131111b221 */ /* 0x000fe40000010000 */
[----:B------:R0:W2:Y:S02]  /*0fa0*/  @!P4 LDG.E.64 R18, desc[UR8][R8.64] ;  /* 0x000000080812c981 */ /* 0x0000a4000c1e1b00 */
[----:B0-----:R-:W-:-:S04]  /*0fb0*/  IADD3 R9, R21, 0x7, RZ ;  /* 0x0000000715097810 */ /* 0x001fc80007ffe0ff */
[----:B------:R-:W-:-:S13]  /*0fc0*/  ISETP.EQ.OR P5, PT, R9, UR7, P2 ;  /* 0x0000000709007c0c */ /* 0x000fda00097a2670 */
[----:B------:R-:W-:-:S04]  /*0fd0*/  @!P5 IMAD R9, R5, R9, R0 ;  /* 0x000000090509d224 */ /* 0x000fc800078e0200 */
[----:B------:R-:W-:-:S04]  /*0fe0*/  @!P5 IMAD.WIDE.U32 R8, R9, 0x8, R28 ;  /* 0x000000080908d825 */ /* 0x000fc800078e001c */
[----:B----4-:R-:W-:Y:S01]  /*0ff0*/  @!P6 FADD.FTZ R17, R17, R11 ;  /* 0x0000000b1111e221 */ /* 0x010fe20000010000 */
[----:B------:R-:W-:Y:S01]  /*1000*/  IADD3 R11, R21, 0x8, RZ ;  /* 0x00000008150b7810 */ /* 0x000fe20007ffe0ff */
[----:B------:R-:W3:Y:S03]  /*1010*/  @!P5 LDG.E.64 R8, desc[UR8][R8.64] ;  /* 0x000000080808d981 */ /* 0x000ee6000c1e1b00 */
[----:B------:R-:W-:Y:S01]  /*1020*/  ISETP.EQ.OR P3, PT, R11, UR7, P2 ;  /* 0x000000070b007c0c */ /* 0x000fe20009762670 */
[----:B------:R-:W-:-:S12]  /*1030*/  @!P6 FADD.FTZ R16, R16, R10 ;  /* 0x0000000a1010e221 */ /* 0x000fd80000010000 */
[----:B------:R-:W-:-:S04]  /*1040*/  @!P3 IMAD R11, R5, R11, R0 ;  /* 0x0000000b050bb224 */ /* 0x000fc800078e0200 */
[----:B------:R-:W-:-:S04]  /*1050*/  @!P3 IMAD.WIDE.U32 R10, R11, 0x8, R28 ;  /* 0x000000080b0ab825 */ /* 0x000fc800078e001c */
[----:B--2---:R-:W-:Y:S01]  /*1060*/  @!P4 FADD.FTZ R16, R16, R18 ;  /* 0x000000121010c221 */ /* 0x004fe20000010000 */
[----:B------:R-:W-:Y:S02]  /*1070*/  @!P4 FADD.FTZ R17, R17, R19 ;  /* 0x000000131111c221 */ /* 0x000fe40000010000 */
[----:B------:R0:W2:Y:S02]  /*1080*/  @!P3 LDG.E.64 R18, desc[UR8][R10.64] ;  /* 0x000000080a12b981 */ /* 0x0000a4000c1e1b00 */
[----:B0-----:R-:W-:-:S04]  /*1090*/  IADD3 R11, R21, 0x9, RZ ;  /* 0x00000009150b7810 */ /* 0x001fc80007ffe0ff */
[----:B------:R-:W-:-:S13]  /*10a0*/  ISETP.EQ.OR P4, PT, R11, UR7, P2 ;  /* 0x000000070b007c0c */ /* 0x000fda0009782670 */
[----:B------:R-:W-:-:S04]  /*10b0*/  @!P4 IMAD R11, R5, R11, R0 ;  /* 0x0000000b050bc224 */ /* 0x000fc800078e0200 */
[----:B------:R-:W-:-:S04]  /*10c0*/  @!P4 IMAD.WIDE.U32 R10, R11, 0x8, R28 ;  /* 0x000000080b0ac825 */ /* 0x000fc800078e001c */
        /* <DEDUP_REMOVED lines=9> */
[----:B------:R0:W2:Y:S02]  /*1160*/  @!P5 LDG.E.64 R18, desc[UR8][R8.64] ;  /* 0x000000080812d981 */ /* 0x0000a4000c1e1b00 */
[----:B0-----:R-:W-:-:S04]  /*1170*/  IADD3 R9, R21, 0xb, RZ ;  /* 0x0000000b15097810 */ /* 0x001fc80007ffe0ff */
[----:B------:R-:W-:Y:S01]  /*1180*/  ISETP.EQ.OR P3, PT, R9, UR7, P2 ;  /* 0x0000000709007c0c */ /* 0x000fe20009762670 */
[----:B---3--:R-:W-:Y:S01]  /*1190*/  @!P4 FADD.FTZ R17, R17, R11 ;  /* 0x0000000b1111c221 */ /* 0x008fe20000010000 */
[----:B------:R-:W-:Y:S01]  /*11a0*/  IADD3 R11, R21, 0xc, RZ ;  /* 0x0000000c150b7810 */ /* 0x000fe20007ffe0ff */
[----:B------:R-:W-:-:S03]  /*11b0*/  @!P4 FADD.FTZ R16, R16, R10 ;  /* 0x0000000a1010c221 */ /* 0x000fc60000010000 */
[----:B------:R-:W-:-:S07]  /*11c0*/  ISETP.EQ.OR P4, PT, R11, UR7, P2 ;  /* 0x000000070b007c0c */ /* 0x000fce0009782670 */
[----:B------:R-:W-:-:S04]  /*11d0*/  @!P3 IMAD R9, R5, R9, R0 ;  /* 0x000000090509b224 */ /* 0x000fc800078e0200 */
[----:B------:R-:W-:-:S06]  /*11e0*/  @!P3 IMAD.WIDE.U32 R8, R9, 0x8, R28 ;  /* 0x000000080908b825 */ /* 0x000fcc00078e001c */
[----:B------:R-:W3:Y:S01]  /*11f0*/  @!P3 LDG.E.64 R8, desc[UR8][R8.64] ;  /* 0x000000080808b981 */ /* 0x000ee2000c1e1b00 */
[----:B------:R-:W-:Y:S02]  /*1200*/  @!P4 IMAD R11, R5, R11, R0 ;  /* 0x0000000b050bc224 */ /* 0x000fe400078e0200 */
[----:B--2---:R-:W-:Y:S01]  /*1210*/  @!P5 FADD.FTZ R16, R16, R18 ;  /* 0x000000121010d221 */ /* 0x004fe20000010000 */
[----:B------:R-:W-:Y:S01]  /*1220*/  @!P5 FADD.FTZ R17, R17, R19 ;  /* 0x000000131111d221 */ /* 0x000fe20000010000 */
[----:B------:R-:W-:-:S06]  /*1230*/  @!P4 IMAD.WIDE.U32 R18, R11, 0x8, R28 ;  /* 0x000000080b12c825 */ /* 0x000fcc00078e001c */
[----:B------:R-:W2:Y:S01]  /*1240*/  @!P4 LDG.E.64 R18, desc[UR8][R18.64] ;  /* 0x000000081212c981 */ /* 0x000ea2000c1e1b00 */
[----:B------:R-:W-:-:S04]  /*1250*/  IADD3 R10, R21, 0xd, RZ ;  /* 0x0000000d150a7810 */ /* 0x000fc80007ffe0ff */
[----:B------:R-:W-:-:S13]  /*1260*/  ISETP.EQ.OR P5, PT, R10, UR7, P2 ;  /* 0x000000070a007c0c */ /* 0x000fda00097a2670 */
[----:B------:R-:W-:-:S04]  /*1270*/  @!P5 IMAD R11, R5, R10, R0 ;  /* 0x0000000a050bd224 */ /* 0x000fc800078e0200 */
[----:B------:R-:W-:-:S06]  /*1280*/  @!P5 IMAD.WIDE.U32 R10, R11, 0x8, R28 ;  /* 0x000000080b0ad825 */ /* 0x000fcc00078e001c */
[----:B------:R-:W4:Y:S01]  /*1290*/  @!P5 LDG.E.64 R10, desc[UR8][R10.64] ;  /* 0x000000080a0ad981 */ /* 0x000f22000c1e1b00 */
[----:B---3--:R-:W-:Y:S01]  /*12a0*/  @!P3 FADD.FTZ R16, R16, R8 ;  /* 0x000000081010b221 */ /* 0x008fe20000010000 */
[----:B------:R-:W-:Y:S01]  /*12b0*/  @!P3 FADD.FTZ R17, R17, R9 ;  /* 0x000000091111b221 */ /* 0x000fe20000010000 */
[----:B------:R-:W-:-:S04]  /*12c0*/  IADD3 R9, R21, 0xe, RZ ;  /* 0x0000000e15097810 */ /* 0x000fc80007ffe0ff */
[----:B------:R-:W-:-:S13]  /*12d0*/  ISETP.EQ.OR P6, PT, R9, UR7, P2 ;  /* 0x0000000709007c0c */ /* 0x000fda00097c2670 */
[----:B------:R-:W-:-:S04]  /*12e0*/  @!P6 IMAD R9, R5, R9, R0 ;  /* 0x000000090509e224 */ /* 0x000fc800078e0200 */
[----:B------:R-:W-:-:S06]  /*12f0*/  @!P6 IMAD.WIDE.U32 R8, R9, 0x8, R28 ;  /* 0x000000080908e825 */ /* 0x000fcc00078e001c */
[----:B------:R-:W3:Y:S01]  /*1300*/  @!P6 LDG.E.64 R8, desc[UR8][R8.64] ;  /* 0x000000080808e981 */ /* 0x000ee2000c1e1b00 */
[----:B--2---:R-:W-:Y:S01]  /*1310*/  @!P4 FADD.FTZ R16, R16, R18 ;  /* 0x000000121010c221 */ /* 0x004fe20000010000 */
[----:B------:R-:W-:-:S04]  /*1320*/  IADD3 R18, R21, 0xf, RZ ;  /* 0x0000000f15127810 */ /* 0x000fc80007ffe0ff */
[----:B------:R-:W-:Y:S01]  /*1330*/  ISETP.EQ.OR P3, PT, R18, UR7, P2 ;  /* 0x0000000712007c0c */ /* 0x000fe20009762670 */
[----:B------:R-:W-:-:S12]  /*1340*/  @!P4 FADD.FTZ R17, R17, R19 ;  /* 0x000000131111c221 */ /* 0x000fd80000010000 */
[----:B------:R-:W-:-:S04]  /*1350*/  @!P3 IMAD R19, R5, R18, R0 ;  /* 0x000000120513b224 */ /* 0x000fc800078e0200 */
[----:B------:R-:W-:-:S06]  /*1360*/  @!P3 IMAD.WIDE.U32 R18, R19, 0x8, R28 ;  /* 0x000000081312b825 */ /* 0x000fcc00078e001c */
[----:B------:R-:W2:Y:S01]  /*1370*/  @!P3 LDG.E.64 R18, desc[UR8][R18.64] ;  /* 0x000000081212b981 */ /* 0x000ea2000c1e1b00 */
[----:B------:R-:W-:-:S04]  /*1380*/  IADD3 R20, R20, -0x10, RZ ;  /* 0xfffffff014147810 */ /* 0x000fc80007ffe0ff */
[----:B------:R-:W-:Y:S01]  /*1390*/  ISETP.GT.AND P4, PT, R20, 0xc, PT ;  /* 0x0000000c1400780c */ /* 0x000fe20003f84270 */
[----:B----4-:R-:W-:Y:S01]  /*13a0*/  @!P5 FADD.FTZ R16, R16, R10 ;  /* 0x0000000a1010d221 */ /* 0x010fe20000010000 */
[----:B------:R-:W-:Y:S01]  /*13b0*/  @!P5 FADD.FTZ R17, R17, R11 ;  /* 0x0000000b1111d221 */ /* 0x000fe20000010000 */
[----:B------:R-:W-:Y:S02]  /*13c0*/  IADD3 R21, R21, 0x10, RZ ;  /* 0x0000001015157810 */ /* 0x000fe40007ffe0ff */
[----:B---3--:R-:W-:Y:S01]  /*13d0*/  @!P6 FADD.FTZ R16, R16, R8 ;  /* 0x000000081010e221 */ /* 0x008fe20000010000 */
[----:B------:R-:W-:-:S03]  /*13e0*/  @!P6 FADD.FTZ R17, R17, R9 ;  /* 0x000000091111e221 */ /* 0x000fc60000010000 */
[----:B--2---:R-:W-:Y:S01]  /*13f0*/  @!P3 FADD.FTZ R16, R16, R18 ;  /* 0x000000121010b221 */ /* 0x004fe20000010000 */
[----:B------:R-:W-:-:S03]  /*1400*/  @!P3 FADD.FTZ R17, R17, R19 ;  /* 0x000000131111b221 */ /* 0x000fc60000010000 */
[----:B------:R-:W-:Y:S05]  /*1410*/  @P4 BRA `(.L_x_1502) ;  /* 0xfffffff800344947 */ /* 0x000fea000383ffff */
.L_x_1501:
[----:B------:R-:W-:-:S13]  /*1420*/  ISETP.GT.AND P3, PT, R20, 0x4, PT ;  /* 0x000000041400780c */ /* 0x000fda0003f64270 */
[----:B------:R-:W-:Y:S05]  /*1430*/  @!P3 BRA `(.L_x_1503) ;  /* 0x0000000000ecb947 */ /* 0x000fea0003800000 */
[C---:B------:R-:W-:Y:S02]  /*1440*/  ISETP.EQ.OR P0, PT, R21.reuse, UR7, P2 ;  /* 0x0000000715007c0c */ /* 0x040fe40009702670 */
[C---:B------:R-:W-:Y:S02]  /*1450*/  IADD3 R11, R21.reuse, 0x1, RZ ;  /* 0x00000001150b7810 */ /* 0x040fe40007ffe0ff */
[----:B------:R-:W-:-:S09]  /*1460*/  IADD3 R19, R21, 0x2, RZ ;  /* 0x0000000215137810 */ /* 0x000fd20007ffe0ff */
[----:B------:R-:W-:-:S04]  /*1470*/  @!P0 IMAD R9, R21, R5, R0 ;  /* 0x0000000515098224 */ /* 0x000fc800078e0200 */
[----:B------:R-:W-:Y:S01]  /*1480*/  @!P0 IMAD.WIDE.U32 R8, R9, 0x8, R28 ;  /* 0x0000000809088825 */ /* 0x000fe200078e001c */
[----:B------:R-:W-:Y:S02]  /*1490*/  ISETP.EQ.OR P3, PT, R11, UR7, P2 ;  /* 0x000000070b007c0c */ /* 0x000fe40009762670 */
[----:B------:R-:W-:-:S03]  /*14a0*/  ISETP.EQ.OR P4, PT, R19, UR7, P2 ;  /* 0x0000000713007c0c */ /* 0x000fc60009782670 */
[----:B------:R-:W0:Y:S08]  /*14b0*/  @!P0 LDG.E.64 R8, desc[UR8][R8.64] ;  /* 0x0000000808088981 */ /* 0x000e30000c1e1b00 */
[C-C-:B------:R-:W-:Y:S02]  /*14c0*/  @!P3 IMAD R11, R5.reuse, R11, R0.reuse ;  /* 0x0000000b050bb224 */ /* 0x140fe400078e0200 */
[----:B------:R-:W-:-:S02]  /*14d0*/  @!P4 IMAD R19, R5, R19, R0 ;  /* 0x000000130513c224 */ /* 0x000fc400078e0200 */
[----:B------:R-:W-:-:S04]  /*14e0*/  @!P3 IMAD.WIDE.U32 R10, R11, 0x8, R28 ;  /* 0x000000080b0ab825 */ /* 0x000fc800078e001c */
[----:B------:R-:W-:Y:S02]  /*14f0*/  @!P4 IMAD.WIDE.U32 R18, R19, 0x8, R28 ;  /* 0x000000081312c825 */ /* 0x000fe400078e001c */
[----:B------:R-:W2:Y:S04]  /*1500*/  @!P3 LDG.E.64 R10, desc[UR8][R10.64] ;  /* 0x000000080a0ab981 */ /* 0x000ea8000c1e1b00 */
[----:B------:R-:W3:Y:S01]  /*1510*/  @!P4 LDG.E.64 R18, desc[UR8][R18.64] ;  /* 0x000000081212c981 */ /* 0x000ee2000c1e1b00 */
[----:B0-----:R-:W-:Y:S01]  /*1520*/  @!P0 FADD.FTZ R17, R17, R9 ;  /* 0x0000000911118221 */ /* 0x001fe20000010000 */
[C---:B------:R-:W-:Y:S01]  /*1530*/  IADD3 R9, R21.reuse, 0x3, RZ ;  /* 0x0000000315097810 */ /* 0x040fe20007ffe0ff */
[----:B------:R-:W-:Y:S01]  /*1540*/  @!P0 FADD.FTZ R16, R16, R8 ;  /* 0x0000000810108221 */ /* 0x000fe20000010000 */
[----:B------:R-:W-:-:S02]  /*1550*/  IADD3 R21, R21, 0x4, RZ ;  /* 0x0000000415157810 */ /* 0x000fc40007ffe0ff */
[----:B------:R-:W-:Y:S02]  /*1560*/  ISETP.EQ.OR P5, PT, R9, UR7, P2 ;  /* 0x0000000709007c0c */ /* 0x000fe400097a2670 */
[----:B------:R-:W-:-:S11]  /*1570*/  ISETP.EQ.OR P0, PT, R21, UR7, P2 ;  /* 0x0000000715007c0c */ /* 0x000fd60009702670 */
[----:B------:R-:W-:Y:S02]  /*1580*/  @!P5 IMAD R9, R5, R9, R0 ;  /* 0x000000090509d224 */ /* 0x000fe400078e0200 */
[----:B--2---:R-:W-:Y:S01]  /*1590*/  @!P3 FADD.FTZ R16, R16, R10 ;  /* 0x0000000a1010b221 */ /* 0x004fe20000010000 */
[----:B------:R-:W-:Y:S01]  /*15a0*/  @!P3 FADD.FTZ R17, R17, R11 ;  /* 0x0000000b1111b221 */ /* 0x000fe20000010000 */
[----:B------:R-:W-:Y:S02]  /*15b0*/  @!P0 IMAD R11, R5, R21, R0 ;  /* 0x00000015050b8224 */ /* 0x000fe400078e0200 */
[----:B------:R-:W-:-:S04]  /*15c0*/  @!P5 IMAD.WIDE.U32 R8, R9, 0x8, R28 ;  /* 0x000000080908d825 */ /* 0x000fc800078e001c */
[----:B---3--:R-:W-:Y:S01]  /*15d0*/  @!P4 FADD.FTZ R16, R16, R18 ;  /* 0x000000121010c221 */ /* 0x008fe20000010000 */
[----:B------:R-:W-:Y:S01]  /*15e0*/  @!P4 FADD.FTZ R17, R17, R19 ;  /* 0x000000131111c221 */ /* 0x000fe20000010000 */
[----:B------:R-:W-:Y:S01]  /*15f0*/  @!P0 IMAD.WIDE.U32 R18, R11, 0x8, R28 ;  /* 0x000000080b128825 */ /* 0x000fe200078e001c */
[----:B------:R-:W2:Y:S05]  /*1600*/  @!P5 LDG.E.64 R8, desc[UR8][R8.64] ;  /* 0x000000080808d981 */ /* 0x000eaa000c1e1b00 */
[----:B------:R-:W3:Y:S01]  /*1610*/  @!P0 LDG.E.64 R18, desc[UR8][R18.64] ;  /* 0x0000000812128981 */ /* 0x000ee2000c1e1b00 */
[----:B------:R-:W-:-:S04]  /*1620*/  IADD3 R10, R21, 0x1, RZ ;  /* 0x00000001150a7810 */ /* 0x000fc80007ffe0ff */
[----:B------:R-:W-:-:S13]  /*1630*/  ISETP.EQ.OR P3, PT, R10, UR7, P2 ;  /* 0x000000070a007c0c */ /* 0x000fda0009762670 */
[----:B------:R-:W-:-:S04]  /*1640*/  @!P3 IMAD R11, R5, R10, R0 ;  /* 0x0000000a050bb224 */ /* 0x000fc800078e0200 */
[----:B------:R-:W-:-:S06]  /*1650*/  @!P3 IMAD.WIDE.U32 R10, R11, 0x8, R28 ;  /* 0x000000080b0ab825 */ /* 0x000fcc00078e001c */
[----:B------:R-:W4:Y:S01]  /*1660*/  @!P3 LDG.E.64 R10, desc[UR8][R10.64] ;  /* 0x000000080a0ab981 */ /* 0x000f22000c1e1b00 */
[----:B--2---:R-:W-:Y:S01]  /*1670*/  @!P5 FADD.FTZ R16, R16, R8 ;  /* 0x000000081010d221 */ /* 0x004fe20000010000 */
[----:B------:R-:W-:Y:S01]  /*1680*/  @!P5 FADD.FTZ R17, R17, R9 ;  /* 0x000000091111d221 */ /* 0x000fe20000010000 */
[C---:B------:R-:W-:Y:S02]  /*1690*/  IADD3 R9, R21.reuse, 0x2, RZ ;  /* 0x0000000215097810 */ /* 0x040fe40007ffe0ff */
[----:B---3--:R-:W-:Y:S01]  /*16a0*/  @!P0 FADD.FTZ R16, R16, R18 ;  /* 0x0000001210108221 */ /* 0x008fe20000010000 */
[----:B------:R-:W-:Y:S02]  /*16b0*/  IADD3 R18, R21, 0x3, RZ ;  /* 0x0000000315127810 */ /* 0x000fe40007ffe0ff */
[----:B------:R-:W-:Y:S02]  /*16c0*/  ISETP.EQ.OR P4, PT, R9, UR7, P2 ;  /* 0x0000000709007c0c */ /* 0x000fe40009782670 */
[----:B------:R-:W-:Y:S01]  /*16d0*/  ISETP.EQ.OR P5, PT, R18, UR7, P2 ;  /* 0x0000000712007c0c */ /* 0x000fe200097a2670 */
[----:B------:R-:W-:-:S10]  /*16e0*/  @!P0 FADD.FTZ R17, R17, R19 ;  /* 0x0000001311118221 */ /* 0x000fd40000010000 */
[C-C-:B------:R-:W-:Y:S02]  /*16f0*/  @!P4 IMAD R9, R5.reuse, R9, R0.reuse ;  /* 0x000000090509c224 */ /* 0x140fe400078e0200 */
[----:B------:R-:W-:Y:S02]  /*1700*/  @!P5 IMAD R19, R5, R18, R0 ;  /* 0x000000120513d224 */ /* 0x000fe400078e0200 */
[----:B------:R-:W-:-:S04]  /*1710*/  @!P4 IMAD.WIDE.U32 R8, R9, 0x8, R28 ;  /* 0x000000080908c825 */ /* 0x000fc800078e001c */
[----:B------:R-:W-:Y:S02]  /*1720*/  @!P5 IMAD.WIDE.U32 R18, R19, 0x8, R28 ;  /* 0x000000081312d825 */ /* 0x000fe400078e001c */
[----:B------:R-:W2:Y:S04]  /*1730*/  @!P4 LDG.E.64 R8, desc[UR8][R8.64] ;  /* 0x000000080808c981 */ /* 0x000ea8000c1e1b00 */
[----:B------:R-:W3:Y:S01]  /*1740*/  @!P5 LDG.E.64 R18, desc[UR8][R18.64] ;  /* 0x000000081212d981 */ /* 0x000ee2000c1e1b00 */
[----:B----4-:R-:W-:Y:S01]  /*1750*/  @!P3 FADD.FTZ R16, R16, R10 ;  /* 0x0000000a1010b221 */ /* 0x010fe20000010000 */
[----:B------:R-:W-:Y:S01]  /*1760*/  @!P3 FADD.FTZ R17, R17, R11 ;  /* 0x0000000b1111b221 */ /* 0x000fe20000010000 */
[----:B------:R-:W-:Y:S02]  /*1770*/  IADD3 R20, R20, -0x4, RZ ;  /* 0xfffffffc14147810 */ /* 0x000fe40007ffe0ff */
[----:B------:R-:W-:-:S02]  /*1780*/  PLOP3.LUT P0, PT, PT, PT, PT, 0x8, 0x0 ;  /* 0x000000000000781c */ /* 0x000fc40003f0e170 */
[----:B------:R-:W-:Y:S02]  /*1790*/  IADD3 R20, R20, -0x4, RZ ;  /* 0xfffffffc14147810 */ /* 0x000fe40007ffe0ff */
[----:B------:R-:W-:Y:S01]  /*17a0*/  IADD3 R21, R21, 0x4, RZ ;  /* 0x0000000415157810 */ /* 0x000fe20007ffe0ff */
[----:B--2---:R-:W-:Y:S01]  /*17b0*/  @!P4 FADD.FTZ R16, R16, R8 ;  /* 0x000000081010c221 */ /* 0x004fe20000010000 */
[----:B------:R-:W-:-:S03]  /*17c0*/  @!P4 FADD.FTZ R17, R17, R9 ;  /* 0x000000091111c221 */ /* 0x000fc60000010000 */
[----:B---3--:R-:W-:Y:S01]  /*17d0*/  @!P5 FADD.FTZ R16, R16, R18 ;  /* 0x000000121010d221 */ /* 0x008fe20000010000 */
[----:B------:R-:W-:-:S07]  /*17e0*/  @!P5 FADD.FTZ R17, R17, R19 ;  /* 0x000000131111d221 */ /* 0x000fce0000010000 */
.L_x_1503:
[----:B------:R-:W-:-:S13]  /*17f0*/  ISETP.NE.OR P0, PT, R20, RZ, P0 ;  /* 0x000000ff1400720c */ /* 0x000fda0000705670 */
[----:B------:R-:W-:Y:S05]  /*1800*/  @!P0 BRA `(.L_x_1499) ;  /* 0x00000000007c8947 */ /* 0x000fea0003800000 */
.L_x_1500:
[C---:B------:R-:W-:Y:S02]  /*1810*/  ISETP.EQ.OR P0, PT, R21.reuse, UR7, P2 ;  /* 0x0000000715007c0c */ /* 0x040fe40009702670 */
[C---:B------:R-:W-:Y:S02]  /*1820*/  IADD3 R9, R21.reuse, 0x1, RZ ;  /* 0x0000000115097810 */ /* 0x040fe40007ffe0ff */
[----:B------:R-:W-:Y:S02]  /*1830*/  IADD3 R19, R21, 0x2, RZ ;  /* 0x0000000215137810 */ /* 0x000fe40007ffe0ff */
[----:B------:R-:W-:-:S07]  /*1840*/  ISETP.EQ.OR P3, PT, R9, UR7, P2 ;  /* 0x0000000709007c0c */ /* 0x000fce0009762670 */
[----:B------:R-:W-:-:S04]  /*1850*/  @!P0 IMAD R11, R5, R21, R0 ;  /* 0x00000015050b8224 */ /* 0x000fc800078e0200 */
[----:B------:R-:W-:-:S06]  /*1860*/  @!P0 IMAD.WIDE.U32 R10, R11, 0x8, R28 ;  /* 0x000000080b0a8825 */ /* 0x000fcc00078e001c */
[----:B------:R-:W0:Y:S01]  /*1870*/  @!P0 LDG.E.64 R10, desc[UR8][R10.64] ;  /* 0x000000080a0a8981 */ /* 0x000e22000c1e1b00 */
[----:B------:R-:W-:Y:S01]  /*1880*/  ISETP.EQ.OR P4, PT, R19, UR7, P2 ;  /* 0x0000000713007c0c */ /* 0x000fe20009782670 */
[----:B------:R-:W-:Y:S01]  /*1890*/  @!P3 IMAD R9, R5, R9, R0 ;  /* 0x000000090509b224 */ /* 0x000fe200078e0200 */
[----:B------:R-:W-:-:S03]  /*18a0*/  IADD3 R18, R21, 0x3, RZ ;  /* 0x0000000315127810 */ /* 0x000fc60007ffe0ff */
[----:B------:R-:W-:Y:S01]  /*18b0*/  @!P3 IMAD.WIDE.U32 R8, R9, 0x8, R28 ;  /* 0x000000080908b825 */ /* 0x000fe200078e001c */
[----:B------:R-:W-:-:S05]  /*18c0*/  ISETP.EQ.OR P5, PT, R18, UR7, P2 ;  /* 0x0000000712007c0c */ /* 0x000fca00097a2670 */
[----:B------:R-:W2:Y:S02]  /*18d0*/  @!P3 LDG.E.64 R8, desc[UR8][R8.64] ;  /* 0x000000080808b981 */ /* 0x000ea4000c1e1b00 */
[----:B------:R-:W-:Y:S02]  /*18e0*/  @!P4 IMAD R19, R5, R19, R0 ;  /* 0x000000130513c224 */ /* 0x000fe400078e0200 */
[----:B0-----:R-:W-:Y:S01]  /*18f0*/  @!P0 FADD.FTZ R16, R16, R10 ;  /* 0x0000000a10108221 */ /* 0x001fe20000010000 */
[----:B------:R-:W-:Y:S01]  /*1900*/  @!P0 FADD.FTZ R17, R17, R11 ;  /* 0x0000000b11118221 */ /* 0x000fe20000010000 */
[----:B------:R-:W-:-:S04]  /*1910*/  @!P4 IMAD.WIDE.U32 R10, R19, 0x8, R28 ;  /* 0x00000008130ac825 */ /* 0x000fc800078e001c */
[----:B------:R-:W-:Y:S02]  /*1920*/  @!P5 IMAD R19, R5, R18, R0 ;  /* 0x000000120513d224 */ /* 0x000fe400078e0200 */
[----:B------:R-:W3:Y:S02]  /*1930*/  @!P4 LDG.E.64 R10, desc[UR8][R10.64] ;  /* 0x000000080a0ac981 */ /* 0x000ee4000c1e1b00 */
[----:B------:R-:W-:Y:S01]  /*1940*/  @!P5 IMAD.WIDE.U32 R18, R19, 0x8, R28 ;  /* 0x000000081312d825 */ /* 0x000fe200078e001c */
[----:B------:R-:W-:-:S03]  /*1950*/  IADD3 R20, R20, -0x4, RZ ;  /* 0xfffffffc14147810 */ /* 0x000fc60007ffe0ff */
[----:B--2---:R-:W-:Y:S02]  /*1960*/  @!P3 FADD.FTZ R16, R16, R8 ;  /* 0x000000081010b221 */ /* 0x004fe40000010000 */
[----:B------:R-:W2:Y:S01]  /*1970*/  @!P5 LDG.E.64 R18, desc[UR8][R18.64] ;  /* 0x000000081212d981 */ /* 0x000ea2000c1e1b00 */
[----:B------:R-:W-:Y:S01]  /*1980*/  ISETP.NE.AND P0, PT, R20, RZ, PT ;  /* 0x000000ff1400720c */ /* 0x000fe20003f05270 */
[----:B------:R-:W-:Y:S01]  /*1990*/  @!P3 FADD.FTZ R17, R17, R9 ;  /* 0x000000091111b221 */ /* 0x000fe20000010000 */
[----:B------:R-:W-:Y:S01]  /*19a0*/  IADD3 R21, R21, 0x4, RZ ;  /* 0x0000000415157810 */ /* 0x000fe20007ffe0ff */
[----:B---3--:R-:W-:Y:S02]  /*19b0*/  @!P4 FADD.FTZ R16, R16, R10 ;  /* 0x0000000a1010c221 */ /* 0x008fe40000010000 */
[----:B------:R-:W-:Y:S02]  /*19c0*/  @!P4 FADD.FTZ R17, R17, R11 ;  /* 0x0000000b1111c221 */ /* 0x000fe40000010000 */
[----:B--2---:R-:W-:-:S02]  /*19d0*/  @!P5 FADD.FTZ R16, R16, R18 ;  /* 0x000000121010d221 */ /* 0x004fc40000010000 */
[----:B------:R-:W-:-:S04]  /*19e0*/  @!P5 FADD.FTZ R17, R17, R19 ;  /* 0x000000131111d221 */ /* 0x000fc80000010000 */
[----:B------:R-:W-:Y:S05]  /*19f0*/  @P0 BRA `(.L_x_1500) ;  /* 0xfffffffc00840947 */ /* 0x000fea000383ffff */
.L_x_1499:
[----:B------:R-:W-:-:S13]  /*1a00*/  LOP3.LUT P0, R15, R15, 0x3, RZ, 0xc0, !PT ;  /* 0x000000030f0f7812 */ /* 0x000fda000780c0ff */
        /* <DEDUP_REMOVED lines=10> */
.L_x_1505:
[----:B------:R-:W-:Y:S05]  /*1ab0*/  BSYNC B0 ;  /* 0x0000000000007941 */ /* 0x000fea0003800000 */
.L_x_1504:
        /* <DEDUP_REMOVED lines=16> */
.L_x_1496:
[----:B------:R-:W-:Y:S01]  /*1bc0*/  ULDC.64 UR12, c[0x0][0x218] ;  /* 0x00008600000c7ab9 */ /* 0x000fe20000000a00 */
[----:B------:R-:W-:Y:S01]  /*1bd0*/  LOP3.LUT P0, RZ, R2, UR7, RZ, 0xfc, !PT ;  /* 0x0000000702ff7c12 */ /* 0x000fe2000f80fcff */
[----:B------:R-:W2:Y:S01]  /*1be0*/  S2UR UR6, SR_CgaCtaId ;  /* 0x00000000000679c3 */ /* 0x000ea20000008800 */
[----:B------:R-:W-:Y:S01]  /*1bf0*/  ISETP.EQ.U32.AND P3, PT, RZ, UR12, PT ;  /* 0x0000000cff007c0c */ /* 0x000fe2000bf62070 */
[----:B------:R-:W-:Y:S01]  /*1c00*/  UMOV UR5, 0x400 ;  /* 0x0000040000057882 */ /* 0x000fe20000000000 */
[----:B------:R-:W-:Y:S01]  /*1c10*/  ULDC UR11, c[0x0][0x2a4] ;  /* 0x0000a900000b7ab9 */ /* 0x000fe20000000800 */
[----:B-1----:R-:W-:Y:S01]  /*1c20*/  SHF.R.S32.HI R11, RZ, 0x1f, R26 ;  /* 0x0000001fff0b7819 */ /* 0x002fe2000001141a */
[----:B------:R-:W-:Y:S01]  /*1c30*/  ULDC.64 UR14, c[0x0][0x230] ;  /* 0x00008c00000e7ab9 */ /* 0x000fe20000000a00 */
[----:B------:R-:W-:Y:S01]  /*1c40*/  ISETP.EQ.OR.EX P0, PT, RZ, UR13, P0, P3 ;  /* 0x0000000dff007c0c */ /* 0x000fe20008702730 */
[----:B------:R-:W-:Y:S01]  /*1c50*/  ULDC.64 UR12, c[0x0][0x228] ;  /* 0x00008a00000c7ab9 */ /* 0x000fe20000000a00 */
[----:B------:R-:W-:-:S02]  /*1c60*/  SHF.L.U32 R10, R26, 0x2, RZ ;  /* 0x000000021a0a7819 */ /* 0x000fc400000006ff */
[----:B------:R-:W-:Y:S02]  /*1c70*/  SHF.L.U64.HI R11, R26, 0x2, R11 ;  /* 0x000000021a0b7819 */ /* 0x000fe4000001020b */
[C---:B------:R-:W-:Y:S02]  /*1c80*/  IADD3 R26, P3, R10.reuse, UR12, RZ ;  /* 0x0000000c0a1a7c10 */ /* 0x040fe4000ff7e0ff */
[----:B------:R-:W-:Y:S02]  /*1c90*/  IADD3 R10, P4, R10, UR14, RZ ;  /* 0x0000000e0a0a7c10 */ /* 0x000fe4000ff9e0ff */
[C---:B------:R-:W-:Y:S02]  /*1ca0*/  IADD3.X R27, R11.reuse, UR13, RZ, P3, !PT ;  /* 0x0000000d0b1b7c10 */ /* 0x040fe40009ffe4ff */
[----:B------:R-:W-:Y:S01]  /*1cb0*/  IADD3.X R11, R11, UR15, RZ, P4, !PT ;  /* 0x0000000f0b0b7c10 */ /* 0x000fe2000a7fe4ff */
[----:B------:R-:W1:Y:S01]  /*1cc0*/  @!P0 LDC.64 R8, c[0x0][0x218] ;  /* 0x00008600ff088b82 */ /* 0x000e620000000a00 */
[----:B------:R-:W-:Y:S01]  /*1cd0*/  @!P0 FMUL.FTZ R21, R17, UR11 ;  /* 0x0000000b11158c20 */ /* 0x000fe20008410000 */
[----:B------:R-:W-:Y:S01]  /*1ce0*/  @!P0 FMUL.FTZ R20, R16, UR11 ;  /* 0x0000000b10148c20 */ /* 0x000fe20008410000 */
[----:B--2---:R-:W-:-:S09]  /*1cf0*/  ULEA UR5, UR6, UR5, 0x18 ;  /* 0x0000000506057291 */ /* 0x004fd2000f8ec03f */
[----:B------:R0:W-:Y:S01]  /*1d00*/  @!P2 STS.64 [UR5+0x30], R16 ;  /* 0x00003010ff00a988 */ /* 0x0001e20008000a05 */
[----:B-1----:R-:W-:-:S05]  /*1d10*/  @!P0 IMAD.WIDE R28, R6, 0x8, R8 ;  /* 0x00000008061c8825 */ /* 0x002fca00078e0208 */
[----:B------:R1:W-:Y:S01]  /*1d20*/  @!P0 STG.E.64 desc[UR8][R28.64], R20 ;  /* 0x000000141c008986 */ /* 0x0003e2000c101b08 */
[----:B------:R-:W-:Y:S06]  /*1d30*/  BAR.SYNC.DEFER_BLOCKING 0x0 ;  /* 0x0000000000007b1d */ /* 0x000fec0000010000 */
[----:B------:R2:W4:Y:S04]  /*1d40*/  LDG.E.64 R8, desc[UR8][R26.64] ;  /* 0x000000081a087981 */ /* 0x000528000c1e1b00 */
[----:B------:R-:W4:Y:S01]  /*1d50*/  LDG.E.64 R10, desc[UR8][R10.64] ;  /* 0x000000080a0a7981 */ /* 0x000f22000c1e1b00 */
[----:B0-----:R-:W-:-:S02]  /*1d60*/  PRMT R17, R12, 0x7632, R17 ;  /* 0x000076320c117816 */ /* 0x001fc40000000011 */
[----:B-1----:R-:W-:Y:S01]  /*1d70*/  SHF.L.U32 R21, R12, 0x10, RZ ;  /* 0x000000100c157819 */ /* 0x002fe200000006ff */
[----:B------:R-:W0:Y:S01]  /*1d80*/  LDS.64 R18, [UR5+0x30] ;  /* 0x00003005ff127984 */ /* 0x000e220008000a00 */
[----:B------:R-:W-:Y:S02]  /*1d90*/  SHF.L.U32 R17, R17, 0x10, RZ ;  /* 0x0000001011117819 */ /* 0x000fe400000006ff */
[----:B--2---:R-:W-:Y:S01]  /*1da0*/  SHF.L.U32 R27, R14, 0x10, RZ ;  /* 0x000000100e1b7819 */ /* 0x004fe200000006ff */
[----:B0-----:R-:W-:-:S04]  /*1db0*/  FMUL.FTZ R18, R18, UR11 ;  /* 0x0000000b12127c20 */ /* 0x001fc80008410000 */
[----:B------:R-:W-:Y:S01]  /*1dc0*/  FMUL.FTZ R15, R18, R18 ;  /* 0x00000012120f7220 */ /* 0x000fe20000410000 */
[--C-:B------:R-:W-:Y:S01]  /*1dd0*/  FADD.FTZ R12, R21, -R18.reuse ;  /* 0x80000012150c7221 */ /* 0x100fe20000010000 */
[----:B------:R-:W-:Y:S02]  /*1de0*/  FADD.FTZ R20, R27, -R18 ;  /* 0x800000121b147221 */ /* 0x000fe40000010000 */
[----:B------:R-:W-:-:S05]  /*1df0*/  FFMA.FTZ R15, R19, UR11, -R15 ;  /* 0x0000000b130f7c23 */ /* 0x000fca000801080f */
[----:B------:R-:W-:-:S13]  /*1e00*/  FSETP.GTU.FTZ.AND P0, PT, R15, RZ, PT ;  /* 0x000000ff0f00720b */ /* 0x000fda0003f1c000 */
[----:B------:R-:W0:Y:S02]  /*1e10*/  @P0 LDC R19, c[0x0][0x238] ;  /* 0x00008e00ff130b82 */ /* 0x000e240000000800 */
[--C-:B0-----:R-:W-:Y:S01]  /*1e20*/  @P0 FADD.FTZ R16, R15, R19.reuse ;  /* 0x000000130f100221 */ /* 0x101fe20000010000 */
[----:B------:R-:W-:Y:S01]  /*1e30*/  HFMA2.MMA R15, -RZ, RZ, 1.875, 0 ;  /* 0x3f800000ff0f7435 */ /* 0x000fe200000001ff */
[----:B------:R-:W-:Y:S01]  /*1e40*/  PRMT R19, R14, 0x7632, R19 ;  /* 0x000076320e137816 */ /* 0x000fe20000000013 */
[----:B------:R-:W-:-:S03]  /*1e50*/  FADD.FTZ R14, -R18, R17 ;  /* 0x00000011120e7221 */ /* 0x000fc60000010100 */
[----:B------:R-:W-:-:S05]  /*1e60*/  SHF.L.U32 R19, R19, 0x10, RZ ;  /* 0x0000001013137819 */ /* 0x000fca00000006ff */
[----:B------:R-:W0:Y:S01]  /*1e70*/  @P0 MUFU.RSQ R15, R16 ;  /* 0x00000010000f0308 */ /* 0x000e220000001400 */
[----:B------:R-:W-:Y:S01]  /*1e80*/  ISETP.NE.AND P0, PT, RZ, UR10, PT ;  /* 0x0000000aff007c0c */ /* 0x000fe2000bf05270 */
[----:B------:R-:W-:Y:S01]  /*1e90*/  FADD.FTZ R26, -R18, R19 ;  /* 0x00000013121a7221 */ /* 0x000fe20000010100 */
[-C--:B0-----:R-:W-:Y:S01]  /*1ea0*/  FMUL.FTZ R17, R12, R15.reuse ;  /* 0x0000000f0c117220 */ /* 0x081fe20000410000 */
[-C--:B------:R-:W-:Y:S01]  /*1eb0*/  FMUL.FTZ R19, R20, R15.reuse ;  /* 0x0000000f14137220 */ /* 0x080fe20000410000 */
[-C--:B------:R-:W-:Y:S01]  /*1ec0*/  FMUL.FTZ R18, R14, R15.reuse ;  /* 0x0000000f0e127220 */ /* 0x080fe20000410000 */
[----:B------:R-:W-:Y:S01]  /*1ed0*/  FMUL.FTZ R26, R26, R15 ;  /* 0x0000000f1a1a7220 */ /* 0x000fe20000410000 */
[----:B------:R-:W-:Y:S01]  /*1ee0*/  IADD3 R14, R3, 0x40, RZ ;  /* 0x00000040030e7810 */ /* 0x000fe20007ffe0ff */
[C-C-:B----4-:R-:W-:Y:S01]  /*1ef0*/  FFMA.FTZ R16, R8.reuse, R17, R10.reuse ;  /* 0x0000001108107223 */ /* 0x150fe2000001000a */
[----:B------:R-:W-:Y:S01]  /*1f00*/  FFMA.FTZ R12, R8, R19, R10 ;  /* 0x00000013080c7223 */ /* 0x000fe2000001000a */
[C-C-:B------:R-:W-:Y:S01]  /*1f10*/  FFMA.FTZ R15, R9.reuse, R26, R11.reuse ;  /* 0x0000001a090f7223 */ /* 0x140fe2000001000b */
[----:B------:R-:W-:-:S03]  /*1f20*/  FFMA.FTZ R17, R9, R18, R11 ;  /* 0x0000001209117223 */ /* 0x000fc6000001000b */
        /* <DEDUP_REMOVED lines=11> */
.L_x_1506:
[----:B------:R-:W-:Y:S04]  /*1fe0*/  BSSY B0, `(.L_x_1507) ;  /* 0x000000e000007945 */ /* 0x000fe80003800000 */
[----:B------:R-:W-:Y:S05]  /*1ff0*/  @!P1 BRA `(.L_x_1508) ;  /* 0x0000000000309947 */ /* 0x000fea0003800000 */
[----:B------:R-:W-:Y:S01]  /*2000*/  ULDC.64 UR12, c[0x0][0x270] ;  /* 0x00009c00000c7ab9 */ /* 0x000fe20000000a00 */
[----:B------:R-:W-:Y:S01]  /*2010*/  MOV R8, R22 ;  /* 0x0000001600087202 */ /* 0x000fe20000000f00 */
[----:B------:R-:W-:Y:S01]  /*2020*/  IMAD R10, R13, UR12, RZ ;  /* 0x0000000c0d0a7c24 */ /* 0x000fe2000f8e02ff */
[----:B------:R-:W-:Y:S02]  /*2030*/  MOV R9, R25 ;  /* 0x0000001900097202 */ /* 0x000fe40000000f00 */
[----:B------:R-:W-:Y:S01]  /*2040*/  F2FP.BF16.F32.PACK_AB R17, R17, R16 ;  /* 0x000000101111723e */ /* 0x000fe200000010ff */
[C---:B------:R-:W-:Y:S02]  /*2050*/  IMAD R11, R3.reuse, UR13, R10 ;  /* 0x0000000d030b7c24 */ /* 0x040fe4000f8e020a */
[----:B------:R-:W-:Y:S01]  /*2060*/  IMAD.WIDE.U32 R8, R3, UR12, R8 ;  /* 0x0000000c03087c25 */ /* 0x000fe2000f8e0008 */
[----:B------:R-:W-:Y:S02]  /*2070*/  ULDC.64 UR12, c[0x0][0x210] ;  /* 0x00008400000c7ab9 */ /* 0x000fe40000000a00 */
[----:B------:R-:W-:-:S02]  /*2080*/  LEA R10, P2, R8, UR12, 0x1 ;  /* 0x0000000c080a7c11 */ /* 0x000fc4000f8408ff */
[----:B------:R-:W-:-:S04]  /*2090*/  IADD3 R11, R9, R11, RZ ;  /* 0x0000000b090b7210 */ /* 0x000fc80007ffe0ff */
[----:B------:R-:W-:-:S05]  /*20a0*/  LEA.HI.X R11, R8, UR13, R11, 0x1, P2 ;  /* 0x0000000d080b7c11 */ /* 0x000fca00090f0c0b */
[----:B------:R0:W-:Y:S02]  /*20b0*/  STG.E desc[UR8][R10.64], R17 ;  /* 0x000000110a007986 */ /* 0x0001e4000c101908 */
.L_x_1508:
[----:B------:R-:W-:Y:S05]  /*20c0*/  BSYNC B0 ;  /* 0x0000000000007941 */ /* 0x000fea0003800000 */
.L_x_1507:
[----:B------:R-:W-:Y:S05]  /*20d0*/  @!P0 BRA `(.L_x_1509) ;  /* 0x0000000000288947 */ /* 0x000fea0003800000 */
        /* <DEDUP_REMOVED lines=10> */
.L_x_1509:
[----:B------:R-:W-:Y:S01]  /*2180*/  ULDC.64 UR12, c[0x0][0x278] ;  /* 0x00009e00000c7ab9 */ /* 0x000fe20000000a00 */
[----:B0-----:R-:W-:Y:S01]  /*2190*/  SHF.R.S32.HI R11, RZ, 0x1f, R14 ;  /* 0x0000001fff0b7819 */ /* 0x001fe2000001140e */
[----:B------:R-:W-:Y:S01]  /*21a0*/  BSSY B0, `(.L_x_1510) ;  /* 0x0000011000007945 */ /* 0x000fe20003800000 */
[----:B------:R-:W-:-:S04]  /*21b0*/  ISETP.GE.U32.AND P0, PT, R14, UR12, PT ;  /* 0x0000000c0e007c0c */ /* 0x000fc8000bf06070 */
[----:B------:R-:W-:-:S04]  /*21c0*/  ISETP.GE.AND.EX P0, PT, R11, UR13, PT, P0 ;  /* 0x0000000d0b007c0c */ /* 0x000fc8000bf06300 */
[----:B------:R-:W-:-:S13]  /*21d0*/  ISETP.LT.U32.AND P0, PT, R2, 0x80, !P0 ;  /* 0x000000800200780c */ /* 0x000fda0004701070 */
        /* <DEDUP_REMOVED lines=13> */
.L_x_1511:
[----:B------:R-:W-:Y:S05]  /*22b0*/  BSYNC B0 ;  /* 0x0000000000007941 */ /* 0x000fea0003800000 */
.L_x_1510:
[----:B---3--:R-:W-:Y:S02]  /*22c0*/  IADD3 R6, R5, R6, RZ ;  /* 0x0000000605067210 */ /* 0x008fe40007ffe0ff */
[----:B------:R-:W-:Y:S02]  /*22d0*/  IADD3 R4, R4, 0x1, RZ ;  /* 0x0000000104047810 */ /* 0x000fe40007ffe0ff */
[----:B------:R-:W-:-:S13]  /*22e0*/  ISETP.GE.AND P0, PT, R6, UR4, PT ;  /* 0x0000000406007c0c */ /* 0x000fda000bf06270 */
[----:B------:R-:W-:Y:S05]  /*22f0*/  @!P0 BRA `(.L_x_1512) ;  /* 0xffffffdc00b88947 */ /* 0x000fea000383ffff */
[----:B------:R-:W-:Y:S05]  /*2300*/  EXIT ;  /* 0x000000000000794d */ /* 0x000fea0003800000 */
.L_x_1513:
        /* <DEDUP_REMOVED lines=15> */
.L_x_2424:


//--------------------- .text._Z35group_norm_nhwc_fwd_one_pass_kernelI11Bf16IOFp32WLi256ELi4ELi128EEv26Group_norm_nhwc_fwd_params --------------------------
	.section	.text._Z35group_norm_nhwc_fwd_one_pass_kernelI11Bf16IOFp32WLi256ELi4ELi128EEv26Group_norm_nhwc_fwd_params,"ax",@progbits
	.align	128
        .global         _Z35group_norm_nhwc_fwd_one_pass_kernelI11Bf16IOFp32WLi256ELi4ELi128EEv26Group_norm_nhwc_fwd_params
        .type           _Z35group_norm_nhwc_fwd_one_pass_kernelI11Bf16IOFp32WLi256ELi4ELi128EEv26Group_norm_nhwc_fwd_params,@function
        .size           _Z35group_norm_nhwc_fwd_one_pass_kernelI11Bf16IOFp32WLi256ELi4ELi128EEv26Group_norm_nhwc_fwd_params,(.L_x_2425 - _Z35group_norm_nhwc_fwd_one_pass_kernelI11Bf16IOFp32WLi256ELi4ELi128EEv26Group_norm_nhwc_fwd_params)
        .other          _Z35group_norm_nhwc_fwd_one_pass_kernelI11Bf16IOFp32WLi256ELi4ELi128EEv26Group_norm_nhwc_fwd_params,@"STO_CUDA_ENTRY STV_DEFAULT"
_Z35group_norm_nhwc_fwd_one_pass_kernelI11Bf16IOFp32WLi256ELi4ELi128EEv26Group_norm_nhwc_fwd_params:
.text._Z35group_norm_nhwc_fwd_one_pass_kernelI11Bf16IOFp32WLi256ELi4ELi128EEv26Group_norm_nhwc_fwd_params:
[----:B------:R-:W-:Y:S01]  /*0000*/  LDC R1, c[0x0][0x28] ;  /* 0x00000a00ff017b82 */ /* 0x000fe20000000800 */
[----:B------:R-:W0:Y:S01]  /*0010*/  S2R R0, SR_CTAID.Y ;  /* 0x0000000000007919 */ /* 0x000e220000002600 */
[----:B------:R-:W-:Y:S01]  /*0020*/  ULDC UR4, c[0x0][0x288] ;  /* 0x0000a20000047ab9 */ /* 0x000fe20000000800 */
[----:B------:R-:W-:Y:S02]  /*0030*/  ULDC UR5, c[0x0][0x258] ;  /* 0x0000960000057ab9 */ /* 0x000fe40000000800 */
[----:B------:R-:W-:-:S06]  /*0040*/  UIMAD UR4, UR4, UR5, URZ ;  /* 0x00000005040472a4 */ /* 0x000fcc000f8e023f */
[----:B0-----:R-:W-:-:S13]  /*0050*/  ISETP.GE.AND P0, PT, R0, UR4, PT ;  /* 0x0000000400007c0c */ /* 0x001fda000bf06270 */
[----:B------:R-:W-:Y:S05]  /*0060*/  @P0 EXIT ;  /* 0x000000000000094d */ /* 0x000fea0003800000 */
[----:B------:R-:W0:Y:S01]  /*0070*/  S2R R2, SR_TID.X ;  /* 0x0000000000027919 */ /* 0x000e220000002100 */
[----:B------:R-:W0:Y:S01]  /*0080*/  S2UR UR7, SR_CTAID.X ;  /* 0x00000000000779c3 */ /* 0x000e220000002500 */
[----:B------:R-:W-:Y:S01]  /*0090*/  ULDC.64 UR8, c[0x0][0x218] ;  /* 0x0000860000087ab9 */ /* 0x000fe20000000a00 */
[----:B------:R-:W-:Y:S01]  /*00a0*/  HFMA2.MMA R5, -RZ, RZ, 0, 0 ;  /* 0x00000000ff057435 */ /* 0x000fe200000001ff */
[----:B------:R-:W-:Y:S01]  /*00b0*/  ISETP.NE.U32.AND P0, PT, RZ, UR8, PT ;  /* 0x00000008ff007c0c */ /* 0x000fe2000bf05070 */
[----:B------:R-:W-:Y:S01]  /*00c0*/  ULDC.U8 UR10, c[0x0][0x28c] ;  /* 0x0000a300000a7ab9 */ /* 0x000fe20000000000 */
[----:B------:R-:W-:-:S03]  /*00d0*/  MOV R6, R0 ;  /* 0x0000000000067202 */ /* 0x000fc60000000f00 */
[----:B------:R-:W1:Y:S08]  /*00e0*/  LDC R3, c[0x0][0x10] ;  /* 0x00000400ff037b82 */ /* 0x000e700000000800 */
[----:B------:R-:W2:Y:S01]  /*00f0*/  LDC R4, c[0x0][0xc] ;  /* 0x00000300ff047b82 */ /* 0x000ea20000000800 */
[----:B0-----:R-:W-:-:S04]  /*0100*/  LOP3.LUT P1, RZ, R2, UR7, RZ, 0xfc, !PT ;  /* 0x0000000702ff7c12 */ /* 0x001fc8000f82fcff */
[----:B------:R-:W-:Y:S01]  /*0110*/  ISETP.NE.AND.EX P1, PT, RZ, UR9, !P1, P0 ;  /* 0x00000009ff007c0c */ /* 0x000fe2000cf25300 */
[----:B------:R-:W-:-:S12]  /*0120*/  ULDC.64 UR8, c[0x0][0x208] ;  /* 0x0000820000087ab9 */ /* 0x000fd80000000a00 */
.L_x_1538:
[----:B0-----:R-:W0:Y:S01]  /*0130*/  LDC R7, c[0x0][0x288] ;  /* 0x0000a200ff077b82 */ /* 0x001e220000000800 */
[----:B------:R-:W-:Y:S01]  /*0140*/  ULDC.64 UR12, c[0x0][0x278] ;  /* 0x00009e00000c7ab9 */ /* 0x000fe20000000a00 */
[----:B------:R-:W-:Y:S01]  /*0150*/  ULDC.64 UR14, c[0x0][0x280] ;  /* 0x0000a000000e7ab9 */ /* 0x000fe20000000a00 */
[----:B0-----:R-:W-:-:S04]  /*0160*/  IABS R13, R7 ;  /* 0x00000007000d7213 */ /* 0x001fc80000000000 */
[----:B------:R-:W0:Y:S08]  /*0170*/  I2F.RP R10, R13 ;  /* 0x0000000d000a7306 */ /* 0x000e300000209400 */
[----:B0-----:R-:W0:Y:S02]  /*0180*/  MUFU.RCP R10, R10 ;  /* 0x0000000a000a7308 */ /* 0x001e240000001000 */
[----:B0-2---:R-:W-:-:S02]  /*0190*/  IADD3 R8, R10, 0xffffffe, RZ ;  /* 0x0ffffffe0a087810 */ /* 0x005fc40007ffe0ff */
[----:B------:R-:W0:Y:S04]  /*01a0*/  LDC R10, c[0x0][0x294] ;  /* 0x0000a500ff0a7b82 */ /* 0x000e280000000800 */
[----:B------:R3:W4:Y:S02]  /*01b0*/  F2I.FTZ.U32.TRUNC.NTZ R9, R8 ;  /* 0x0000000800097305 */ /* 0x000724000021f000 */
[----:B---3--:R-:W-:Y:S02]  /*01c0*/  MOV R8, RZ ;  /* 0x000000ff00087202 */ /* 0x008fe40000000f00 */
[----:B----4-:R-:W-:-:S05]  /*01d0*/  IADD3 R12, RZ, -R9, RZ ;  /* 0x80000009ff0c7210 */ /* 0x010fca0007ffe0ff */
[----:B------:R-:W-:Y:S01]  /*01e0*/  IMAD R11, R12, R13, RZ ;  /* 0x0000000d0c0b7224 */ /* 0x000fe200078e02ff */
[----:B------:R-:W-:-:S03]  /*01f0*/  IABS R12, R6 ;  /* 0x00000006000c7213 */ /* 0x000fc60000000000 */
[----:B------:R-:W-:-:S06]  /*0200*/  IMAD.HI.U32 R9, R9, R11, R8 ;  /* 0x0000000b09097227 */ /* 0x000fcc00078e0008 */
[----:B------:R-:W-:-:S05]  /*0210*/  IMAD.HI.U32 R11, R9, R12, RZ ;  /* 0x0000000c090b7227 */ /* 0x000fca00078e00ff */
[----:B------:R-:W-:-:S05]  /*0220*/  IADD3 R9, -R11, RZ, RZ ;  /* 0x000000ff0b097210 */ /* 0x000fca0007ffe1ff */
[----:B------:R-:W-:Y:S01]  /*0230*/  IMAD R8, R13, R9, R12 ;  /* 0x000000090d087224 */ /* 0x000fe200078e020c */
[----:B------:R-:W-:-:S04]  /*0240*/  SHF.R.U32.HI R9, RZ, 0x1, R2 ;  /* 0x00000001ff097819 */ /* 0x000fc80000011602 */
[----:B------:R-:W-:Y:S01]  /*0250*/  ISETP.GT.U32.AND P4, PT, R13, R8, PT ;  /* 0x000000080d00720c */ /* 0x000fe20003f84070 */
[----:B0-----:R-:W-:-:S05]  /*0260*/  IMAD R9, R10, UR7, R9 ;  /* 0x000000070a097c24 */ /* 0x001fca000f8e0209 */
[C---:B------:R-:W-:Y:S02]  /*0270*/  ISETP.GE.U32.AND P0, PT, R9.reuse, UR12, PT ;  /* 0x0000000c09007c0c */ /* 0x040fe4000bf06070 */
[C---:B------:R-:W-:Y:S02]  /*0280*/  IADD3 R16, R9.reuse, 0x40, RZ ;  /* 0x0000004009107810 */ /* 0x040fe40007ffe0ff */
[----:B------:R-:W-:Y:S02]  /*0290*/  IADD3 R18, R9, 0xc0, RZ ;  /* 0x000000c009127810 */ /* 0x000fe40007ffe0ff */
[----:B------:R-:W-:Y:S02]  /*02a0*/  SHF.R.S32.HI R17, RZ, 0x1f, R16 ;  /* 0x0000001fff117819 */ /* 0x000fe40000011410 */
[----:B------:R-:W-:Y:S02]  /*02b0*/  @!P4 IADD3 R8, R8, -R13, RZ ;  /* 0x8000000d0808c210 */ /* 0x000fe40007ffe0ff */
[----:B------:R-:W-:-:S02]  /*02c0*/  @!P4 IADD3 R11, R11, 0x1, RZ ;  /* 0x000000010b0bc810 */ /* 0x000fc40007ffe0ff */
[----:B------:R-:W-:Y:S02]  /*02d0*/  ISETP.GE.U32.AND P3, PT, R8, R13, PT ;  /* 0x0000000d0800720c */ /* 0x000fe40003f66070 */
[----:B------:R-:W-:Y:S02]  /*02e0*/  LOP3.LUT R8, R6, R7, RZ, 0x3c, !PT ;  /* 0x0000000706087212 */ /* 0x000fe400078e3cff */
[----:B------:R-:W-:Y:S02]  /*02f0*/  SHF.R.S32.HI R13, RZ, 0x1f, R9 ;  /* 0x0000001fff0d7819 */ /* 0x000fe40000011409 */
[----:B------:R-:W-:Y:S02]  /*0300*/  ISETP.GE.AND P2, PT, R8, RZ, PT ;  /* 0x000000ff0800720c */ /* 0x000fe40003f46270 */
[----:B------:R-:W-:Y:S02]  /*0310*/  ISETP.GE.AND.EX P0, PT, R13, UR13, PT, P0 ;  /* 0x0000000d0d007c0c */ /* 0x000fe4000bf06300 */
[----:B------:R-:W-:-:S02]  /*0320*/  ISETP.NE.AND P4, PT, R7, RZ, PT ;  /* 0x000000ff0700720c */ /* 0x000fc40003f85270 */
[C---:B------:R-:W-:Y:S02]  /*0330*/  ISETP.LT.U32.AND P0, PT, R2.reuse, 0x80, !P0 ;  /* 0x000000800200780c */ /* 0x040fe40004701070 */
[----:B------:R-:W-:Y:S02]  /*0340*/  @P3 IADD3 R11, R11, 0x1, RZ ;  /* 0x000000010b0b3810 */ /* 0x000fe40007ffe0ff */
[----:B------:R-:W-:Y:S02]  /*0350*/  SHF.L.U32 R8, R2, 0x1, RZ ;  /* 0x0000000102087819 */ /* 0x000fe400000006ff */
[----:B-1----:R-:W-:Y:S02]  /*0360*/  SHF.R.S32.HI R19, RZ, 0x1f, R18 ;  /* 0x0000001fff137819 */ /* 0x002fe40000011412 */
[----:B------:R-:W-:Y:S02]  /*0370*/  @!P2 IADD3 R11, -R11, RZ, RZ ;  /* 0x000000ff0b0ba210 */ /* 0x000fe40007ffe1ff */
[----:B------:R-:W-:-:S02]  /*0380*/  ISETP.GE.U32.AND P2, PT, R16, UR12, PT ;  /* 0x0000000c10007c0c */ /* 0x000fc4000bf46070 */
[----:B------:R-:W-:Y:S01]  /*0390*/  @!P4 LOP3.LUT R11, RZ, R7, RZ, 0x33, !PT ;  /* 0x00000007ff0bc212 */ /* 0x000fe200078e33ff */
[----:B------:R-:W0:Y:S01]  /*03a0*/  @P0 LDC.64 R28, c[0x0][0x270] ;  /* 0x00009c00ff1c0b82 */ /* 0x000e220000000a00 */
[----:B------:R-:W-:Y:S02]  /*03b0*/  ISETP.GE.AND.EX P2, PT, R17, UR13, PT, P2 ;  /* 0x0000000d11007c0c */ /* 0x000fe4000bf46320 */
[----:B------:R-:W-:Y:S02]  /*03c0*/  IADD3 R10, -R11, RZ, RZ ;  /* 0x000000ff0b0a7210 */ /* 0x000fe40007ffe1ff */
[----:B------:R-:W-:Y:S02]  /*03d0*/  ISETP.LT.U32.AND P2, PT, R2, 0x80, !P2 ;  /* 0x000000800200780c */ /* 0x000fe40005741070 */
[----:B------:R-:W-:Y:S01]  /*03e0*/  LOP3.LUT R8, R8, 0x2, RZ, 0xc0, !PT ;  /* 0x0000000208087812 */ /* 0x000fe200078ec0ff */
[----:B------:R-:W-:Y:S01]  /*03f0*/  IMAD R7, R7, R10, R6 ;  /* 0x0000000a07077224 */ /* 0x000fe200078e0206 */
[----:B------:R-:W-:-:S02]  /*0400*/  SHF.R.S32.HI R10, RZ, 0x1f, R11 ;  /* 0x0000001fff0a7819 */ /* 0x000fc4000001140b */
[----:B------:R-:W-:Y:S02]  /*0410*/  ISETP.GE.U32.AND P4, PT, R18, UR12, PT ;  /* 0x0000000c12007c0c */ /* 0x000fe4000bf86070 */
[----:B------:R-:W-:Y:S01]  /*0420*/  LEA R26, R7, R8, 0x2 ;  /* 0x00000008071a7211 */ /* 0x000fe200078e10ff */
[----:B------:R-:W-:Y:S01]  /*0430*/  IMAD R10, R10, UR14, RZ ;  /* 0x0000000e0a0a7c24 */ /* 0x000fe2000f8e02ff */
[----:B------:R-:W-:Y:S02]  /*0440*/  ISETP.GE.AND.EX P4, PT, R19, UR13, PT, P4 ;  /* 0x0000000d13007c0c */ /* 0x000fe4000bf86340 */
[----:B------:R-:W-:Y:S01]  /*0450*/  SHF.R.S32.HI R27, RZ, 0x1f, R26 ;  /* 0x0000001fff1b7819 */ /* 0x000fe2000001141a */
[----:B------:R-:W3:Y:S01]  /*0460*/  @P2 LDC.64 R14, c[0x0][0x270] ;  /* 0x00009c00ff0e2b82 */ /* 0x000ee20000000a00 */
[C---:B------:R-:W-:Y:S01]  /*0470*/  IMAD R25, R11.reuse, UR15, R10 ;  /* 0x0000000f0b197c24 */ /* 0x040fe2000f8e020a */
[----:B------:R-:W-:Y:S01]  /*0480*/  ISETP.LT.U32.AND P4, PT, R2, 0x80, !P4 ;  /* 0x000000800200780c */ /* 0x000fe20006781070 */
[----:B------:R-:W-:-:S05]  /*0490*/  IMAD.WIDE.U32 R22, R11, UR14, R26 ;  /* 0x0000000e0b167c25 */ /* 0x000fca000f8e001a */
[----:B------:R-:W4:Y:S01]  /*04a0*/  @P0 LDC.64 R10, c[0x0][0x220] ;  /* 0x00008800ff0a0b82 */ /* 0x000f220000000a00 */
[----:B0-----:R-:W-:Y:S01]  /*04b0*/  @P0 IMAD R8, R13, R28, RZ ;  /* 0x0000001c0d080224 */ /* 0x001fe200078e02ff */
[----:B------:R-:W-:Y:S02]  /*04c0*/  IADD3 R13, R9, 0x80, RZ ;  /* 0x00000080090d7810 */ /* 0x000fe40007ffe0ff */
[----:B------:R-:W-:Y:S01]  /*04d0*/  IADD3 R25, R23, R25, RZ ;  /* 0x0000001917197210 */ /* 0x000fe20007ffe0ff */
[----:B------:R-:W-:Y:S01]  /*04e0*/  @P0 IMAD R7, R9, R29, R8 ;  /* 0x0000001d09070224 */ /* 0x000fe200078e0208 */
[----:B------:R-:W-:Y:S02]  /*04f0*/  ISETP.GE.U32.AND P3, PT, R13, UR12, PT ;  /* 0x0000000c0d007c0c */ /* 0x000fe4000bf66070 */
[----:B------:R-:W-:Y:S02]  /*0500*/  SHF.R.S32.HI R20, RZ, 0x1f, R13 ;  /* 0x0000001fff147819 */ /* 0x000fe4000001140d */
[----:B------:R-:W-:-:S02]  /*0510*/  @P0 MOV R24, R22 ;  /* 0x0000001600180202 */ /* 0x000fc40000000f00 */
[----:B------:R-:W-:Y:S02]  /*0520*/  ISETP.GE.AND.EX P3, PT, R20, UR13, PT, P3 ;  /* 0x0000000d14007c0c */ /* 0x000fe4000bf66330 */
[----:B------:R-:W-:Y:S01]  /*0530*/  @P2 MOV R30, R22 ;  /* 0x00000016001e2202 */ /* 0x000fe20000000f00 */
[----:B------:R-:W-:Y:S01]  /*0540*/  @P0 IMAD.WIDE.U32 R28, R9, R28, R24 ;  /* 0x0000001c091c0225 */ /* 0x000fe200078e0018 */
[----:B------:R-:W-:Y:S01]  /*0550*/  ISETP.LT.U32.AND P3, PT, R2, 0x80, !P3 ;  /* 0x000000800200780c */ /* 0x000fe20005f61070 */
[----:B------:R-:W0:Y:S01]  /*0560*/  @P2 LDC.64 R8, c[0x0][0x220] ;  /* 0x00008800ff082b82 */ /* 0x000e220000000a00 */
[----:B------:R-:W-:Y:S01]  /*0570*/  @P2 MOV R31, R25 ;  /* 0x00000019001f2202 */ /* 0x000fe20000000f00 */
[----:B---3--:R-:W-:Y:S01]  /*0580*/  @P2 IMAD R17, R17, R14, RZ ;  /* 0x0000000e11112224 */ /* 0x008fe200078e02ff */
[----:B------:R-:W-:-:S03]  /*0590*/  @P0 IADD3 R7, R29, R7, RZ ;  /* 0x000000071d070210 */ /* 0x000fc60007ffe0ff */
[C---:B------:R-:W-:Y:S02]  /*05a0*/  @P2 IMAD R15, R16.reuse, R15, R17 ;  /* 0x0000000f100f2224 */ /* 0x040fe400078e0211 */
[----:B------:R-:W-:Y:S01]  /*05b0*/  @P2 IMAD.WIDE.U32 R16, R16, R14, R30 ;  /* 0x0000000e10102225 */ /* 0x000fe200078e001e */
[----:B----4-:R-:W-:-:S04]  /*05c0*/  @P0 LEA R30, P5, R28, R10, 0x1 ;  /* 0x0000000a1c1e0211 */ /* 0x010fc800078a08ff */
[----:B------:R-:W-:Y:S02]  /*05d0*/  @P0 LEA.HI.X R31, R28, R11, R7, 0x1, P5 ;  /* 0x0000000b1c1f0211 */ /* 0x000fe400028f0c07 */
[----:B------:R-:W3:Y:S01]  /*05e0*/  @P3 LDC.64 R10, c[0x0][0x270] ;  /* 0x00009c00ff0a3b82 */ /* 0x000ee20000000a00 */
[----:B------:R-:W-:-:S07]  /*05f0*/  @P2 IADD3 R7, R17, R15, RZ ;  /* 0x0000000f11072210 */ /* 0x000fce0007ffe0ff */
[----:B------:R-:W4:Y:S01]  /*0600*/  @P4 LDC.64 R14, c[0x0][0x270] ;  /* 0x00009c00ff0e4b82 */ /* 0x000f220000000a00 */
[----:B0-----:R-:W-:-:S04]  /*0610*/  @P2 LEA R28, P5, R16, R8, 0x1 ;  /* 0x00000008101c2211 */ /* 0x001fc800078a08ff */
[----:B------:R-:W-:Y:S02]  /*0620*/  @P2 LEA.HI.X R29, R16, R9, R7, 0x1, P5 ;  /* 0x00000009101d2211 */ /* 0x000fe400028f0c07 */
[----:B------:R-:W-:Y:S01]  /*0630*/  MOV R12, RZ ;  /* 0x000000ff000c7202 */ /* 0x000fe20000000f00 */
[----:B------:R-:W0:Y:S01]  /*0640*/  @P3 LDC.64 R16, c[0x0][0x220] ;  /* 0x00008800ff103b82 */ /* 0x000e220000000a00 */
[----:B------:R-:W-:Y:S02]  /*0650*/  @P3 MOV R21, R25 ;  /* 0x0000001900153202 */ /* 0x000fe40000000f00 */
[----:B------:R-:W-:Y:S02]  /*0660*/  MOV R7, RZ ;  /* 0x000000ff00077202 */ /* 0x000fe40000000f00 */
[----:B------:R5:W2:Y:S03]  /*0670*/  @P2 LDG.E R12, desc[UR8][R28.64] ;  /* 0x000000081c0c2981 */ /* 0x000aa6000c1e1900 */
[----:B------:R-:W1:Y:S01]  /*0680*/  @P4 LDC.64 R8, c[0x0][0x220] ;  /* 0x00008800ff084b82 */ /* 0x000e620000000a00 */
[----:B---3--:R-:W-:Y:S01]  /*0690*/  @P3 IMAD R20, R20, R10, RZ ;  /* 0x0000000a14143224 */ /* 0x008fe200078e02ff */
[----:B------:R-:W3:Y:S03]  /*06a0*/  @P0 LDG.E R7, desc[UR8][R30.64] ;  /* 0x000000081e070981 */ /* 0x000ee6000c1e1900 */
[----:B------:R-:W-:Y:S01]  /*06b0*/  @P3 IMAD R11, R13, R11, R20 ;  /* 0x0000000b0d0b3224 */ /* 0x000fe200078e0214 */
[----:B------:R-:W-:-:S02]  /*06c0*/  @P3 MOV R20, R22 ;  /* 0x0000001600143202 */ /* 0x000fc40000000f00 */
[----:B-----5:R-:W-:Y:S01]  /*06d0*/  @P4 MOV R28, R22 ;  /* 0x00000016001c4202 */ /* 0x020fe20000000f00 */
[----:B----4-:R-:W-:Y:S01]  /*06e0*/  @P4 IMAD R19, R19, R14, RZ ;  /* 0x0000000e13134224 */ /* 0x010fe200078e02ff */
[----:B------:R-:W-:Y:S01]  /*06f0*/  @P4 MOV R29, R25 ;  /* 0x00000019001d4202 */ /* 0x000fe20000000f00 */
[----:B------:R-:W-:-:S04]  /*0700*/  @P3 IMAD.WIDE.U32 R20, R13, R10, R20 ;  /* 0x0000000a0d143225 */ /* 0x000fc800078e0014 */
[C---:B------:R-:W-:Y:S02]  /*0710*/  @P4 IMAD R15, R18.reuse, R15, R19 ;  /* 0x0000000f120f4224 */ /* 0x040fe400078e0213 */
[----:B------:R-:W-:Y:S01]  /*0720*/  @P4 IMAD.WIDE.U32 R28, R18, R14, R28 ;  /* 0x0000000e121c4225 */ /* 0x000fe200078e001c */
[----:B------:R-:W-:Y:S02]  /*0730*/  @P3 IADD3 R11, R21, R11, RZ ;  /* 0x0000000b150b3210 */ /* 0x000fe40007ffe0ff */
[----:B0-----:R-:W-:Y:S02]  /*0740*/  @P3 LEA R16, P0, R20, R16, 0x1 ;  /* 0x0000001014103211 */ /* 0x001fe400078008ff */
[----:B------:R-:W-:Y:S02]  /*0750*/  @P4 IADD3 R15, R29, R15, RZ ;  /* 0x0000000f1d0f4210 */ /* 0x000fe40007ffe0ff */
[----:B-1----:R-:W-:Y:S02]  /*0760*/  @P4 LEA R8, P2, R28, R8, 0x1 ;  /* 0x000000081c084211 */ /* 0x002fe400078408ff */
[----:B------:R-:W-:-:S02]  /*0770*/  MOV R13, RZ ;  /* 0x000000ff000d7202 */ /* 0x000fc40000000f00 */
[----:B------:R-:W-:Y:S02]  /*0780*/  @P3 LEA.HI.X R17, R20, R17, R11, 0x1, P0 ;  /* 0x0000001114113211 */ /* 0x000fe400000f0c0b */
[----:B------:R-:W-:Y:S02]  /*0790*/  MOV R14, RZ ;  /* 0x000000ff000e7202 */ /* 0x000fe40000000f00 */
[----:B------:R-:W-:Y:S01]  /*07a0*/  @P4 LEA.HI.X R9, R28, R9, R15, 0x1, P2 ;  /* 0x000000091c094211 */ /* 0x000fe200010f0c0f */
[----:B------:R0:W4:Y:S04]  /*07b0*/  @P3 LDG.E R13, desc[UR8][R16.64] ;  /* 0x00000008100d3981 */ /* 0x000128000c1e1900 */
[----:B------:R1:W5:Y:S01]  /*07c0*/  @P4 LDG.E R14, desc[UR8][R8.64] ;  /* 0x00000008080e4981 */ /* 0x000362000c1e1900 */
[----:B------:R-:W0:Y:S01]  /*07d0*/  S2UR UR6, SR_CgaCtaId ;  /* 0x00000000000679c3 */ /* 0x000e220000008800 */
[----:B------:R-:W-:-:S02]  /*07e0*/  UMOV UR5, 0x400 ;  /* 0x0000040000057882 */ /* 0x000fc40000000000 */
[----:B0-----:R-:W-:Y:S01]  /*07f0*/  ULEA UR5, UR6, UR5, 0x18 ;  /* 0x0000000506057291 */ /* 0x001fe2000f8ec03f */
[----:B------:R-:W-:Y:S01]  /*0800*/  BSSY B0, `(.L_x_1514) ;  /* 0x0000050000007945 */ /* 0x000fe20003800000 */
[----:B--2---:R-:W-:Y:S02]  /*0810*/  PRMT R15, R12, 0x7632, R15 ;  /* 0x000076320c0f7816 */ /* 0x004fe4000000000f */
[----:B---3--:R-:W-:Y:S02]  /*0820*/  PRMT R10, R7, 0x7632, R10 ;  /* 0x00007632070a7816 */ /* 0x008fe4000000000a */
[----:B------:R-:W-:Y:S02]  /*0830*/  SHF.L.U32 R19, R15, 0x10, RZ ;  /* 0x000000100f137819 */ /* 0x000fe400000006ff */
[----:B------:R-:W-:Y:S01]  /*0840*/  SHF.L.U32 R11, R10, 0x10, RZ ;  /* 0x000000100a0b7819 */ /* 0x000fe200000006ff */
[----:B------:R-:W-:Y:S01]  /*0850*/  IMAD.U32 R10, R7, 0x10000, RZ ;  /* 0x00010000070a7824 */ /* 0x000fe200078e00ff */
[----:B------:R-:W-:Y:S01]  /*0860*/  SHF.L.U32 R18, R12, 0x10, RZ ;  /* 0x000000100c127819 */ /* 0x000fe200000006ff */
[----:B------:R-:W-:-:S02]  /*0870*/  FMUL.FTZ R21, R19, R19 ;  /* 0x0000001313157220 */ /* 0x000fc40000410000 */
[----:B------:R-:W-:Y:S01]  /*0880*/  FMUL.FTZ R15, R11, R11 ;  /* 0x0000000b0b0f7220 */ /* 0x000fe20000410000 */
[----:B------:R-:W-:Y:S01]  /*0890*/  FADD.FTZ R11, R10, R11 ;  /* 0x0000000b0a0b7221 */ /* 0x000fe20000010000 */
[----:B------:R-:W-:Y:S02]  /*08a0*/  FADD.FTZ R16, R18, R19 ;  /* 0x0000001312107221 */ /* 0x000fe40000010000 */
[----:B------:R-:W-:Y:S01]  /*08b0*/  FFMA.FTZ R10, R10, R10, R15 ;  /* 0x0000000a0a0a7223 */ /* 0x000fe2000001000f */
[----:B------:R-:W-:Y:S01]  /*08c0*/  FADD.FTZ R11, RZ, R11 ;  /* 0x0000000bff0b7221 */ /* 0x000fe20000010000 */
[----:B-1----:R-:W-:Y:S02]  /*08d0*/  FFMA.FTZ R8, R18, R18, R21 ;  /* 0x0000001212087223 */ /* 0x002fe40000010015 */
[----:B------:R-:W0:Y:S01]  /*08e0*/  S2R R18, SR_LANEID ;  /* 0x0000000000127919 */ /* 0x000e220000000000 */
[----:B------:R-:W-:Y:S01]  /*08f0*/  FADD.FTZ R11, R11, R16 ;  /* 0x000000100b0b7221 */ /* 0x000fe20000010000 */
[----:B----4-:R-:W-:-:S02]  /*0900*/  PRMT R9, R13, 0x7632, R9 ;  /* 0x000076320d097816 */ /* 0x010fc40000000009 */
[C---:B-----5:R-:W-:Y:S02]  /*0910*/  PRMT R15, R14.reuse, 0x7632, R15 ;  /* 0x000076320e0f7816 */ /* 0x060fe4000000000f */
[----:B------:R-:W-:Y:S02]  /*0920*/  SHF.L.U32 R17, R9, 0x10, RZ ;  /* 0x0000001009117819 */ /* 0x000fe400000006ff */
[----:B------:R-:W-:Y:S01]  /*0930*/  SHF.L.U32 R9, R15, 0x10, RZ ;  /* 0x000000100f097819 */ /* 0x000fe200000006ff */
[----:B------:R-:W-:Y:S01]  /*0940*/  FADD.FTZ R15, RZ, R10 ;  /* 0x0000000aff0f7221 */ /* 0x000fe20000010000 */
[----:B------:R-:W-:Y:S01]  /*0950*/  SHF.L.U32 R16, R13, 0x10, RZ ;  /* 0x000000100d107819 */ /* 0x000fe200000006ff */
[----:B------:R-:W-:Y:S01]  /*0960*/  FMUL.FTZ R19, R17, R17 ;  /* 0x0000001111137220 */ /* 0x000fe20000410000 */
[----:B------:R-:W-:Y:S01]  /*0970*/  SHF.L.U32 R10, R14, 0x10, RZ ;  /* 0x000000100e0a7819 */ /* 0x000fe200000006ff */
[----:B------:R-:W-:Y:S01]  /*0980*/  FADD.FTZ R8, R15, R8 ;  /* 0x000000080f087221 */ /* 0x000fe20000010000 */
[----:B------:R-:W-:Y:S01]  /*0990*/  FMUL.FTZ R15, R9, R9 ;  /* 0x00000009090f7220 */ /* 0x000fe20000410000 */
[C---:B------:R-:W-:Y:S01]  /*09a0*/  FADD.FTZ R20, R16.reuse, R17 ;  /* 0x0000001110147221 */ /* 0x040fe20000010000 */
[----:B------:R-:W-:Y:S01]  /*09b0*/  FFMA.FTZ R19, R16, R16, R19 ;  /* 0x0000001010137223 */ /* 0x000fe20000010013 */
[C---:B------:R-:W-:Y:S01]  /*09c0*/  FADD.FTZ R16, R10.reuse, R9 ;  /* 0x000000090a107221 */ /* 0x040fe20000010000 */
[----:B------:R-:W-:Y:S01]  /*09d0*/  FFMA.FTZ R15, R10, R10, R15 ;  /* 0x0000000a0a0f7223 */ /* 0x000fe2000001000f */
[----:B------:R-:W-:Y:S01]  /*09e0*/  FADD.FTZ R11, R11, R20 ;  /* 0x000000140b0b7221 */ /* 0x000fe20000010000 */
[----:B------:R-:W-:-:S03]  /*09f0*/  FADD.FTZ R8, R8, R19 ;  /* 0x0000001308087221 */ /* 0x000fc60000010000 */
[----:B------:R-:W-:Y:S01]  /*0a00*/  FADD.FTZ R16, R11, R16 ;  /* 0x000000100b107221 */ /* 0x000fe20000010000 */
[----:B------:R-:W-:-:S04]  /*0a10*/  FADD.FTZ R17, R8, R15 ;  /* 0x0000000f08117221 */ /* 0x000fc80000010000 */
[----:B------:R-:W1:Y:S04]  /*0a20*/  SHFL.DOWN PT, R9, R16, 0x1, 0x1f ;  /* 0x08201f0010097f89 */ /* 0x000e6800000e0000 */
[----:B------:R-:W2:Y:S01]  /*0a30*/  SHFL.DOWN PT, R8, R17, 0x1, 0x1f ;  /* 0x08201f0011087f89 */ /* 0x000ea200000e0000 */
[----:B0-----:R-:W-:-:S13]  /*0a40*/  ISETP.GT.AND P0, PT, R18, 0x1e, PT ;  /* 0x0000001e1200780c */ /* 0x001fda0003f04270 */
[----:B-1----:R-:W-:Y:S01]  /*0a50*/  @!P0 FADD.FTZ R16, R16, R9 ;  /* 0x0000000910108221 */ /* 0x002fe20000010000 */
[----:B--2---:R-:W-:-:S04]  /*0a60*/  @!P0 FADD.FTZ R17, R17, R8 ;  /* 0x0000000811118221 */ /* 0x004fc80000010000 */
[----:B------:R-:W0:Y:S04]  /*0a70*/  SHFL.DOWN PT, R9, R16, 0x2, 0x1f ;  /* 0x08401f0010097f89 */ /* 0x000e2800000e0000 */
[----:B------:R-:W1:Y:S01]  /*0a80*/  SHFL.DOWN PT, R8, R17, 0x2, 0x1f ;  /* 0x08401f0011087f89 */ /* 0x000e6200000e0000 */
[----:B------:R-:W-:-:S13]  /*0a90*/  ISETP.GT.AND P0, PT, R18, 0x1d, PT ;  /* 0x0000001d1200780c */ /* 0x000fda0003f04270 */
[----:B0-----:R-:W-:Y:S01]  /*0aa0*/  @!P0 FADD.FTZ R16, R16, R9 ;  /* 0x0000000910108221 */ /* 0x001fe20000010000 */
[----:B-1----:R-:W-:-:S04]  /*0ab0*/  @!P0 FADD.FTZ R17, R17, R8 ;  /* 0x0000000811118221 */ /* 0x002fc80000010000 */
[----:B------:R-:W0:Y:S04]  /*0ac0*/  SHFL.DOWN PT, R9, R16, 0x4, 0x1f ;  /* 0x08801f0010097f89 */ /* 0x000e2800000e0000 */
[----:B------:R-:W1:Y:S01]  /*0ad0*/  SHFL.DOWN PT, R8, R17, 0x4, 0x1f ;  /* 0x08801f0011087f89 */ /* 0x000e6200000e0000 */
[----:B------:R-:W-:-:S13]  /*0ae0*/  ISETP.GT.AND P0, PT, R18, 0x1b, PT ;  /* 0x0000001b1200780c */ /* 0x000fda0003f04270 */
[----:B0-----:R-:W-:Y:S01]  /*0af0*/  @!P0 FADD.FTZ R16, R16, R9 ;  /* 0x0000000910108221 */ /* 0x001fe20000010000 */
[----:B-1----:R-:W-:-:S04]  /*0b00*/  @!P0 FADD.FTZ R17, R17, R8 ;  /* 0x0000000811118221 */ /* 0x002fc80000010000 */
[----:B------:R-:W0:Y:S04]  /*0b10*/  SHFL.DOWN PT, R9, R16, 0x8, 0x1f ;  /* 0x09001f0010097f89 */ /* 0x000e2800000e0000 */
[----:B------:R-:W1:Y:S01]  /*0b20*/  SHFL.DOWN PT, R8, R17, 0x8, 0x1f ;  /* 0x09001f0011087f89 */ /* 0x000e6200000e0000 */
[----:B------:R-:W-:Y:S02]  /*0b30*/  ISETP.GT.AND P0, PT, R18, 0x17, PT ;  /* 0x000000171200780c */ /* 0x000fe40003f04270 */
[----:B------:R-:W-:-:S11]  /*0b40*/  SHF.R.S32.HI R11, RZ, 0x1f, R2 ;  /* 0x0000001fff0b7819 */ /* 0x000fd60000011402 */
[----:B0-----:R-:W-:Y:S01]  /*0b50*/  @!P0 FADD.FTZ R16, R16, R9 ;  /* 0x0000000910108221 */ /* 0x001fe20000010000 */
[----:B-1----:R-:W-:-:S04]  /*0b60*/  @!P0 FADD.FTZ R17, R17, R8 ;  /* 0x0000000811118221 */ /* 0x002fc80000010000 */
[----:B------:R-:W0:Y:S04]  /*0b70*/  SHFL.DOWN PT, R9, R16, 0x10, 0x1f ;  /* 0x0a001f0010097f89 */ /* 0x000e2800000e0000 */
[----:B------:R-:W1:Y:S01]  /*0b80*/  SHFL.DOWN PT, R8, R17, 0x10, 0x1f ;  /* 0x0a001f0011087f89 */ /* 0x000e6200000e0000 */
[C---:B------:R-:W-:Y:S02]  /*0b90*/  ISETP.GT.AND P0, PT, R18.reuse, 0xf, PT ;  /* 0x0000000f1200780c */ /* 0x040fe40003f04270 */
[----:B------:R-:W-:Y:S02]  /*0ba0*/  LEA.HI R11, R11, R2, RZ, 0x5 ;  /* 0x000000020b0b7211 */ /* 0x000fe400078f28ff */
[----:B------:R-:W-:Y:S02]  /*0bb0*/  ISETP.NE.AND P2, PT, R18, RZ, PT ;  /* 0x000000ff1200720c */ /* 0x000fe40003f45270 */
[----:B------:R-:W-:-:S04]  /*0bc0*/  SHF.R.S32.HI R11, RZ, 0x5, R11 ;  /* 0x00000005ff0b7819 */ /* 0x000fc8000001140b */
[----:B------:R-:W-:-:S03]  /*0bd0*/  LEA R11, R11, UR5, 0x3 ;  /* 0x000000050b0b7c11 */ /* 0x000fc6000f8e18ff */
[----:B0-----:R-:W-:Y:S01]  /*0be0*/  @!P0 FADD.FTZ R16, R16, R9 ;  /* 0x0000000910108221 */ /* 0x001fe20000010000 */
[----:B-1----:R-:W-:-:S05]  /*0bf0*/  @!P0 FADD.FTZ R17, R17, R8 ;  /* 0x0000000811118221 */ /* 0x002fca0000010000 */
[----:B------:R0:W-:Y:S01]  /*0c00*/  @!P2 STS.64 [R11+0x8], R16 ;  /* 0x000008100b00a388 */ /* 0x0001e20000000a00 */
[----:B------:R-:W-:Y:S01]  /*0c10*/  BAR.SYNC.DEFER_BLOCKING 0x0 ;  /* 0x0000000000007b1d */ /* 0x000fe20000010000 */
[----:B------:R-:W-:Y:S02]  /*0c20*/  ISETP.NE.AND P2, PT, R2, RZ, PT ;  /* 0x000000ff0200720c */ /* 0x000fe40003f45270 */
[----:B------:R-:W-:-:S11]  /*0c30*/  ISETP.GE.U32.AND P0, PT, R4, 0x2, PT ;  /* 0x000000020400780c */ /* 0x000fd60003f06070 */
        /* <DEDUP_REMOVED lines=12> */
.L_x_1515:
[----:B------:R-:W-:Y:S05]  /*0d00*/  BSYNC B0 ;  /* 0x0000000000007941 */ /* 0x000fea0003800000 */
.L_x_1514:
        /* <DEDUP_REMOVED lines=11> */
[----:B------:R-:W-:Y:S01]  /*0dc0*/  LOP3.LUT P0, RZ, R5, 0x2, RZ, 0xc0, !PT ;  /* 0x0000000205ff7812 */ /* 0x000fe2000780c0ff */
[----:B------:R-:W-:Y:S01]  /*0dd0*/  IMAD R11, R3, UR7, R0 ;  /* 0x00000007030b7c24 */ /* 0x000fe2000f8e0200 */
[----:B------:R-:W-:Y:S02]  /*0de0*/  MOV R15, 0xffffffff ;  /* 0xffffffff000f7802 */ /* 0x000fe40000000f00 */
[----:B------:R-:W-:Y:S02]  /*0df0*/  SEL R19, R4, RZ, !P0 ;  /* 0x000000ff04137207 */ /* 0x000fe40004000000 */
[----:B------:R-:W-:Y:S02]  /*0e00*/  SEL R15, R15, 0x1, P0 ;  /* 0x000000010f0f7807 */ /* 0x000fe40000000000 */
[----:B------:R-:W-:Y:S02]  /*0e10*/  ISETP.NE.AND P0, PT, R19, -0x1, PT ;  /* 0xffffffff1300780c */ /* 0x000fe40003f05270 */
[----:B------:R-:W-:-:S04]  /*0e20*/  LEA R10, P3, R11, R28, 0x3 ;  /* 0x0000001c0b0a7211 */ /* 0x000fc800078618ff */
[----:B------:R-:W-:-:S05]  /*0e30*/  LEA.HI.X R11, R11, R29, RZ, 0x3, P3 ;  /* 0x0000001d0b0b7211 */ /* 0x000fca00018f1cff */
[----:B------:R0:W-:Y:S01]  /*0e40*/  STG.E.64 desc[UR8][R10.64], R16 ;  /* 0x000000100a007986 */ /* 0x0001e2000c101b08 */
[----:B------:R-:W-:Y:S06]  /*0e50*/  MEMBAR.ALL.GPU ;  /* 0x0000000000007992 */ /* 0x000fec000000a000 */
[----:B------:R-:W-:-:S00]  /*0e60*/  ERRBAR ;  /* 0x00000000000079ab */ /* 0x000fc00000000000 */
[----:B------:R-:W-:Y:S06]  /*0e70*/  CGAERRBAR ;  /* 0x00000000000075ab */ /* 0x000fec0000000000 */
[----:B------:R0:W-:Y:S01]  /*0e80*/  REDG.E.ADD.S32.STRONG.GPU desc[UR8][R8.64], R15 ;  /* 0x0000000f0800798e */ /* 0x0001e2000c10e388 */
[----:B------:R-:W-:Y:S05]  /*0e90*/  @!P0 BRA `(.L_x_1517) ;  /* 0x0000000000148947 */ /* 0x000fea0003800000 */
.L_x_1518:
[----:B0-----:R-:W2:Y:S04]  /*0ea0*/  LDG.E.STRONG.GPU R10, desc[UR8][R8.64] ;  /* 0x00000008080a7981 */ /* 0x001ea8000c1ef900 */
[----:B--2---:R-:W-:Y:S01]  /*0eb0*/  CCTL.IVALL ;  /* 0x00000000ff00798f */ /* 0x004fe20002000000 */
[----:B------:R-:W-:Y:S05]  /*0ec0*/  YIELD ;  /* 0x0000000000007946 */ /* 0x000fea0003800000 */
[----:B------:R-:W-:-:S13]  /*0ed0*/  ISETP.NE.AND P0, PT, R10, R19, PT ;  /* 0x000000130a00720c */ /* 0x000fda0003f05270 */
[----:B------:R-:W-:Y:S05]  /*0ee0*/  @P0 BRA `(.L_x_1518) ;  /* 0xfffffffc00ec0947 */ /* 0x000fea000383ffff */
.L_x_1517:
        /* <DEDUP_REMOVED lines=17> */
.L_x_1522:
        /* <DEDUP_REMOVED lines=15> */
[----:B------:R-:W-:-:S04]  /*10f0*/  IADD3 R18, R20, 0x3, RZ ;  /* 0x0000000314127810 */ /* 0x000fc80007ffe0ff */
[----:B------:R-:W-:Y:S01]  /*1100*/  ISETP.EQ.OR P4, PT, R18, UR7, P2 ;  /* 0x0000000712007c0c */ /* 0x000fe20009782670 */
[----:B------:R-:W-:-:S12]  /*1110*/  @!P5 FADD.FTZ R17, R17, R19 ;  /* 0x000000131111d221 */ /* 0x000fd80000010000 */
[----:B------:R-:W-:-:S04]  /*1120*/  @!P4 IMAD R21, R3, R18, R0 ;  /* 0x000000120315c224 */ /* 0x000fc800078e0200 */
[----:B------:R-:W-:-:S06]  /*1130*/  @!P4 IMAD.WIDE.U32 R18, R21, 0x8, R28 ;  /* 0x000000081512c825 */ /* 0x000fcc00078e001c */
[----:B------:R-:W2:Y:S01]  /*1140*/  @!P4 LDG.E.64 R18, desc[UR8][R18.64] ;  /* 0x000000081212c981 */ /* 0x000ea2000c1e1b00 */
[----:B---3--:R-:W-:Y:S01]  /*1150*/  @!P6 FADD.FTZ R16, R16, R10 ;  /* 0x0000000a1010e221 */ /* 0x008fe20000010000 */
[----:B------:R-:W-:-:S03]  /*1160*/  IADD3 R10, R20, 0x4, RZ ;  /* 0x00000004140a7810 */ /* 0x000fc60007ffe0ff */
[----:B----4-:R-:W-:Y:S01]  /*1170*/  @!P3 FADD.FTZ R16, R16, R8 ;  /* 0x000000081010b221 */ /* 0x010fe20000010000 */
[----:B------:R-:W-:Y:S02]  /*1180*/  ISETP.EQ.OR P5, PT, R10, UR7, P2 ;  /* 0x000000070a007c0c */ /* 0x000fe400097a2670 */
[----:B------:R-:W-:Y:S01]  /*1190*/  IADD3 R8, R20, 0x5, RZ ;  /* 0x0000000514087810 */ /* 0x000fe20007ffe0ff */
[----:B------:R-:W-:-:S03]  /*11a0*/  @!P6 FADD.FTZ R17, R17, R11 ;  /* 0x0000000b1111e221 */ /* 0x000fc60000010000 */
[----:B------:R-:W-:Y:S01]  /*11b0*/  ISETP.EQ.OR P6, PT, R8, UR7, P2 ;  /* 0x0000000708007c0c */ /* 0x000fe200097c2670 */
[----:B------:R-:W-:-:S06]  /*11c0*/  @!P3 FADD.FTZ R17, R17, R9 ;  /* 0x000000091111b221 */ /* 0x000fcc0000010000 */
[----:B------:R-:W-:-:S04]  /*11d0*/  @!P5 IMAD R11, R3, R10, R0 ;  /* 0x0000000a030bd224 */ /* 0x000fc800078e0200 */
[----:B------:R-:W-:-:S04]  /*11e0*/  @!P5 IMAD.WIDE.U32 R10, R11, 0x8, R28 ;  /* 0x000000080b0ad825 */ /* 0x000fc800078e001c */
[----:B------:R-:W-:Y:S02]  /*11f0*/  @!P6 IMAD R9, R3, R8, R0 ;  /* 0x000000080309e224 */ /* 0x000fe400078e0200 */
[----:B------:R-:W3:Y:S02]  /*1200*/  @!P5 LDG.E.64 R10, desc[UR8][R10.64] ;  /* 0x000000080a0ad981 */ /* 0x000ee4000c1e1b00 */
[----:B------:R-:W-:-:S06]  /*1210*/  @!P6 IMAD.WIDE.U32 R8, R9, 0x8, R28 ;  /* 0x000000080908e825 */ /* 0x000fcc00078e001c */
        /* <DEDUP_REMOVED lines=8> */
[----:B------:R-:W-:-:S04]  /*12a0*/  IADD3 R21, R20, 0x7, RZ ;  /* 0x0000000714157810 */ /* 0x000fc80007ffe0ff */
[----:B------:R-:W-:Y:S01]  /*12b0*/  ISETP.EQ.OR P4, PT, R21, UR7, P2 ;  /* 0x0000000715007c0c */ /* 0x000fe20009782670 */
[----:B---3--:R-:W-:Y:S01]  /*12c0*/  @!P5 FADD.FTZ R17, R17, R11 ;  /* 0x0000000b1111d221 */ /* 0x008fe20000010000 */
[----:B------:R-:W-:Y:S01]  /*12d0*/  @!P5 FADD.FTZ R16, R16, R10 ;  /* 0x0000000a1010d221 */ /* 0x000fe20000010000 */
[----:B------:R-:W-:Y:S02]  /*12e0*/  IADD3 R10, R20, 0x8, RZ ;  /* 0x00000008140a7810 */ /* 0x000fe40007ffe0ff */
[----:B----4-:R-:W-:Y:S01]  /*12f0*/  @!P6 FADD.FTZ R17, R17, R9 ;  /* 0x000000091111e221 */ /* 0x010fe20000010000 */
[----:B------:R-:W-:Y:S01]  /*1300*/  @!P6 FADD.FTZ R16, R16, R8 ;  /* 0x000000081010e221 */ /* 0x000fe20000010000 */
[----:B------:R-:W-:Y:S02]  /*1310*/  ISETP.EQ.OR P6, PT, R10, UR7, P2 ;  /* 0x000000070a007c0c */ /* 0x000fe400097c2670 */
[----:B------:R-:W-:-:S04]  /*1320*/  IADD3 R11, R20, 0x9, RZ ;  /* 0x00000009140b7810 */ /* 0x000fc80007ffe0ff */
[----:B------:R-:W-:Y:S01]  /*1330*/  @!P4 IMAD R9, R3, R21, R0 ;  /* 0x000000150309c224 */ /* 0x000fe200078e0200 */
[----:B------:R-:W-:-:S03]  /*1340*/  ISETP.EQ.OR P5, PT, R11, UR7, P2 ;  /* 0x000000070b007c0c */ /* 0x000fc600097a2670 */
[----:B------:R-:W-:-:S06]  /*1350*/  @!P4 IMAD.WIDE.U32 R8, R9, 0x8, R28 ;  /* 0x000000080908c825 */ /* 0x000fcc00078e001c */
[----:B------:R-:W3:Y:S01]  /*1360*/  @!P4 LDG.E.64 R8, desc[UR8][R8.64] ;  /* 0x000000080808c981 */ /* 0x000ee2000c1e1b00 */
[----:B------:R-:W-:-:S03]  /*1370*/  @!P6 IMAD R21, R3, R10, R0 ;  /* 0x0000000a0315e224 */ /* 0x000fc600078e0200 */
[----:B------:R-:W-:-:S04]  /*1380*/  @!P5 IMAD R11, R3, R11, R0 ;  /* 0x0000000b030bd224 */ /* 0x000fc800078e0200 */
[----:B------:R-:W-:-:S06]  /*1390*/  @!P5 IMAD.WIDE.U32 R10, R11, 0x8, R28 ;  /* 0x000000080b0ad825 */ /* 0x000fcc00078e001c */
[----:B------:R-:W4:Y:S01]  /*13a0*/  @!P5 LDG.E.64 R10, desc[UR8][R10.64] ;  /* 0x000000080a0ad981 */ /* 0x000f22000c1e1b00 */
[----:B--2---:R-:W-:Y:S01]  /*13b0*/  @!P3 FADD.FTZ R16, R16, R18 ;  /* 0x000000121010b221 */ /* 0x004fe20000010000 */
[----:B------:R-:W-:Y:S01]  /*13c0*/  @!P3 FADD.FTZ R17, R17, R19 ;  /* 0x000000131111b221 */ /* 0x000fe20000010000 */
[----:B------:R-:W-:-:S06]  /*13d0*/  @!P6 IMAD.WIDE.U32 R18, R21, 0x8, R28 ;  /* 0x000000081512e825 */ /* 0x000fcc00078e001c */
[----:B------:R-:W2:Y:S01]  /*13e0*/  @!P6 LDG.E.64 R18, desc[UR8][R18.64] ;  /* 0x000000081212e981 */ /* 0x000ea2000c1e1b00 */
[----:B---3--:R-:W-:Y:S01]  /*13f0*/  @!P4 FADD.FTZ R17, R17, R9 ;  /* 0x000000091111c221 */ /* 0x008fe20000010000 */
[----:B------:R-:W-:Y:S01]  /*1400*/  IADD3 R9, R20, 0xa, RZ ;  /* 0x0000000a14097810 */ /* 0x000fe20007ffe0ff */
[----:B------:R-:W-:Y:S01]  /*1410*/  @!P4 FADD.FTZ R16, R16, R8 ;  /* 0x000000081010c221 */ /* 0x000fe20000010000 */
[----:B------:R-:W-:Y:S02]  /*1420*/  IADD3 R8, R20, 0xb, RZ ;  /* 0x0000000b14087810 */ /* 0x000fe40007ffe0ff */
[----:B------:R-:W-:Y:S02]  /*1430*/  ISETP.EQ.OR P4, PT, R9, UR7, P2 ;  /* 0x0000000709007c0c */ /* 0x000fe40009782670 */
[----:B------:R-:W-:Y:S01]  /*1440*/  ISETP.EQ.OR P3, PT, R8, UR7, P2 ;  /* 0x0000000708007c0c */ /* 0x000fe20009762670 */
[----:B--2---:R-:W-:Y:S01]  /*1450*/  @!P6 FADD.FTZ R16, R16, R18 ;  /* 0x000000121010e221 */ /* 0x004fe20000010000 */
[----:B------:R-:W-:-:S09]  /*1460*/  @!P6 FADD.FTZ R17, R17, R19 ;  /* 0x000000131111e221 */ /* 0x000fd20000010000 */
[----:B------:R-:W-:Y:S02]  /*1470*/  @!P4 IMAD R19, R3, R9, R0 ;  /* 0x000000090313c224 */ /* 0x000fe400078e0200 */
[----:B----4-:R-:W-:Y:S01]  /*1480*/  @!P5 FADD.FTZ R16, R16, R10 ;  /* 0x0000000a1010d221 */ /* 0x010fe20000010000 */
[----:B------:R-:W-:Y:S02]  /*1490*/  VIADD R10, R20, 0xc ;  /* 0x0000000c140a7836 */ /* 0x000fe40000000000 */
[----:B------:R-:W-:-:S04]  /*14a0*/  @!P4 IMAD.WIDE.U32 R18, R19, 0x8, R28 ;  /* 0x000000081312c825 */ /* 0x000fc800078e001c */
[----:B------:R-:W-:Y:S01]  /*14b0*/  @!P3 IMAD R9, R3, R8, R0 ;  /* 0x000000080309b224 */ /* 0x000fe200078e0200 */
[----:B------:R-:W-:Y:S01]  /*14c0*/  ISETP.EQ.OR P6, PT, R10, UR7, P2 ;  /* 0x000000070a007c0c */ /* 0x000fe200097c2670 */
[----:B------:R-:W2:Y:S02]  /*14d0*/  @!P4 LDG.E.64 R18, desc[UR8][R18.64] ;  /* 0x000000081212c981 */ /* 0x000ea4000c1e1b00 */
[----:B------:R-:W-:-:S06]  /*14e0*/  @!P3 IMAD.WIDE.U32 R8, R9, 0x8, R28 ;  /* 0x000000080908b825 */ /* 0x000fcc00078e001c */
[----:B------:R-:W3:Y:S01]  /*14f0*/  @!P3 LDG.E.64 R8, desc[UR8][R8.64] ;  /* 0x000000080808b981 */ /* 0x000ee2000c1e1b00 */
[----:B------:R-:W-:-:S03]  /*1500*/  @!P5 FADD.FTZ R17, R17, R11 ;  /* 0x0000000b1111d221 */ /* 0x000fc60000010000 */
[----:B------:R-:W-:-:S04]  /*1510*/  @!P6 IMAD R21, R3, R10, R0 ;  /* 0x0000000a0315e224 */ /* 0x000fc800078e0200 */
[----:B------:R-:W-:-:S06]  /*1520*/  @!P6 IMAD.WIDE.U32 R10, R21, 0x8, R28 ;  /* 0x00000008150ae825 */ /* 0x000fcc00078e001c */
[----:B------:R-:W4:Y:S01]  /*1530*/  @!P6 LDG.E.64 R10, desc[UR8][R10.64] ;  /* 0x000000080a0ae981 */ /* 0x000f22000c1e1b00 */
[----:B------:R-:W-:-:S04]  /*1540*/  IADD3 R21, R20, 0xd, RZ ;  /* 0x0000000d14157810 */ /* 0x000fc80007ffe0ff */
[----:B------:R-:W-:Y:S01]  /*1550*/  ISETP.EQ.OR P5, PT, R21, UR7, P2 ;  /* 0x0000000715007c0c */ /* 0x000fe200097a2670 */
[----:B--2---:R-:W-:Y:S01]  /*1560*/  @!P4 FADD.FTZ R17, R17, R19 ;  /* 0x000000131111c221 */ /* 0x004fe20000010000 */
[----:B------:R-:W-:Y:S01]  /*1570*/  IADD3 R19, R20, 0xe, RZ ;  /* 0x0000000e14137810 */ /* 0x000fe20007ffe0ff */
[----:B------:R-:W-:Y:S01]  /*1580*/  @!P4 FADD.FTZ R16, R16, R18 ;  /* 0x000000121010c221 */ /* 0x000fe20000010000 */
[----:B------:R-:W-:Y:S02]  /*1590*/  IADD3 R18, R20, 0xf, RZ ;  /* 0x0000000f14127810 */ /* 0x000fe40007ffe0ff */
[----:B------:R-:W-:Y:S01]  /*15a0*/  ISETP.EQ.OR P4, PT, R19, UR7, P2 ;  /* 0x0000000713007c0c */ /* 0x000fe20009782670 */
[----:B---3--:R-:W-:-:S06]  /*15b0*/  @!P3 FADD.FTZ R17, R17, R9 ;  /* 0x000000091111b221 */ /* 0x008fcc0000010000 */
[----:B------:R-:W-:Y:S02]  /*15c0*/  @!P5 IMAD R9, R3, R21, R0 ;  /* 0x000000150309d224 */ /* 0x000fe400078e0200 */
[----:B------:R-:W-:Y:S01]  /*15d0*/  @!P3 FADD.FTZ R16, R16, R8 ;  /* 0x000000081010b221 */ /* 0x000fe20000010000 */
[----:B------:R-:W-:Y:S01]  /*15e0*/  ISETP.EQ.OR P3, PT, R18, UR7, P2 ;  /* 0x0000000712007c0c */ /* 0x000fe20009762670 */
[----:B------:R-:W-:-:S04]  /*15f0*/  @!P5 IMAD.WIDE.U32 R8, R9, 0x8, R28 ;  /* 0x000000080908d825 */ /* 0x000fc800078e001c */
[----:B------:R-:W-:Y:S02]  /*1600*/  @!P4 IMAD R19, R3, R19, R0 ;  /* 0x000000130313c224 */ /* 0x000fe400078e0200 */
[----:B------:R-:W2:Y:S01]  /*1610*/  @!P5 LDG.E.64 R8, desc[UR8][R8.64] ;  /* 0x000000080808d981 */ /* 0x000ea2000c1e1b00 */
[----:B----4-:R-:W-:Y:S01]  /*1620*/  @!P6 FADD.FTZ R16, R16, R10 ;  /* 0x0000000a1010e221 */ /* 0x010fe20000010000 */
[----:B------:R-:W-:Y:S01]  /*1630*/  @!P6 FADD.FTZ R17, R17, R11 ;  /* 0x0000000b1111e221 */ /* 0x000fe20000010000 */
        /* <DEDUP_REMOVED lines=15> */
.L_x_1521:
[----:B------:R-:W-:-:S13]  /*1730*/  ISETP.GT.AND P3, PT, R15, 0x4, PT ;  /* 0x000000040f00780c */ /* 0x000fda0003f64270 */
[----:B------:R-:W-:Y:S05]  /*1740*/  @!P3 BRA `(.L_x_1523) ;  /* 0x0000000000ecb947 */ /* 0x000fea0003800000 */
[C---:B------:R-:W-:Y:S02]  /*1750*/  ISETP.EQ.OR P3, PT, R20.reuse, UR7, P2 ;  /* 0x0000000714007c0c */ /* 0x040fe40009762670 */
[----:B------:R-:W-:-:S04]  /*1760*/  IADD3 R19, R20, 0x1, RZ ;  /* 0x0000000114137810 */ /* 0x000fc80007ffe0ff */
[----:B------:R-:W-:-:S07]  /*1770*/  ISETP.EQ.OR P4, PT, R19, UR7, P2 ;  /* 0x0000000713007c0c */ /* 0x000fce0009782670 */
[----:B------:R-:W-:-:S04]  /*1780*/  @!P3 IMAD R9, R20, R3, R0 ;  /* 0x000000031409b224 */ /* 0x000fc800078e0200 */
[----:B------:R-:W-:-:S06]  /*1790*/  @!P3 IMAD.WIDE.U32 R8, R9, 0x8, R28 ;  /* 0x000000080908b825 */ /* 0x000fcc00078e001c */
[----:B------:R-:W2:Y:S01]  /*17a0*/  @!P3 LDG.E.64 R8, desc[UR8][R8.64] ;  /* 0x000000080808b981 */ /* 0x000ea2000c1e1b00 */
[----:B------:R-:W-:-:S04]  /*17b0*/  @!P4 IMAD R19, R3, R19, R0 ;  /* 0x000000130313c224 */ /* 0x000fc800078e0200 */
[----:B------:R-:W-:-:S06]  /*17c0*/  @!P4 IMAD.WIDE.U32 R18, R19, 0x8, R28 ;  /* 0x000000081312c825 */ /* 0x000fcc00078e001c */
[----:B------:R-:W3:Y:S01]  /*17d0*/  @!P4 LDG.E.64 R18, desc[UR8][R18.64] ;  /* 0x000000081212c981 */ /* 0x000ee2000c1e1b00 */
[C---:B------:R-:W-:Y:S02]  /*17e0*/  IADD3 R11, R20.reuse, 0x2, RZ ;  /* 0x00000002140b7810 */ /* 0x040fe40007ffe0ff */
[----:B------:R-:W-:Y:S02]  /*17f0*/  IADD3 R10, R20, 0x3, RZ ;  /* 0x00000003140a7810 */ /* 0x000fe40007ffe0ff */
[----:B------:R-:W-:Y:S02]  /*1800*/  ISETP.EQ.OR P5, PT, R11, UR7, P2 ;  /* 0x000000070b007c0c */ /* 0x000fe400097a2670 */
[----:B------:R-:W-:Y:S02]  /*1810*/  ISETP.EQ.OR P0, PT, R10, UR7, P2 ;  /* 0x000000070a007c0c */ /* 0x000fe40009702670 */
[----:B------:R-:W-:-:S09]  /*1820*/  IADD3 R20, R20, 0x4, RZ ;  /* 0x0000000414147810 */ /* 0x000fd20007ffe0ff */
[C-C-:B------:R-:W-:Y:S02]  /*1830*/  @!P5 IMAD R11, R3.reuse, R11, R0.reuse ;  /* 0x0000000b030bd224 */ /* 0x140fe400078e0200 */
[----:B------:R-:W-:Y:S02]  /*1840*/  @!P0 IMAD R21, R3, R10, R0 ;  /* 0x0000000a03158224 */ /* 0x000fe400078e0200 */
[----:B--2---:R-:W-:Y:S01]  /*1850*/  @!P3 FADD.FTZ R16, R16, R8 ;  /* 0x000000081010b221 */ /* 0x004fe20000010000 */
[----:B------:R-:W-:Y:S01]  /*1860*/  @!P3 FADD.FTZ R17, R17, R9 ;  /* 0x000000091111b221 */ /* 0x000fe20000010000 */
[----:B------:R-:W-:Y:S01]  /*1870*/  @!P5 IMAD.WIDE.U32 R8, R11, 0x8, R28 ;  /* 0x000000080b08d825 */ /* 0x000fe200078e001c */
[----:B------:R-:W-:-:S04]  /*1880*/  ISETP.EQ.OR P3, PT, R20, UR7, P2 ;  /* 0x0000000714007c0c */ /* 0x000fc80009762670 */
[----:B------:R0:W2:Y:S02]  /*1890*/  @!P5 LDG.E.64 R10, desc[UR8][R8.64] ;  /* 0x00000008080ad981 */ /* 0x0000a4000c1e1b00 */
[----:B0-----:R-:W-:-:S06]  /*18a0*/  @!P0 IMAD.WIDE.U32 R8, R21, 0x8, R28 ;  /* 0x0000000815088825 */ /* 0x001fcc00078e001c */
[----:B------:R-:W4:Y:S01]  /*18b0*/  @!P0 LDG.E.64 R8, desc[UR8][R8.64] ;  /* 0x0000000808088981 */ /* 0x000f22000c1e1b00 */
[----:B---3--:R-:W-:Y:S01]  /*18c0*/  @!P4 FADD.FTZ R17, R17, R19 ;  /* 0x000000131111c221 */ /* 0x008fe20000010000 */
[----:B------:R-:W-:Y:S02]  /*18d0*/  @!P3 IMAD R19, R3, R20, R0 ;  /* 0x000000140313b224 */ /* 0x000fe400078e0200 */
[----:B------:R-:W-:Y:S02]  /*18e0*/  @!P4 FADD.FTZ R16, R16, R18 ;  /* 0x000000121010c221 */ /* 0x000fe40000010000 */
[----:B------:R-:W-:-:S06]  /*18f0*/  @!P3 IMAD.WIDE.U32 R18, R19, 0x8, R28 ;  /* 0x000000081312b825 */ /* 0x000fcc00078e001c */
[----:B------:R-:W3:Y:S01]  /*1900*/  @!P3 LDG.E.64 R18, desc[UR8][R18.64] ;  /* 0x000000081212b981 */ /* 0x000ee2000c1e1b00 */
[----:B------:R-:W-:Y:S01]  /*1910*/  IADD3 R31, R20, 0x1, RZ ;  /* 0x00000001141f7810 */ /* 0x000fe20007ffe0ff */
[----:B--2---:R-:W-:Y:S01]  /*1920*/  @!P5 FADD.FTZ R16, R16, R10 ;  /* 0x0000000a1010d221 */ /* 0x004fe20000010000 */
[----:B------:R-:W-:Y:S01]  /*1930*/  @!P5 FADD.FTZ R17, R17, R11 ;  /* 0x0000000b1111d221 */ /* 0x000fe20000010000 */
[----:B------:R-:W-:Y:S02]  /*1940*/  IADD3 R11, R20, 0x2, RZ ;  /* 0x00000002140b7810 */ /* 0x000fe40007ffe0ff */
[----:B------:R-:W-:Y:S02]  /*1950*/  ISETP.EQ.OR P5, PT, R31, UR7, P2 ;  /* 0x000000071f007c0c */ /* 0x000fe400097a2670 */
[----:B------:R-:W-:Y:S01]  /*1960*/  ISETP.EQ.OR P6, PT, R11, UR7, P2 ;  /* 0x000000070b007c0c */ /* 0x000fe200097c2670 */
[----:B----4-:R-:W-:Y:S01]  /*1970*/  @!P0 FADD.FTZ R16, R16, R8 ;  /* 0x0000000810108221 */ /* 0x010fe20000010000 */
[----:B------:R-:W-:-:S09]  /*1980*/  IADD3 R8, R20, 0x3, RZ ;  /* 0x0000000314087810 */ /* 0x000fd20007ffe0ff */
[--C-:B------:R-:W-:Y:S02]  /*1990*/  @!P5 IMAD R31, R3, R31, R0.reuse ;  /* 0x0000001f031fd224 */ /* 0x100fe400078e0200 */
[----:B------:R-:W-:Y:S01]  /*19a0*/  @!P0 FADD.FTZ R17, R17, R9 ;  /* 0x0000000911118221 */ /* 0x000fe20000010000 */
[----:B------:R-:W-:Y:S01]  /*19b0*/  @!P6 IMAD R11, R3, R11, R0 ;  /* 0x0000000b030be224 */ /* 0x000fe200078e0200 */
[----:B------:R-:W-:Y:S01]  /*19c0*/  ISETP.EQ.OR P4, PT, R8, UR7, P2 ;  /* 0x0000000708007c0c */ /* 0x000fe20009782670 */
[----:B------:R-:W-:-:S04]  /*19d0*/  @!P5 IMAD.WIDE.U32 R30, R31, 0x8, R28 ;  /* 0x000000081f1ed825 */ /* 0x000fc800078e001c */
[----:B------:R-:W-:-:S04]  /*19e0*/  @!P6 IMAD.WIDE.U32 R10, R11, 0x8, R28 ;  /* 0x000000080b0ae825 */ /* 0x000fc800078e001c */
[----:B---3--:R-:W-:Y:S01]  /*19f0*/  @!P3 FADD.FTZ R16, R16, R18 ;  /* 0x000000121010b221 */ /* 0x008fe20000010000 */
[----:B------:R-:W-:Y:S01]  /*1a00*/  @!P3 FADD.FTZ R17, R17, R19 ;  /* 0x000000131111b221 */ /* 0x000fe20000010000 */
[----:B------:R-:W2:Y:S02]  /*1a10*/  @!P6 LDG.E.64 R10, desc[UR8][R10.64] ;  /* 0x000000080a0ae981 */ /* 0x000ea4000c1e1b00 */
[----:B------:R-:W-:Y:S02]  /*1a20*/  @!P4 IMAD R18, R3, R8, R0 ;  /* 0x000000080312c224 */ /* 0x000fe400078e0200 */
[----:B------:R-:W3:Y:S02]  /*1a30*/  @!P5 LDG.E.64 R8, desc[UR8][R30.64] ;  /* 0x000000081e08d981 */ /* 0x000ee4000c1e1b00 */
[----:B------:R-:W-:-:S06]  /*1a40*/  @!P4 IMAD.WIDE.U32 R18, R18, 0x8, R28 ;  /* 0x000000081212c825 */ /* 0x000fcc00078e001c */
[----:B------:R-:W4:Y:S01]  /*1a50*/  @!P4 LDG.E.64 R18, desc[UR8][R18.64] ;  /* 0x000000081212c981 */ /* 0x000f22000c1e1b00 */
[----:B------:R-:W-:Y:S02]  /*1a60*/  IADD3 R15, R15, -0x4, RZ ;  /* 0xfffffffc0f0f7810 */ /* 0x000fe40007ffe0ff */
[----:B------:R-:W-:Y:S02]  /*1a70*/  PLOP3.LUT P0, PT, PT, PT, PT, 0x8, 0x0 ;  /* 0x000000000000781c */ /* 0x000fe40003f0e170 */
[----:B------:R-:W-:Y:S02]  /*1a80*/  IADD3 R15, R15, -0x4, RZ ;  /* 0xfffffffc0f0f7810 */ /* 0x000fe40007ffe0ff */
[----:B------:R-:W-:Y:S01]  /*1a90*/  IADD3 R20, R20, 0x4, RZ ;  /* 0x0000000414147810 */ /* 0x000fe20007ffe0ff */
[----:B---3--:R-:W-:Y:S01]  /*1aa0*/  @!P5 FADD.FTZ R16, R16, R8 ;  /* 0x000000081010d221 */ /* 0x008fe20000010000 */
[----:B------:R-:W-:-:S03]  /*1ab0*/  @!P5 FADD.FTZ R17, R17, R9 ;  /* 0x000000091111d221 */ /* 0x000fc60000010000 */
[----:B--2---:R-:W-:Y:S01]  /*1ac0*/  @!P6 FADD.FTZ R16, R16, R10 ;  /* 0x0000000a1010e221 */ /* 0x004fe20000010000 */
[----:B------:R-:W-:-:S03]  /*1ad0*/  @!P6 FADD.FTZ R17, R17, R11 ;  /* 0x0000000b1111e221 */ /* 0x000fc60000010000 */
[----:B----4-:R-:W-:Y:S01]  /*1ae0*/  @!P4 FADD.FTZ R16, R16, R18 ;  /* 0x000000121010c221 */ /* 0x010fe20000010000 */
[----:B------:R-:W-:-:S07]  /*1af0*/  @!P4 FADD.FTZ R17, R17, R19 ;  /* 0x000000131111c221 */ /* 0x000fce0000010000 */
.L_x_1523:
[----:B------:R-:W-:-:S13]  /*1b00*/  ISETP.NE.OR P0, PT, R15, RZ, P0 ;  /* 0x000000ff0f00720c */ /* 0x000fda0000705670 */
[----:B------:R-:W-:Y:S05]  /*1b10*/  @!P0 BRA `(.L_x_1519) ;  /* 0x00000000007c8947 */ /* 0x000fea0003800000 */
.L_x_1520:
        /* <DEDUP_REMOVED lines=8> */
[----:B------:R-:W-:-:S04]  /*1ba0*/  IADD3 R18, R20, 0x3, RZ ;  /* 0x0000000314127810 */ /* 0x000fc80007ffe0ff */
[----:B------:R-:W-:-:S05]  /*1bb0*/  ISETP.EQ.OR P5, PT, R18, UR7, P2 ;  /* 0x0000000712007c0c */ /* 0x000fca00097a2670 */
[C-C-:B------:R-:W-:Y:S02]  /*1bc0*/  @!P3 IMAD R31, R3.reuse, R31, R0.reuse ;  /* 0x0000001f031fb224 */ /* 0x140fe400078e0200 */
[----:B------:R-:W-:Y:S02]  /*1bd0*/  @!P4 IMAD R11, R3, R11, R0 ;  /* 0x0000000b030bc224 */ /* 0x000fe400078e0200 */
[----:B------:R-:W-:-:S04]  /*1be0*/  @!P3 IMAD.WIDE.U32 R30, R31, 0x8, R28 ;  /* 0x000000081f1eb825 */ /* 0x000fc800078e001c */
[----:B------:R-:W-:-:S04]  /*1bf0*/  @!P4 IMAD.WIDE.U32 R10, R11, 0x8, R28 ;  /* 0x000000080b0ac825 */ /* 0x000fc800078e001c */
[----:B------:R-:W-:Y:S02]  /*1c00*/  @!P5 IMAD R19, R3, R18, R0 ;  /* 0x000000120313d224 */ /* 0x000fe400078e0200 */
[----:B------:R-:W3:Y:S02]  /*1c10*/  @!P4 LDG.E.64 R10, desc[UR8][R10.64] ;  /* 0x000000080a0ac981 */ /* 0x000ee4000c1e1b00 */
[----:B------:R-:W-:-:S06]  /*1c20*/  @!P5 IMAD.WIDE.U32 R18, R19, 0x8, R28 ;  /* 0x000000081312d825 */ /* 0x000fcc00078e001c */
[----:B------:R-:W4:Y:S01]  /*1c30*/  @!P5 LDG.E.64 R18, desc[UR8][R18.64] ;  /* 0x000000081212d981 */ /* 0x000f22000c1e1b00 */
[----:B--2---:R-:W-:Y:S01]  /*1c40*/  @!P0 FADD.FTZ R16, R16, R8 ;  /* 0x0000000810108221 */ /* 0x004fe20000010000 */
[----:B------:R-:W-:Y:S02]  /*1c50*/  @!P0 FADD.FTZ R17, R17, R9 ;  /* 0x0000000911118221 */ /* 0x000fe40000010000 */
[----:B------:R-:W2:Y:S01]  /*1c60*/  @!P3 LDG.E.64 R8, desc[UR8][R30.64] ;  /* 0x000000081e08b981 */ /* 0x000ea2000c1e1b00 */
[----:B------:R-:W-:-:S04]  /*1c70*/  IADD3 R15, R15, -0x4, RZ ;  /* 0xfffffffc0f0f7810 */ /* 0x000fc80007ffe0ff */
[----:B------:R-:W-:Y:S02]  /*1c80*/  ISETP.NE.AND P0, PT, R15, RZ, PT ;  /* 0x000000ff0f00720c */ /* 0x000fe40003f05270 */
[----:B------:R-:W-:Y:S01]  /*1c90*/  IADD3 R20, R20, 0x4, RZ ;  /* 0x0000000414147810 */ /* 0x000fe20007ffe0ff */
[----:B--2---:R-:W-:Y:S01]  /*1ca0*/  @!P3 FADD.FTZ R16, R16, R8 ;  /* 0x000000081010b221 */ /* 0x004fe20000010000 */
[----:B------:R-:W-:-:S03]  /*1cb0*/  @!P3 FADD.FTZ R17, R17, R9 ;  /* 0x000000091111b221 */ /* 0x000fc60000010000 */
[----:B---3--:R-:W-:Y:S01]  /*1cc0*/  @!P4 FADD.FTZ R16, R16, R10 ;  /* 0x0000000a1010c221 */ /* 0x008fe20000010000 */
[----:B------:R-:W-:-:S03]  /*1cd0*/  @!P4 FADD.FTZ R17, R17, R11 ;  /* 0x0000000b1111c221 */ /* 0x000fc60000010000 */
[----:B----4-:R-:W-:Y:S01]  /*1ce0*/  @!P5 FADD.FTZ R16, R16, R18 ;  /* 0x000000121010d221 */ /* 0x010fe20000010000 */
[----:B------:R-:W-:Y:S01]  /*1cf0*/  @!P5 FADD.FTZ R17, R17, R19 ;  /* 0x000000131111d221 */ /* 0x000fe20000010000 */
[----:B------:R-:W-:Y:S06]  /*1d00*/  @P0 BRA `(.L_x_1520) ;  /* 0xfffffffc00840947 */ /* 0x000fec000383ffff */
.L_x_1519:
        /* <DEDUP_REMOVED lines=12> */
.L_x_1525:
[----:B------:R-:W-:Y:S05]  /*1dd0*/  BSYNC B0 ;  /* 0x0000000000007941 */ /* 0x000fea0003800000 */
.L_x_1524:
        /* <DEDUP_REMOVED lines=16> */
.L_x_1516:
[----:B------:R-:W1:Y:S01]  /*1ee0*/  S2UR UR6, SR_CgaCtaId ;  /* 0x00000000000679c3 */ /* 0x000e620000008800 */
[----:B------:R-:W-:Y:S01]  /*1ef0*/  UMOV UR5, 0x400 ;  /* 0x0000040000057882 */ /* 0x000fe20000000000 */
[----:B------:R-:W-:Y:S01]  /*1f00*/  ULDC UR11, c[0x0][0x2a4] ;  /* 0x0000a900000b7ab9 */ /* 0x000fe20000000800 */
[----:B0-----:R-:W-:Y:S01]  /*1f10*/  SHF.L.U32 R10, R26, 0x2, RZ ;  /* 0x000000021a0a7819 */ /* 0x001fe200000006ff */
[----:B------:R-:W-:Y:S01]  /*1f20*/  ULDC.64 UR12, c[0x0][0x228] ;  /* 0x00008a00000c7ab9 */ /* 0x000fe20000000a00 */
[----:B------:R-:W-:Y:S01]  /*1f30*/  SHF.R.S32.HI R11, RZ, 0x1f, R26 ;  /* 0x0000001fff0b7819 */ /* 0x000fe2000001141a */
[----:B------:R-:W-:Y:S01]  /*1f40*/  ULDC.64 UR14, c[0x0][0x230] ;  /* 0x00008c00000e7ab9 */ /* 0x000fe20000000a00 */
[----:B------:R-:W-:Y:S01]  /*1f50*/  IADD3 R18, P0, R10, UR12, RZ ;  /* 0x0000000c0a127c10 */ /* 0x000fe2000ff1e0ff */
[----:B------:R-:W0:Y:S01]  /*1f60*/  @P1 LDC.64 R8, c[0x0][0x218] ;  /* 0x00008600ff081b82 */ /* 0x000e220000000a00 */
[----:B------:R-:W-:Y:S02]  /*1f70*/  SHF.L.U64.HI R26, R26, 0x2, R11 ;  /* 0x000000021a1a7819 */ /* 0x000fe4000001020b */
[----:B------:R-:W-:-:S02]  /*1f80*/  IADD3 R10, P3, R10, UR14, RZ ;  /* 0x0000000e0a0a7c10 */ /* 0x000fc4000ff7e0ff */
[C---:B------:R-:W-:Y:S02]  /*1f90*/  IADD3.X R19, R26.reuse, UR13, RZ, P0, !PT ;  /* 0x0000000d1a137c10 */ /* 0x040fe400087fe4ff */
[----:B------:R-:W-:Y:S01]  /*1fa0*/  IADD3.X R11, R26, UR15, RZ, P3, !PT ;  /* 0x0000000f1a0b7c10 */ /* 0x000fe20009ffe4ff */
[----:B------:R-:W2:Y:S01]  /*1fb0*/  LDC R28, c[0x0][0x294] ;  /* 0x0000a500ff1c7b82 */ /* 0x000ea20000000800 */
[----:B------:R-:W-:Y:S01]  /*1fc0*/  ULDC.64 UR14, c[0x0][0x278] ;  /* 0x00009e00000e7ab9 */ /* 0x000fe20000000a00 */
[----:B-1----:R-:W-:Y:S01]  /*1fd0*/  ULEA UR5, UR6, UR5, 0x18 ;  /* 0x0000000506057291 */ /* 0x002fe2000f8ec03f */
[----:B0-----:R-:W-:-:S04]  /*1fe0*/  @P1 IMAD.WIDE R20, R6, 0x8, R8 ;  /* 0x0000000806141825 */ /* 0x001fc800078e0208 */
[----:B------:R-:W-:Y:S01]  /*1ff0*/  @P1 FMUL.FTZ R9, R17, UR11 ;  /* 0x0000000b11091c20 */ /* 0x000fe20008410000 */
[----:B------:R-:W-:-:S03]  /*2000*/  @P1 FMUL.FTZ R8, R16, UR11 ;  /* 0x0000000b10081c20 */ /* 0x000fc60008410000 */
[----:B------:R-:W-:Y:S04]  /*2010*/  @!P2 STS.64 [UR5+0x30], R16 ;  /* 0x00003010ff00a988 */ /* 0x000fe80008000a05 */
[----:B------:R0:W-:Y:S01]  /*2020*/  @P1 STG.E.64 desc[UR8][R20.64], R8 ;  /* 0x0000000814001986 */ /* 0x0001e2000c101b08 */
[----:B------:R-:W-:Y:S06]  /*2030*/  BAR.SYNC.DEFER_BLOCKING 0x0 ;  /* 0x0000000000007b1d */ /* 0x000fec0000010000 */
[----:B0-----:R0:W3:Y:S04]  /*2040*/  LDG.E.64 R8, desc[UR8][R18.64] ;  /* 0x0000000812087981 */ /* 0x0010e8000c1e1b00 */
[----:B------:R-:W3:Y:S01]  /*2050*/  LDG.E.64 R10, desc[UR8][R10.64] ;  /* 0x000000080a0a7981 */ /* 0x000ee2000c1e1b00 */
[----:B------:R-:W-:-:S02]  /*2060*/  ISETP.NE.AND P2, PT, RZ, UR10, PT ;  /* 0x0000000aff007c0c */ /* 0x000fc4000bf45270 */
[C---:B------:R-:W-:Y:S01]  /*2070*/  PRMT R20, R13.reuse, 0x7632, R20 ;  /* 0x000076320d147816 */ /* 0x040fe20000000014 */
[----:B------:R-:W1:Y:S01]  /*2080*/  LDS.64 R16, [UR5+0x30] ;  /* 0x00003005ff107984 */ /* 0x000e620008000a00 */
[----:B------:R-:W-:Y:S02]  /*2090*/  SHF.L.U32 R21, R13, 0x10, RZ ;  /* 0x000000100d157819 */ /* 0x000fe400000006ff */
[C---:B0-----:R-:W-:Y:S02]  /*20a0*/  PRMT R18, R7.reuse, 0x7632, R18 ;  /* 0x0000763207127816 */ /* 0x041fe40000000012 */
[----:B------:R-:W-:Y:S02]  /*20b0*/  SHF.L.U32 R7, R7, 0x10, RZ ;  /* 0x0000001007077819 */ /* 0x000fe400000006ff */
[----:B------:R-:W-:Y:S02]  /*20c0*/  SHF.L.U32 R18, R18, 0x10, RZ ;  /* 0x0000001012127819 */ /* 0x000fe400000006ff */
[----:B------:R-:W-:-:S02]  /*20d0*/  PRMT R19, R12, 0x7632, R19 ;  /* 0x000076320c137816 */ /* 0x000fc40000000013 */
[----:B------:R-:W-:Y:S02]  /*20e0*/  SHF.L.U32 R12, R12, 0x10, RZ ;  /* 0x000000100c0c7819 */ /* 0x000fe400000006ff */
[----:B------:R-:W-:Y:S02]  /*20f0*/  SHF.L.U32 R19, R19, 0x10, RZ ;  /* 0x0000001013137819 */ /* 0x000fe400000006ff */
[----:B------:R-:W-:Y:S01]  /*2100*/  SHF.L.U32 R20, R20, 0x10, RZ ;  /* 0x0000001014147819 */ /* 0x000fe200000006ff */
[----:B-1----:R-:W-:-:S04]  /*2110*/  FMUL.FTZ R16, R16, UR11 ;  /* 0x0000000b10107c20 */ /* 0x002fc80008410000 */
[C---:B------:R-:W-:Y:S01]  /*2120*/  FMUL.FTZ R26, R16.reuse, R16 ;  /* 0x00000010101a7220 */ /* 0x040fe20000410000 */
[----:B------:R-:W-:Y:S01]  /*2130*/  FADD.FTZ R7, R7, -R16 ;  /* 0x8000001007077221 */ /* 0x000fe20000010000 */
[----:B------:R-:W-:Y:S01]  /*2140*/  FADD.FTZ R18, -R16, R18 ;  /* 0x0000001210127221 */ /* 0x000fe20000010100 */
[----:B------:R-:W-:Y:S01]  /*2150*/  FADD.FTZ R12, R12, -R16 ;  /* 0x800000100c0c7221 */ /* 0x000fe20000010000 */
[----:B------:R-:W-:Y:S01]  /*2160*/  FFMA.FTZ R26, R17, UR11, -R26 ;  /* 0x0000000b111a7c23 */ /* 0x000fe2000801081a */
[----:B------:R-:W-:Y:S01]  /*2170*/  SHF.R.U32.HI R17, RZ, 0x1, R2 ;  /* 0x00000001ff117819 */ /* 0x000fe20000011602 */
[C---:B------:R-:W-:Y:S01]  /*2180*/  FADD.FTZ R27, -R16.reuse, R19 ;  /* 0x00000013101b7221 */ /* 0x040fe20000010100 */
[----:B------:R-:W-:Y:S01]  /*2190*/  FADD.FTZ R21, R21, -R16 ;  /* 0x8000001015157221 */ /* 0x000fe20000010000 */
[----:B------:R-:W-:Y:S01]  /*21a0*/  FADD.FTZ R20, -R16, R20 ;  /* 0x0000001410147221 */ /* 0x000fe20000010100 */
[----:B------:R-:W-:Y:S01]  /*21b0*/  FSETP.GTU.FTZ.AND P0, PT, R26, RZ, PT ;  /* 0x000000ff1a00720b */ /* 0x000fe20003f1c000 */
[----:B--2---:R-:W-:-:S05]  /*21c0*/  IMAD R17, R28, UR7, R17 ;  /* 0x000000071c117c24 */ /* 0x004fca000f8e0211 */
[----:B------:R-:W-:-:S07]  /*21d0*/  SHF.R.S32.HI R13, RZ, 0x1f, R17 ;  /* 0x0000001fff0d7819 */ /* 0x000fce0000011411 */
[----:B------:R-:W0:Y:S02]  /*21e0*/  @P0 LDC R15, c[0x0][0x238] ;  /* 0x00008e00ff0f0b82 */ /* 0x000e240000000800 */
[----:B0-----:R-:W-:Y:S01]  /*21f0*/  @P0 FADD.FTZ R26, R26, R15 ;  /* 0x0000000f1a1a0221 */ /* 0x001fe20000010000 */
[----:B------:R-:W-:-:S06]  /*2200*/  IMAD.MOV.U32 R15, RZ, RZ, 0x3f800000 ;  /* 0x3f800000ff0f7424 */ /* 0x000fcc00078e00ff */
[----:B------:R0:W1:Y:S01]  /*2210*/  @P0 MUFU.RSQ R15, R26 ;  /* 0x0000001a000f0308 */ /* 0x0000620000001400 */
[----:B------:R-:W-:-:S04]  /*2220*/  ISETP.GE.U32.AND P0, PT, R17, UR14, PT ;  /* 0x0000000e11007c0c */ /* 0x000fc8000bf06070 */
[----:B------:R-:W-:Y:S02]  /*2230*/  ISETP.GE.AND.EX P0, PT, R13, UR15, PT, P0 ;  /* 0x0000000f0d007c0c */ /* 0x000fe4000bf06300 */
[C---:B0-----:R-:W-:Y:S02]  /*2240*/  PRMT R26, R14.reuse, 0x7632, R26 ;  /* 0x000076320e1a7816 */ /* 0x041fe4000000001a */
[----:B------:R-:W-:Y:S02]  /*2250*/  SHF.L.U32 R14, R14, 0x10, RZ ;  /* 0x000000100e0e7819 */ /* 0x000fe400000006ff */
[----:B------:R-:W-:Y:S02]  /*2260*/  SHF.L.U32 R26, R26, 0x10, RZ ;  /* 0x000000101a1a7819 */ /* 0x000fe400000006ff */
[----:B------:R-:W-:Y:S01]  /*2270*/  ISETP.LT.U32.AND P0, PT, R2, 0x80, !P0 ;  /* 0x000000800200780c */ /* 0x000fe20004701070 */
[----:B------:R-:W-:Y:S01]  /*2280*/  FADD.FTZ R14, R14, -R16 ;  /* 0x800000100e0e7221 */ /* 0x000fe20000010000 */
[-C--:B-1----:R-:W-:Y:S01]  /*2290*/  FMUL.FTZ R7, R7, R15.reuse ;  /* 0x0000000f07077220 */ /* 0x082fe20000410000 */
[----:B------:R-:W-:Y:S01]  /*22a0*/  FMUL.FTZ R18, R18, R15 ;  /* 0x0000000f12127220 */ /* 0x000fe20000410000 */
[----:B------:R-:W-:-:S02]  /*22b0*/  FADD.FTZ R26, -R16, R26 ;  /* 0x0000001a101a7221 */ /* 0x000fc40000010100 */
[----:B---3--:R-:W-:Y:S01]  /*22c0*/  FFMA.FTZ R7, R8, R7, R10 ;  /* 0x0000000708077223 */ /* 0x008fe2000001000a */
[----:B------:R-:W-:Y:S01]  /*22d0*/  FFMA.FTZ R16, R9, R18, R11 ;  /* 0x0000001209107223 */ /* 0x000fe2000001000b */
[----:B------:R-:W-:Y:S06]  /*22e0*/  @!P2 BRA `(.L_x_1526) ;  /* 0x000000000028a947 */ /* 0x000fec0003800000 */
        /* <DEDUP_REMOVED lines=10> */
.L_x_1526:
        /* <DEDUP_REMOVED lines=9> */
[----:B------:R-:W-:-:S04]  /*2420*/  ULDC.64 UR12, c[0x0][0x210] ;  /* 0x00008400000c7ab9 */ /* 0x000fc80000000a00 */
[----:B------:R-:W-:Y:S02]  /*2430*/  IADD3 R13, R19, R13, RZ ;  /* 0x0000000d130d7210 */ /* 0x000fe40007ffe0ff */
[----:B------:R-:W-:-:S04]  /*2440*/  LEA R28, P0, R18, UR12, 0x1 ;  /* 0x0000000c121c7c11 */ /* 0x000fc8000f8008ff */
[----:B------:R-:W-:-:S05]  /*2450*/  LEA.HI.X R29, R18, UR13, R13, 0x1, P0 ;  /* 0x0000000d121d7c11 */ /* 0x000fca00080f0c0d */
[----:B------:R0:W-:Y:S04]  /*2460*/  STG.E desc[UR8][R28.64], R7 ;  /* 0x000000071c007986 */ /* 0x0001e8000c101908 */
.L_x_1528:
[----:B------:R-:W-:Y:S05]  /*2470*/  BSYNC B0 ;  /* 0x0000000000007941 */ /* 0x000fea0003800000 */
.L_x_1527:
[-C--:B------:R-:W-:Y:S01]  /*2480*/  FMUL.FTZ R19, R12, R15.reuse ;  /* 0x0000000f0c137220 */ /* 0x080fe20000410000 */
[-C--:B------:R-:W-:Y:S01]  /*2490*/  FMUL.FTZ R21, R21, R15.reuse ;  /* 0x0000000f15157220 */ /* 0x080fe20000410000 */
[C---:B------:R-:W-:Y:S01]  /*24a0*/  IADD3 R13, R17.reuse, 0x40, RZ ;  /* 0x00000040110d7810 */ /* 0x040fe20007ffe0ff */
[----:B0-----:R-:W-:Y:S01]  /*24b0*/  FMUL.FTZ R29, R14, R15 ;  /* 0x0000000f0e1d7220 */ /* 0x001fe20000410000 */
[C---:B------:R-:W-:Y:S01]  /*24c0*/  IADD3 R7, R17.reuse, 0x80, RZ ;  /* 0x0000008011077810 */ /* 0x040fe20007ffe0ff */
[C-C-:B------:R-:W-:Y:S01]  /*24d0*/  FFMA.FTZ R14, R8.reuse, R19, R10.reuse ;  /* 0x00000013080e7223 */ /* 0x140fe2000001000a */
[----:B------:R-:W-:Y:S01]  /*24e0*/  IADD3 R17, R17, 0xc0, RZ ;  /* 0x000000c011117810 */ /* 0x000fe20007ffe0ff */
[C-C-:B------:R-:W-:Y:S01]  /*24f0*/  FFMA.FTZ R12, R8.reuse, R21, R10.reuse ;  /* 0x00000015080c7223 */ /* 0x140fe2000001000a */
[----:B------:R-:W-:Y:S01]  /*2500*/  FFMA.FTZ R10, R8, R29, R10 ;  /* 0x0000001d080a7223 */ /* 0x000fe2000001000a */
[----:B------:R-:W-:Y:S01]  /*2510*/  ISETP.GE.U32.AND P0, PT, R13, UR14, PT ;  /* 0x0000000e0d007c0c */ /* 0x000fe2000bf06070 */
[-C--:B------:R-:W-:Y:S01]  /*2520*/  FMUL.FTZ R28, R20, R15.reuse ;  /* 0x0000000f141c7220 */ /* 0x080fe20000410000 */
[----:B------:R-:W-:Y:S01]  /*2530*/  ISETP.GE.U32.AND P3, PT, R7, UR14, PT ;  /* 0x0000000e07007c0c */ /* 0x000fe2000bf66070 */
[-C--:B------:R-:W-:Y:S01]  /*2540*/  FMUL.FTZ R26, R26, R15.reuse ;  /* 0x0000000f1a1a7220 */ /* 0x080fe20000410000 */
[----:B------:R-:W-:Y:S01]  /*2550*/  ISETP.GE.U32.AND P4, PT, R17, UR14, PT ;  /* 0x0000000e11007c0c */ /* 0x000fe2000bf86070 */
[----:B------:R-:W-:Y:S01]  /*2560*/  FMUL.FTZ R20, R27, R15 ;  /* 0x0000000f1b147220 */ /* 0x000fe20000410000 */
[----:B------:R-:W-:Y:S01]  /*2570*/  SHF.R.S32.HI R8, RZ, 0x1f, R13 ;  /* 0x0000001fff087819 */ /* 0x000fe2000001140d */
[C---:B------:R-:W-:Y:S01]  /*2580*/  FFMA.FTZ R19, R9.reuse, R28, R11 ;  /* 0x0000001c09137223 */ /* 0x040fe2000001000b */
[----:B------:R-:W-:Y:S01]  /*2590*/  SHF.R.S32.HI R16, RZ, 0x1f, R7 ;  /* 0x0000001fff107819 */ /* 0x000fe20000011407 */
[C---:B------:R-:W-:Y:S01]  /*25a0*/  FFMA.FTZ R15, R9.reuse, R26, R11 ;  /* 0x0000001a090f7223 */ /* 0x040fe2000001000b */
[----:B------:R-:W-:Y:S01]  /*25b0*/  SHF.R.S32.HI R18, RZ, 0x1f, R17 ;  /* 0x0000001fff127819 */ /* 0x000fe20000011411 */
[----:B------:R-:W-:Y:S01]  /*25c0*/  FFMA.FTZ R11, R9, R20, R11 ;  /* 0x00000014090b7223 */ /* 0x000fe2000001000b */
[----:B------:R-:W-:-:S02]  /*25d0*/  ISETP.GE.AND.EX P0, PT, R8, UR15, PT, P0 ;  /* 0x0000000f08007c0c */ /* 0x000fc4000bf06300 */
[----:B------:R-:W-:Y:S02]  /*25e0*/  ISETP.GE.AND.EX P3, PT, R16, UR15, PT, P3 ;  /* 0x0000000f10007c0c */ /* 0x000fe4000bf66330 */
[----:B------:R-:W-:Y:S02]  /*25f0*/  ISETP.GE.AND.EX P4, PT, R18, UR15, PT, P4 ;  /* 0x0000000f12007c0c */ /* 0x000fe4000bf86340 */
[C---:B------:R-:W-:Y:S02]  /*2600*/  ISETP.LT.U32.AND P0, PT, R2.reuse, 0x80, !P0 ;  /* 0x000000800200780c */ /* 0x040fe40004701070 */
[C---:B------:R-:W-:Y:S02]  /*2610*/  ISETP.LT.U32.AND P3, PT, R2.reuse, 0x80, !P3 ;  /* 0x000000800200780c */ /* 0x040fe40005f61070 */
[----:B------:R-:W-:Y:S01]  /*2620*/  ISETP.LT.U32.AND P4, PT, R2, 0x80, !P4 ;  /* 0x000000800200780c */ /* 0x000fe20006781070 */
[----:B------:R-:W-:-:S12]  /*2630*/  @!P2 BRA `(.L_x_1529) ;  /* 0x000000000028a947 */ /* 0x000fd80003800000 */
        /* <DEDUP_REMOVED lines=10> */
.L_x_1529:
[----:B------:R-:W-:Y:S04]  /*26e0*/  BSSY B0, `(.L_x_1530) ;  /* 0x000000e000007945 */ /* 0x000fe80003800000 */
[----:B------:R-:W-:Y:S05]  /*26f0*/  @!P0 BRA `(.L_x_1531) ;  /* 0x0000000000308947 */ /* 0x000fea0003800000 */
[----:B------:R-:W-:Y:S01]  /*2700*/  ULDC.64 UR12, c[0x0][0x270] ;  /* 0x00009c00000c7ab9 */ /* 0x000fe20000000a00 */
[----:B------:R-:W-:Y:S01]  /*2710*/  MOV R9, R25 ;  /* 0x0000001900097202 */ /* 0x000fe20000000f00 */
[----:B------:R-:W-:Y:S01]  /*2720*/  IMAD R20, R8, UR12, RZ ;  /* 0x0000000c08147c24 */ /* 0x000fe2000f8e02ff */
[----:B------:R-:W-:Y:S02]  /*2730*/  MOV R8, R22 ;  /* 0x0000001600087202 */ /* 0x000fe40000000f00 */
[----:B------:R-:W-:-:S03]  /*2740*/  F2FP.BF16.F32.PACK_AB R11, R11, R14 ;  /* 0x0000000e0b0b723e */ /* 0x000fc600000010ff */
[----:B------:R-:W-:-:S04]  /*2750*/  IMAD.WIDE.U32 R8, R13, UR12, R8 ;  /* 0x0000000c0d087c25 */ /* 0x000fc8000f8e0008 */
[----:B------:R-:W-:Y:S01]  /*2760*/  IMAD R13, R13, UR13, R20 ;  /* 0x0000000d0d0d7c24 */ /* 0x000fe2000f8e0214 */
[----:B------:R-:W-:Y:S02]  /*2770*/  ULDC.64 UR12, c[0x0][0x210] ;  /* 0x00008400000c7ab9 */ /* 0x000fe40000000a00 */
[----:B------:R-:W-:Y:S02]  /*2780*/  LEA R20, P0, R8, UR12, 0x1 ;  /* 0x0000000c08147c11 */ /* 0x000fe4000f8008ff */
[----:B------:R-:W-:-:S04]  /*2790*/  IADD3 R13, R9, R13, RZ ;  /* 0x0000000d090d7210 */ /* 0x000fc80007ffe0ff */
[----:B------:R-:W-:-:S05]  /*27a0*/  LEA.HI.X R21, R8, UR13, R13, 0x1, P0 ;  /* 0x0000000d08157c11 */ /* 0x000fca00080f0c0d */
[----:B------:R0:W-:Y:S02]  /*27b0*/  STG.E desc[UR8][R20.64], R11 ;  /* 0x0000000b14007986 */ /* 0x0001e4000c101908 */
.L_x_1531:
[----:B------:R-:W-:Y:S05]  /*27c0*/  BSYNC B0 ;  /* 0x0000000000007941 */ /* 0x000fea0003800000 */
.L_x_1530:
        /* <DEDUP_REMOVED lines=11> */
.L_x_1532:
[----:B------:R-:W-:Y:S04]  /*2880*/  BSSY B0, `(.L_x_1533) ;  /* 0x000000e000007945 */ /* 0x000fe80003800000 */
[----:B------:R-:W-:Y:S05]  /*2890*/  @!P3 BRA `(.L_x_1534) ;  /* 0x000000000030b947 */ /* 0x000fea0003800000 */
[----:B------:R-:W-:Y:S01]  /*28a0*/  ULDC.64 UR12, c[0x0][0x270] ;  /* 0x00009c00000c7ab9 */ /* 0x000fe20000000a00 */
[----:B------:R-:W-:Y:S01]  /*28b0*/  MOV R8, R22 ;  /* 0x0000001600087202 */ /* 0x000fe20000000f00 */
[----:B------:R-:W-:Y:S01]  /*28c0*/  IMAD R16, R16, UR12, RZ ;  /* 0x0000000c10107c24 */ /* 0x000fe2000f8e02ff */
[----:B------:R-:W-:Y:S02]  /*28d0*/  MOV R9, R25 ;  /* 0x0000001900097202 */ /* 0x000fe40000000f00 */
[----:B------:R-:W-:Y:S01]  /*28e0*/  F2FP.BF16.F32.PACK_AB R19, R19, R12 ;  /* 0x0000000c1313723e */ /* 0x000fe200000010ff */
[----:B------:R-:W-:-:S04]  /*28f0*/  IMAD.WIDE.U32 R8, R7, UR12, R8 ;  /* 0x0000000c07087c25 */ /* 0x000fc8000f8e0008 */
[----:B------:R-:W-:Y:S01]  /*2900*/  IMAD R7, R7, UR13, R16 ;  /* 0x0000000d07077c24 */ /* 0x000fe2000f8e0210 */
[----:B------:R-:W-:Y:S02]  /*2910*/  ULDC.64 UR12, c[0x0][0x210] ;  /* 0x00008400000c7ab9 */ /* 0x000fe40000000a00 */
[----:B0-----:R-:W-:Y:S02]  /*2920*/  LEA R20, P0, R8, UR12, 0x1 ;  /* 0x0000000c08147c11 */ /* 0x001fe4000f8008ff */
[----:B------:R-:W-:-:S04]  /*2930*/  IADD3 R7, R9, R7, RZ ;  /* 0x0000000709077210 */ /* 0x000fc80007ffe0ff */
[----:B------:R-:W-:-:S05]  /*2940*/  LEA.HI.X R21, R8, UR13, R7, 0x1, P0 ;  /* 0x0000000d08157c11 */ /* 0x000fca00080f0c07 */
[----:B------:R1:W-:Y:S02]  /*2950*/  STG.E desc[UR8][R20.64], R19 ;  /* 0x0000001314007986 */ /* 0x0003e4000c101908 */
.L_x_1534:
[----:B------:R-:W-:Y:S05]  /*2960*/  BSYNC B0 ;  /* 0x0000000000007941 */ /* 0x000fea0003800000 */
.L_x_1533:
[----:B------:R-:W-:Y:S05]  /*2970*/  @!P2 BRA `(.L_x_1535) ;  /* 0x000000000028a947 */ /* 0x000fea0003800000 */
[----:B0-----:R-:W-:Y:S01]  /*2980*/  FMUL.FTZ R11, R15, -1.4426950216293334961 ;  /* 0xbfb8aa3b0f0b7820 */ /* 0x001fe20000410000 */
[----:B------:R-:W-:-:S05]  /*2990*/  FMUL.FTZ R7, R10, -1.4426950216293334961 ;  /* 0xbfb8aa3b0a077820 */ /* 0x000fca0000410000 */
[----:B------:R-:W0:Y:S08]  /*29a0*/  MUFU.EX2 R11, R11 ;  /* 0x0000000b000b7308 */ /* 0x000e300000000800 */
[----:B------:R-:W2:Y:S01]  /*29b0*/  MUFU.EX2 R7, R7 ;  /* 0x0000000700077308 */ /* 0x000ea20000000800 */
[----:B0-----:R-:W-:-:S07]  /*29c0*/  FADD.FTZ R12, R11, 1 ;  /* 0x3f8000000b0c7421 */ /* 0x001fce0000010000 */
[----:B------:R-:W0:Y:S01]  /*29d0*/  MUFU.RCP R12, R12 ;  /* 0x0000000c000c7308 */ /* 0x000e220000001000 */
[----:B--2---:R-:W-:-:S07]  /*29e0*/  FADD.FTZ R8, R7, 1 ;  /* 0x3f80000007087421 */ /* 0x004fce0000010000 */
[----:B------:R-:W2:Y:S01]  /*29f0*/  MUFU.RCP R9, R8 ;  /* 0x0000000800097308 */ /* 0x000ea20000001000 */
[----:B0-----:R-:W-:Y:S01]  /*2a00*/  FMUL.FTZ R15, R15, R12 ;  /* 0x0000000c0f0f7220 */ /* 0x001fe20000410000 */
[----:B--2---:R-:W-:-:S07]  /*2a10*/  FMUL.FTZ R10, R10, R9 ;  /* 0x000000090a0a7220 */ /* 0x004fce0000410000 */
.L_x_1535:
[----:B------:R-:W-:Y:S04]  /*2a20*/  BSSY B0, `(.L_x_1536) ;  /* 0x000000d000007945 */ /* 0x000fe80003800000 */
[----:B------:R-:W-:Y:S05]  /*2a30*/  @!P4 BRA `(.L_x_1537) ;  /* 0x00000000002cc947 */ /* 0x000fea0003800000 */
[----:B------:R-:W-:Y:S01]  /*2a40*/  ULDC.64 UR12, c[0x0][0x270] ;  /* 0x00009c00000c7ab9 */ /* 0x000fe20000000a00 */
        /* <DEDUP_REMOVED lines=10> */
.L_x_1537:
[----:B------:R-:W-:Y:S05]  /*2af0*/  BSYNC B0 ;  /* 0x0000000000007941 */ /* 0x000fea0003800000 */
.L_x_1536:
[----:B------:R-:W-:Y:S02]  /*2b00*/  IADD3 R6, R3, R6, RZ ;  /* 0x0000000603067210 */ /* 0x000fe40007ffe0ff */
[----:B------:R-:W-:Y:S02]  /*2b10*/  IADD3 R5, R5, 0x1, RZ ;  /* 0x0000000105057810 */ /* 0x000fe40007ffe0ff */
[----:B------:R-:W-:-:S13]  /*2b20*/  ISETP.GE.AND P0, PT, R6, UR4, PT ;  /* 0x0000000406007c0c */ /* 0x000fda000bf06270 */
[----:B------:R-:W-:Y:S05]  /*2b30*/  @!P0 BRA `(.L_x_1538) ;  /* 0xffffffd4007c8947 */ /* 0x000fea000383ffff */
[----:B------:R-:W-:Y:S05]  /*2b40*/  EXIT ;  /* 0x000000000000794d */ /* 0x000fea0003800000 */
.L_x_1539:
        /* <DEDUP_REMOVED lines=11> */
.L_x_2425:


//--------------------- .text._Z35group_norm_nhwc_fwd_one_pass_kernelI11Bf16IOFp32WLi512ELi4ELi128EEv26Group_norm_nhwc_fwd_params --------------------------
	.section	.text._Z35group_norm_nhwc_fwd_one_pass_kernelI11Bf16IOFp32WLi512ELi4ELi128EEv26Group_norm_nhwc_fwd_params,"ax",@progbits
	.align	128
        .global         _Z35group_norm_nhwc_fwd_one_pass_kernelI11Bf16IOFp32WLi512ELi4ELi128EEv26Group_norm_nhwc_fwd_params
        .type           _Z35group_norm_nhwc_fwd_one_pass_kernelI11Bf16IOFp32WLi512ELi4ELi128EEv26Group_norm_nhwc_fwd_params,@function
        .size           _Z35group_norm_nhwc_fwd_one_pass_kernelI11Bf16IOFp32WLi512ELi4ELi128EEv26Group_norm_nhwc_fwd_params,(.L_x_2426 - _Z35group_norm_nhwc_fwd_one_pass_kernelI11Bf16IOFp32WLi512ELi4ELi128EEv26Group_norm_nhwc_fwd_params)
        .other          _Z35group_norm_nhwc_fwd_one_pass_kernelI11Bf16IOFp32WLi512ELi4ELi128EEv26Group_norm_nhwc_fwd_params,@"STO_CUDA_ENTRY STV_DEFAULT"
_Z35group_norm_nhwc_fwd_one_pass_kernelI11Bf16IOFp32WLi512ELi4ELi128EEv26Group_norm_nhwc_fwd_params:
.text._Z35group_norm_nhwc_fwd_one_pass_kernelI11Bf16IOFp32WLi512ELi4ELi128EEv26Group_norm_nhwc_fwd_params:
        /* <DEDUP_REMOVED lines=11> */
[----:B------:R-:W-:Y:S01]  /*00b0*/  R2UR UR11, R0 ;  /* 0x00000000000b72ca */ /* 0x000fe200000e0000 */
[----:B------:R-:W-:Y:S01]  /*00c0*/  UMOV UR4, 0x400 ;  /* 0x0000040000047882 */ /* 0x000fe20000000000 */
[----:B------:R-:W-:Y:S01]  /*00d0*/  ULDC UR12, c[0x0][0x10] ;  /* 0x00000400000c7ab9 */ /* 0x000fe20000000800 */
[----:B------:R-:W-:-:S03]  /*00e0*/  ULDC.U8 UR13, c[0x0][0x28c] ;  /* 0x0000a300000d7ab9 */ /* 0x000fc60000000000 */
[----:B------:R-:W1:Y:S08]  /*00f0*/  LDC R3, c[0x0][0x294] ;  /* 0x0000a500ff037b82 */ /* 0x000e700000000800 */
[----:B------:R-:W2:Y:S01]  /*0100*/  S2UR UR6, SR_CgaCtaId ;  /* 0x00000000000679c3 */ /* 0x000ea20000008800 */
[----:B0-----:R-:W-:Y:S02]  /*0110*/  SHF.R.U32.HI R2, RZ, 0x1, R6 ;  /* 0x00000001ff027819 */ /* 0x001fe40000011606 */
[----:B------:R-:W-:-:S03]  /*0120*/  ISETP.GE.U32.AND P1, PT, R6, 0x80, PT ;  /* 0x000000800600780c */ /* 0x000fc60003f26070 */
[----:B-1----:R-:W-:Y:S01]  /*0130*/  IMAD R2, R3, UR10, R2 ;  /* 0x0000000a03027c24 */ /* 0x002fe2000f8e0202 */
[----:B--2---:R-:W-:-:S04]  /*0140*/  ULEA UR4, UR6, UR4, 0x18 ;  /* 0x0000000406047291 */ /* 0x004fc8000f8ec03f */
[C---:B------:R-:W-:Y:S02]  /*0150*/  IADD3 R3, R2.reuse, 0xc0, RZ ;  /* 0x000000c002037810 */ /* 0x040fe40007ffe0ff */
[C---:B------:R-:W-:Y:S02]  /*0160*/  IADD3 R4, R2.reuse, 0x40, RZ ;  /* 0x0000004002047810 */ /* 0x040fe40007ffe0ff */
[----:B------:R-:W-:Y:S02]  /*0170*/  ISETP.LT.U32.AND P3, PT, R3, UR8, PT ;  /* 0x0000000803007c0c */ /* 0x000fe4000bf61070 */
[----:B------:R-:W-:Y:S02]  /*0180*/  SHF.R.S32.HI R3, RZ, 0x1f, R3 ;  /* 0x0000001fff037819 */ /* 0x000fe40000011403 */
[----:B------:R-:W-:Y:S02]  /*0190*/  IADD3 R36, R2, 0x80, RZ ;  /* 0x0000008002247810 */ /* 0x000fe40007ffe0ff */
[----:B------:R-:W-:-:S02]  /*01a0*/  ISETP.LT.AND.EX P3, PT, R3, UR9, !P1, P3 ;  /* 0x0000000903007c0c */ /* 0x000fc4000cf61330 */
[----:B------:R-:W-:Y:S02]  /*01b0*/  SHF.R.S32.HI R3, RZ, 0x1f, R6 ;  /* 0x0000001fff037819 */ /* 0x000fe40000011406 */
[----:B------:R-:W-:Y:S02]  /*01c0*/  ISETP.LT.U32.AND P2, PT, R4, UR8, PT ;  /* 0x0000000804007c0c */ /* 0x000fe4000bf41070 */
[----:B------:R-:W-:Y:S02]  /*01d0*/  LEA.HI R3, R3, R6, RZ, 0x5 ;  /* 0x0000000603037211 */ /* 0x000fe400078f28ff */
[----:B------:R-:W-:Y:S02]  /*01e0*/  SHF.R.S32.HI R5, RZ, 0x1f, R4 ;  /* 0x0000001fff057819 */ /* 0x000fe40000011404 */
[----:B------:R-:W-:Y:S02]  /*01f0*/  ISETP.LT.U32.AND P0, PT, R36, UR8, PT ;  /* 0x0000000824007c0c */ /* 0x000fe4000bf01070 */
[----:B------:R-:W-:-:S02]  /*0200*/  SHF.R.S32.HI R4, RZ, 0x1f, R36 ;  /* 0x0000001fff047819 */ /* 0x000fc40000011424 */
[----:B------:R-:W-:Y:S02]  /*0210*/  SHF.R.S32.HI R3, RZ, 0x5, R3 ;  /* 0x00000005ff037819 */ /* 0x000fe40000011403 */
[----:B------:R-:W-:Y:S02]  /*0220*/  ISETP.LT.AND.EX P2, PT, R5, UR9, !P1, P2 ;  /* 0x0000000905007c0c */ /* 0x000fe4000cf41320 */
[----:B------:R-:W-:Y:S01]  /*0230*/  ISETP.LT.AND.EX P1, PT, R4, UR9, !P1, P0 ;  /* 0x0000000904007c0c */ /* 0x000fe2000cf21300 */
[----:B------:R-:W-:Y:S01]  /*0240*/  ULDC.64 UR8, c[0x0][0x208] ;  /* 0x0000820000087ab9 */ /* 0x000fe20000000a00 */
[----:B------:R-:W-:Y:S01]  /*0250*/  LEA R35, R3, UR4, 0x3 ;  /* 0x0000000403237c11 */ /* 0x000fe2000f8e18ff */
[----:B------:R-:W-:-:S10]  /*0260*/  UMOV UR4, URZ ;  /* 0x0000003f00047c82 */ /* 0x000fd40008000000 */
.L_x_1576:
[----:B01----:R-:W0:Y:S01]  /*0270*/  LDC R9, c[0x0][0x288] ;  /* 0x0000a200ff097b82 */ /* 0x003e220000000800 */
[----:B------:R-:W-:Y:S01]  /*0280*/  IABS R8, UR11 ;  /* 0x0000000b00087c13 */ /* 0x000fe20008000000 */
[----:B------:R-:W1:Y:S01]  /*0290*/  S2R R37, SR_TID.X ;  /* 0x0000000000257919 */ /* 0x000e620000002100 */
[----:B------:R-:W-:Y:S01]  /*02a0*/  ULDC.64 UR6, c[0x0][0x280] ;  /* 0x0000a00000067ab9 */ /* 0x000fe20000000a00 */
[----:B------:R-:W-:Y:S02]  /*02b0*/  SHF.R.S32.HI R34, RZ, 0x1f, R2 ;  /* 0x0000001fff227819 */ /* 0x000fe40000011402 */
[C---:B------:R-:W-:Y:S02]  /*02c0*/  IADD3 R12, R2.reuse, 0x40, RZ ;  /* 0x00000040020c7810 */ /* 0x040fe40007ffe0ff */
[----:B--2---:R-:W2:Y:S01]  /*02d0*/  @P2 LDC.64 R22, c[0x0][0x270] ;  /* 0x00009c00ff162b82 */ /* 0x004ea20000000a00 */
[----:B------:R-:W-:Y:S02]  /*02e0*/  IADD3 R13, R2, 0x40, RZ ;  /* 0x00000040020d7810 */ /* 0x000fe40007ffe0ff */
[----:B------:R-:W-:-:S05]  /*02f0*/  SHF.R.S32.HI R12, RZ, 0x1f, R12 ;  /* 0x0000001fff0c7819 */ /* 0x000fca000001140c */
[----:B------:R-:W3:Y:S01]  /*0300*/  @P1 LDC.64 R24, c[0x0][0x270] ;  /* 0x00009c00ff181b82 */ /* 0x000ee20000000a00 */
[----:B0-----:R-:W-:-:S07]  /*0310*/  IABS R6, R9 ;  /* 0x0000000900067213 */ /* 0x001fce0000000000 */
[----:B------:R-:W0:Y:S01]  /*0320*/  @P2 LDC.64 R10, c[0x0][0x220] ;  /* 0x00008800ff0a2b82 */ /* 0x000e220000000a00 */
[----:B------:R-:W4:Y:S01]  /*0330*/  I2F.RP R3, R6 ;  /* 0x0000000600037306 */ /* 0x000f220000209400 */
[----:B--2---:R-:W-:-:S06]  /*0340*/  @P2 IMAD R28, R12, R22, RZ ;  /* 0x000000160c1c2224 */ /* 0x004fcc00078e02ff */
[----:B------:R-:W2:Y:S01]  /*0350*/  @P3 LDC.64 R26, c[0x0][0x270] ;  /* 0x00009c00ff1a3b82 */ /* 0x000ea20000000a00 */
[----:B------:R-:W-:Y:S01]  /*0360*/  SHF.R.S32.HI R12, RZ, 0x1f, R36 ;  /* 0x0000001fff0c7819 */ /* 0x000fe20000011424 */
[----:B------:R-:W-:-:S04]  /*0370*/  @P2 IMAD R28, R13, R23, R28 ;  /* 0x000000170d1c2224 */ /* 0x000fc800078e021c */
[----:B---3--:R-:W-:Y:S01]  /*0380*/  @P1 IMAD R31, R12, R24, RZ ;  /* 0x000000180c1f1224 */ /* 0x008fe200078e02ff */
[----:B----4-:R-:W3:Y:S03]  /*0390*/  MUFU.RCP R3, R3 ;  /* 0x0000000300037308 */ /* 0x010ee60000001000 */
[----:B------:R-:W-:Y:S01]  /*03a0*/  @P1 IMAD R31, R36, R25, R31 ;  /* 0x00000019241f1224 */ /* 0x000fe200078e021f */
[----:B---3--:R-:W-:-:S04]  /*03b0*/  IADD3 R4, R3, 0xffffffe, RZ ;  /* 0x0ffffffe03047810 */ /* 0x008fc80007ffe0ff */
[----:B------:R3:W4:Y:S02]  /*03c0*/  F2I.FTZ.U32.TRUNC.NTZ R5, R4 ;  /* 0x0000000400057305 */ /* 0x000724000021f000 */
[----:B---3--:R-:W-:Y:S01]  /*03d0*/  HFMA2.MMA R4, -RZ, RZ, 0, 0 ;  /* 0x00000000ff047435 */ /* 0x008fe200000001ff */
[----:B----4-:R-:W-:-:S05]  /*03e0*/  IADD3 R7, RZ, -R5, RZ ;  /* 0x80000005ff077210 */ /* 0x010fca0007ffe0ff */
[----:B------:R-:W-:-:S04]  /*03f0*/  IMAD R7, R7, R6, RZ ;  /* 0x0000000607077224 */ /* 0x000fc800078e02ff */
[----:B------:R-:W-:Y:S01]  /*0400*/  IMAD.HI.U32 R5, R5, R7, R4 ;  /* 0x0000000705057227 */ /* 0x000fe200078e0004 */
[----:B------:R-:W-:-:S05]  /*0410*/  MOV R7, R8 ;  /* 0x0000000800077202 */ /* 0x000fca0000000f00 */
[----:B------:R-:W-:-:S05]  /*0420*/  IMAD.HI.U32 R5, R5, R7, RZ ;  /* 0x0000000705057227 */ /* 0x000fca00078e00ff */
[----:B------:R-:W-:-:S05]  /*0430*/  IADD3 R3, -R5, RZ, RZ ;  /* 0x000000ff05037210 */ /* 0x000fca0007ffe1ff */
[----:B------:R-:W-:-:S05]  /*0440*/  IMAD R3, R6, R3, R7 ;  /* 0x0000000306037224 */ /* 0x000fca00078e0207 */
[----:B------:R-:W-:-:S13]  /*0450*/  ISETP.GT.U32.AND P4, PT, R6, R3, PT ;  /* 0x000000030600720c */ /* 0x000fda0003f84070 */
[-C--:B------:R-:W-:Y:S02]  /*0460*/  @!P4 IADD3 R3, R3, -R6.reuse, RZ ;  /* 0x800000060303c210 */ /* 0x080fe40007ffe0ff */
[----:B------:R-:W-:Y:S02]  /*0470*/  @!P4 IADD3 R5, R5, 0x1, RZ ;  /* 0x000000010505c810 */ /* 0x000fe40007ffe0ff */
[----:B------:R-:W-:Y:S02]  /*0480*/  ISETP.GE.U32.AND P0, PT, R3, R6, PT ;  /* 0x000000060300720c */ /* 0x000fe40003f06070 */
[C---:B------:R-:W-:Y:S01]  /*0490*/  LOP3.LUT R3, R9.reuse, UR11, RZ, 0x3c, !PT ;  /* 0x0000000b09037c12 */ /* 0x040fe2000f8e3cff */
[----:B------:R-:W3:Y:S01]  /*04a0*/  @P3 LDC.64 R6, c[0x0][0x220] ;  /* 0x00008800ff063b82 */ /* 0x000ee20000000a00 */
[----:B------:R-:W-:Y:S02]  /*04b0*/  ISETP.NE.AND P4, PT, R9, RZ, PT ;  /* 0x000000ff0900720c */ /* 0x000fe40003f85270 */
[----:B------:R-:W-:-:S02]  /*04c0*/  ISETP.GE.AND P5, PT, R3, RZ, PT ;  /* 0x000000ff0300720c */ /* 0x000fc40003fa6270 */
[----:B-1----:R-:W-:-:S04]  /*04d0*/  SHF.L.U32 R3, R37, 0x1, RZ ;  /* 0x0000000125037819 */ /* 0x002fc800000006ff */
[----:B------:R-:W-:Y:S02]  /*04e0*/  LOP3.LUT R3, R3, 0x2, RZ, 0xc0, !PT ;  /* 0x0000000203037812 */ /* 0x000fe400078ec0ff */
[----:B------:R-:W-:-:S05]  /*04f0*/  @P0 IADD3 R5, R5, 0x1, RZ ;  /* 0x0000000105050810 */ /* 0x000fca0007ffe0ff */
[----:B------:R-:W-:Y:S02]  /*0500*/  @!P5 IADD3 R5, -R5, RZ, RZ ;  /* 0x000000ff0505d210 */ /* 0x000fe40007ffe1ff */
[----:B------:R-:W-:-:S04]  /*0510*/  @!P4 LOP3.LUT R5, RZ, R9, RZ, 0x33, !PT ;  /* 0x00000009ff05c212 */ /* 0x000fc800078e33ff */
[----:B------:R-:W-:Y:S02]  /*0520*/  IADD3 R14, -R5, RZ, RZ ;  /* 0x000000ff050e7210 */ /* 0x000fe40007ffe1ff */
[----:B------:R-:W-:-:S03]  /*0530*/  SHF.R.S32.HI R4, RZ, 0x1f, R5 ;  /* 0x0000001fff047819 */ /* 0x000fc60000011405 */
[----:B------:R-:W-:Y:S02]  /*0540*/  IMAD R14, R9, R14, UR11 ;  /* 0x0000000b090e7e24 */ /* 0x000fe4000f8e020e */
[----:B------:R-:W-:Y:S01]  /*0550*/  IMAD R4, R4, UR6, RZ ;  /* 0x0000000604047c24 */ /* 0x000fe2000f8e02ff */
[----:B------:R-:W1:Y:S02]  /*0560*/  @P1 LDC.64 R8, c[0x0][0x220] ;  /* 0x00008800ff081b82 */ /* 0x000e640000000a00 */
[----:B------:R-:W-:Y:S01]  /*0570*/  LEA R14, R14, R3, 0x2 ;  /* 0x000000030e0e7211 */ /* 0x000fe200078e10ff */
[----:B------:R-:W-:Y:S01]  /*0580*/  IMAD R19, R5, UR7, R4 ;  /* 0x0000000705137c24 */ /* 0x000fe2000f8e0204 */
[----:B------:R-:W-:Y:S02]  /*0590*/  IADD3 R3, R2, 0x100, RZ ;  /* 0x0000010002037810 */ /* 0x000fe40007ffe0ff */
[----:B------:R-:W-:Y:S02]  /*05a0*/  SHF.R.S32.HI R15, RZ, 0x1f, R14 ;  /* 0x0000001fff0f7819 */ /* 0x000fe4000001140e */
[----:B------:R-:W-:-:S02]  /*05b0*/  SHF.R.S32.HI R32, RZ, 0x1f, R3 ;  /* 0x0000001fff207819 */ /* 0x000fc40000011403 */
[C---:B------:R-:W-:Y:S01]  /*05c0*/  IADD3 R4, R2.reuse, 0x140, RZ ;  /* 0x0000014002047810 */ /* 0x040fe20007ffe0ff */
[----:B------:R-:W-:Y:S01]  /*05d0*/  IMAD.WIDE.U32 R16, R5, UR6, R14 ;  /* 0x0000000605107c25 */ /* 0x000fe2000f8e000e */
[----:B------:R-:W-:Y:S01]  /*05e0*/  ULDC.64 UR6, c[0x0][0x278] ;  /* 0x00009e0000067ab9 */ /* 0x000fe20000000a00 */
[C---:B------:R-:W-:Y:S02]  /*05f0*/  IADD3 R5, R2.reuse, 0xc0, RZ ;  /* 0x000000c002057810 */ /* 0x040fe40007ffe0ff */
[----:B------:R-:W-:Y:S02]  /*0600*/  ISETP.GE.U32.AND P4, PT, R2, UR6, PT ;  /* 0x0000000602007c0c */ /* 0x000fe4000bf86070 */
[----:B------:R-:W-:Y:S02]  /*0610*/  ISETP.GE.U32.AND P5, PT, R3, UR6, PT ;  /* 0x0000000603007c0c */ /* 0x000fe4000bfa6070 */
[----:B------:R-:W-:Y:S02]  /*0620*/  ISETP.GE.AND.EX P4, PT, R34, UR7, PT, P4 ;  /* 0x0000000722007c0c */ /* 0x000fe4000bf86340 */
[----:B------:R-:W-:-:S02]  /*0630*/  ISETP.GE.AND.EX P5, PT, R32, UR7, PT, P5 ;  /* 0x0000000720007c0c */ /* 0x000fc4000bfa6350 */
[----:B------:R-:W-:Y:S02]  /*0640*/  ISETP.GT.U32.OR P4, PT, R37, 0x7f, P4 ;  /* 0x0000007f2500780c */ /* 0x000fe40002784470 */
[----:B------:R-:W-:Y:S02]  /*0650*/  IADD3 R19, R17, R19, RZ ;  /* 0x0000001311137210 */ /* 0x000fe40007ffe0ff */
[----:B------:R-:W-:Y:S02]  /*0660*/  ISETP.LT.U32.AND P5, PT, R37, 0x80, !P5 ;  /* 0x000000802500780c */ /* 0x000fe40006fa1070 */
[----:B------:R-:W-:Y:S02]  /*0670*/  @P2 MOV R18, R16 ;  /* 0x0000001000122202 */ /* 0x000fe40000000f00 */
[----:B------:R-:W-:Y:S02]  /*0680*/  ISETP.GE.U32.AND P0, PT, R4, UR6, PT ;  /* 0x0000000604007c0c */ /* 0x000fe4000bf06070 */
[----:B------:R-:W-:Y:S01]  /*0690*/  SHF.R.S32.HI R30, RZ, 0x1f, R4 ;  /* 0x0000001fff1e7819 */ /* 0x000fe20000011404 */
[----:B------:R-:W-:Y:S01]  /*06a0*/  @P2 IMAD.WIDE.U32 R22, R13, R22, R18 ;  /* 0x000000160d162225 */ /* 0x000fe200078e0012 */
[----:B------:R-:W-:Y:S01]  /*06b0*/  @P1 MOV R29, R19 ;  /* 0x00000013001d1202 */ /* 0x000fe20000000f00 */
[----:B------:R-:W4:Y:S01]  /*06c0*/  @!P4 LDC.64 R12, c[0x0][0x270] ;  /* 0x00009c00ff0ccb82 */ /* 0x000f220000000a00 */
[----:B------:R-:W-:-:S02]  /*06d0*/  ISETP.GE.AND.EX P0, PT, R30, UR7, PT, P0 ;  /* 0x000000071e007c0c */ /* 0x000fc4000bf06300 */
[----:B------:R-:W-:Y:S02]  /*06e0*/  @P2 IADD3 R23, R23, R28, RZ ;  /* 0x0000001c17172210 */ /* 0x000fe40007ffe0ff */
[----:B------:R-:W-:Y:S02]  /*06f0*/  @P1 MOV R28, R16 ;  /* 0x00000010001c1202 */ /* 0x000fe40000000f00 */
[----:B------:R-:W-:Y:S01]  /*0700*/  ISETP.LT.U32.AND P0, PT, R37, 0x80, !P0 ;  /* 0x000000802500780c */ /* 0x000fe20004701070 */
[----:B------:R-:W5:Y:S01]  /*0710*/  @P5 LDC.64 R20, c[0x0][0x270] ;  /* 0x00009c00ff145b82 */ /* 0x000f620000000a00 */
[----:B------:R-:W-:Y:S01]  /*0720*/  SHF.R.S32.HI R33, RZ, 0x1f, R5 ;  /* 0x0000001fff217819 */ /* 0x000fe20000011405 */
[----:B------:R-:W-:Y:S01]  /*0730*/  @P1 IMAD.WIDE.U32 R24, R36, R24, R28 ;  /* 0x0000001824181225 */ /* 0x000fe200078e001c */
[----:B0-----:R-:W-:Y:S02]  /*0740*/  @P2 LEA R10, P6, R22, R10, 0x1 ;  /* 0x0000000a160a2211 */ /* 0x001fe400078c08ff */
[----:B------:R-:W-:Y:S01]  /*0750*/  @P3 MOV R28, R16 ;  /* 0x00000010001c3202 */ /* 0x000fe20000000f00 */
[----:B--2---:R-:W-:Y:S01]  /*0760*/  @P3 IMAD R33, R33, R26, RZ ;  /* 0x0000001a21213224 */ /* 0x004fe200078e02ff */
[----:B------:R-:W-:-:S02]  /*0770*/  @P3 MOV R29, R19 ;  /* 0x00000013001d3202 */ /* 0x000fc40000000f00 */
[----:B------:R-:W-:Y:S02]  /*0780*/  @P2 LEA.HI.X R11, R22, R11, R23, 0x1, P6 ;  /* 0x0000000b160b2211 */ /* 0x000fe400030f0c17 */
[----:B------:R-:W-:Y:S01]  /*0790*/  @P1 IADD3 R25, R25, R31, RZ ;  /* 0x0000001f19191210 */ /* 0x000fe20007ffe0ff */
[----:B------:R-:W0:Y:S01]  /*07a0*/  @!P4 LDC.64 R22, c[0x0][0x220] ;  /* 0x00008800ff16cb82 */ /* 0x000e220000000a00 */
[C---:B-1----:R-:W-:Y:S01]  /*07b0*/  @P1 LEA R8, P6, R24.reuse, R8, 0x1 ;  /* 0x0000000818081211 */ /* 0x042fe200078c08ff */
[C---:B------:R-:W-:Y:S01]  /*07c0*/  @P3 IMAD R31, R5.reuse, R27, R33 ;  /* 0x0000001b051f3224 */ /* 0x040fe200078e0221 */
[----:B------:R-:W-:Y:S01]  /*07d0*/  @P5 MOV R33, R19 ;  /* 0x0000001300215202 */ /* 0x000fe20000000f00 */
[----:B------:R-:W-:Y:S01]  /*07e0*/  @P3 IMAD.WIDE.U32 R28, R5, R26, R28 ;  /* 0x0000001a051c3225 */ /* 0x000fe200078e001c */
[----:B------:R-:W-:-:S03]  /*07f0*/  @P1 LEA.HI.X R9, R24, R9, R25, 0x1, P6 ;  /* 0x0000000918091211 */ /* 0x000fc600030f0c19 */
[----:B------:R-:W1:Y:S01]  /*0800*/  @P0 LDC.64 R24, c[0x0][0x270] ;  /* 0x00009c00ff180b82 */ /* 0x000e620000000a00 */
[----:B------:R-:W-:Y:S01]  /*0810*/  @P3 IADD3 R31, R29, R31, RZ ;  /* 0x0000001f1d1f3210 */ /* 0x000fe20007ffe0ff */
[----:B----4-:R-:W-:Y:S01]  /*0820*/  @!P4 IMAD R5, R34, R12, RZ ;  /* 0x0000000c2205c224 */ /* 0x010fe200078e02ff */
[----:B---3--:R-:W-:Y:S01]  /*0830*/  @P3 LEA R6, P6, R28, R6, 0x1 ;  /* 0x000000061c063211 */ /* 0x008fe200078c08ff */
[----:B-----5:R-:W-:Y:S01]  /*0840*/  @P5 IMAD R32, R32, R20, RZ ;  /* 0x0000001420205224 */ /* 0x020fe200078e02ff */
[----:B------:R-:W-:Y:S01]  /*0850*/  @!P4 MOV R29, R19 ;  /* 0x00000013001dc202 */ /* 0x000fe20000000f00 */
[----:B------:R-:W-:Y:S01]  /*0860*/  @!P4 IMAD R5, R2, R13, R5 ;  /* 0x0000000d0205c224 */ /* 0x000fe200078e0205 */
[----:B------:R-:W-:Y:S01]  /*0870*/  @P3 LEA.HI.X R7, R28, R7, R31, 0x1, P6 ;  /* 0x000000071c073211 */ /* 0x000fe200030f0c1f */
[----:B------:R-:W2:Y:S01]  /*0880*/  @P5 LDC.64 R26, c[0x0][0x220] ;  /* 0x00008800ff1a5b82 */ /* 0x000ea20000000a00 */
[----:B------:R-:W-:Y:S02]  /*0890*/  @!P4 IMAD.MOV.U32 R28, RZ, RZ, R16 ;  /* 0x000000ffff1cc224 */ /* 0x000fe400078e0010 */
[----:B------:R-:W-:Y:S01]  /*08a0*/  @P5 IMAD R21, R3, R21, R32 ;  /* 0x0000001503155224 */ /* 0x000fe200078e0220 */
[----:B------:R-:W-:Y:S01]  /*08b0*/  @P5 MOV R32, R16 ;  /* 0x0000001000205202 */ /* 0x000fe20000000f00 */
[----:B------:R-:W-:-:S03]  /*08c0*/  @!P4 IMAD.WIDE.U32 R28, R2, R12, R28 ;  /* 0x0000000c021cc225 */ /* 0x000fc600078e001c */
[----:B------:R-:W3:Y:S01]  /*08d0*/  @P0 LDC.64 R12, c[0x0][0x220] ;  /* 0x00008800ff0c0b82 */ /* 0x000ee20000000a00 */
[----:B------:R-:W-:Y:S01]  /*08e0*/  @P5 IMAD.WIDE.U32 R32, R3, R20, R32 ;  /* 0x0000001403205225 */ /* 0x000fe200078e0020 */
[----:B------:R-:W-:Y:S01]  /*08f0*/  @!P4 IADD3 R5, R29, R5, RZ ;  /* 0x000000051d05c210 */ /* 0x000fe20007ffe0ff */
[----:B------:R-:W-:Y:S01]  /*0900*/  HFMA2.MMA R3, -RZ, RZ, 0, 0 ;  /* 0x00000000ff037435 */ /* 0x000fe200000001ff */
[C---:B0-----:R-:W-:Y:S02]  /*0910*/  @!P4 LEA R22, P6, R28.reuse, R22, 0x1 ;  /* 0x000000161c16c211 */ /* 0x041fe400078c08ff */
[----:B------:R-:W-:Y:S02]  /*0920*/  @P0 MOV R29, R19 ;  /* 0x00000013001d0202 */ /* 0x000fe40000000f00 */
[----:B------:R-:W-:Y:S01]  /*0930*/  @!P4 LEA.HI.X R23, R28, R23, R5, 0x1, P6 ;  /* 0x000000171c17c211 */ /* 0x000fe200030f0c05 */
[----:B-1----:R-:W-:Y:S01]  /*0940*/  @P0 IMAD R30, R30, R24, RZ ;  /* 0x000000181e1e0224 */ /* 0x002fe200078e02ff */
[----:B------:R-:W-:-:S02]  /*0950*/  @P0 MOV R28, R16 ;  /* 0x00000010001c0202 */ /* 0x000fc40000000f00 */
[----:B------:R-:W-:Y:S01]  /*0960*/  @P5 IADD3 R21, R33, R21, RZ ;  /* 0x0000001521155210 */ /* 0x000fe20007ffe0ff */
[----:B------:R-:W-:Y:S01]  /*0970*/  @P0 IMAD R25, R4, R25, R30 ;  /* 0x0000001904190224 */ /* 0x000fe200078e021e */
[----:B------:R-:W-:Y:S01]  /*0980*/  IADD3 R20, R2, 0x180, RZ ;  /* 0x0000018002147810 */ /* 0x000fe20007ffe0ff */
[----:B------:R-:W-:Y:S01]  /*0990*/  @P0 IMAD.WIDE.U32 R4, R4, R24, R28 ;  /* 0x0000001804040225 */ /* 0x000fe200078e001c */
[C---:B--2---:R-:W-:Y:S02]  /*09a0*/  @P5 LEA R26, P6, R32.reuse, R26, 0x1 ;  /* 0x0000001a201a5211 */ /* 0x044fe400078c08ff */
[----:B------:R-:W-:Y:S02]  /*09b0*/  SHF.R.S32.HI R28, RZ, 0x1f, R20 ;  /* 0x0000001fff1c7819 */ /* 0x000fe40000011414 */
[----:B------:R-:W-:Y:S02]  /*09c0*/  @P5 LEA.HI.X R27, R32, R27, R21, 0x1, P6 ;  /* 0x0000001b201b5211 */ /* 0x000fe400030f0c15 */
[----:B------:R-:W-:-:S02]  /*09d0*/  ISETP.GE.U32.AND P6, PT, R20, UR6, PT ;  /* 0x0000000614007c0c */ /* 0x000fc4000bfc6070 */
[----:B------:R-:W-:Y:S01]  /*09e0*/  @P0 IADD3 R25, R5, R25, RZ ;  /* 0x0000001905190210 */ /* 0x000fe20007ffe0ff */
[----:B------:R0:W2:Y:S01]  /*09f0*/  @P5 LDG.E R3, desc[UR8][R26.64] ;  /* 0x000000081a035981 */ /* 0x0000a2000c1e1900 */
[----:B------:R-:W-:Y:S02]  /*0a00*/  ISETP.GE.AND.EX P6, PT, R28, UR7, PT, P6 ;  /* 0x000000071c007c0c */ /* 0x000fe4000bfc6360 */
[----:B---3--:R-:W-:Y:S02]  /*0a10*/  @P0 LEA R12, P5, R4, R12, 0x1 ;  /* 0x0000000c040c0211 */ /* 0x008fe400078a08ff */
[----:B------:R-:W-:Y:S02]  /*0a20*/  IADD3 R21, R2, 0x1c0, RZ ;  /* 0x000001c002157810 */ /* 0x000fe40007ffe0ff */
[----:B------:R-:W-:Y:S02]  /*0a30*/  ISETP.LT.U32.AND P6, PT, R37, 0x80, !P6 ;  /* 0x000000802500780c */ /* 0x000fe400077c1070 */
[----:B------:R-:W-:-:S02]  /*0a40*/  @P0 LEA.HI.X R13, R4, R13, R25, 0x1, P5 ;  /* 0x0000000d040d0211 */ /* 0x000fc400028f0c19 */
[----:B------:R-:W-:Y:S02]  /*0a50*/  CS2R R4, SRZ ;  /* 0x0000000000047805 */ /* 0x000fe4000001ff00 */
[----:B------:R-:W-:Y:S02]  /*0a60*/  ISETP.GE.U32.AND P5, PT, R21, UR6, PT ;  /* 0x0000000615007c0c */ /* 0x000fe4000bfa6070 */
[----:B------:R-:W-:Y:S02]  /*0a70*/  SHF.R.S32.HI R30, RZ, 0x1f, R21 ;  /* 0x0000001fff1e7819 */ /* 0x000fe40000011415 */
[----:B0-----:R-:W-:Y:S01]  /*0a80*/  CS2R R26, SRZ ;  /* 0x00000000001a7805 */ /* 0x001fe2000001ff00 */
[----:B------:R-:W3:Y:S01]  /*0a90*/  @P2 LDG.E R4, desc[UR8][R10.64] ;  /* 0x000000080a042981 */ /* 0x000ee2000c1e1900 */
[----:B------:R-:W-:Y:S01]  /*0aa0*/  ISETP.GE.AND.EX P5, PT, R30, UR7, PT, P5 ;  /* 0x000000071e007c0c */ /* 0x000fe2000bfa6350 */
[----:B------:R-:W0:Y:S03]  /*0ab0*/  @P6 LDC.64 R24, c[0x0][0x270] ;  /* 0x00009c00ff186b82 */ /* 0x000e260000000a00 */
[----:B------:R-:W-:Y:S01]  /*0ac0*/  ISETP.LT.U32.AND P5, PT, R37, 0x80, !P5 ;  /* 0x000000802500780c */ /* 0x000fe20006fa1070 */
[----:B------:R1:W4:Y:S04]  /*0ad0*/  @!P4 LDG.E R27, desc[UR8][R22.64] ;  /* 0x00000008161bc981 */ /* 0x000328000c1e1900 */
[----:B------:R-:W5:Y:S01]  /*0ae0*/  @P1 LDG.E R26, desc[UR8][R8.64] ;  /* 0x00000008081a1981 */ /* 0x000f62000c1e1900 */
[----:B------:R-:W-:-:S03]  /*0af0*/  @P6 MOV R29, R19 ;  /* 0x00000013001d6202 */ /* 0x000fc60000000f00 */
[----:B------:R1:W2:Y:S02]  /*0b00*/  @P3 LDG.E R5, desc[UR8][R6.64] ;  /* 0x0000000806053981 */ /* 0x0002a4000c1e1900 */
[----:B-1----:R-:W1:Y:S08]  /*0b10*/  @P6 LDC.64 R22, c[0x0][0x220] ;  /* 0x00008800ff166b82 */ /* 0x002e700000000a00 */
[----:B------:R-:W1:Y:S01]  /*0b20*/  @P5 LDC.64 R10, c[0x0][0x270] ;  /* 0x00009c00ff0a5b82 */ /* 0x000e620000000a00 */
[----:B------:R-:W-:Y:S01]  /*0b30*/  CS2R R6, SRZ ;  /* 0x0000000000067805 */ /* 0x000fe2000001ff00 */
[----:B0-----:R-:W-:-:S05]  /*0b40*/  @P6 IMAD R28, R28, R24, RZ ;  /* 0x000000181c1c6224 */ /* 0x001fca00078e02ff */
[----:B------:R0:W2:Y:S01]  /*0b50*/  @P0 LDG.E R6, desc[UR8][R12.64] ;  /* 0x000000080c060981 */ /* 0x0000a2000c1e1900 */
[----:B------:R-:W1:Y:S01]  /*0b60*/  @P5 LDC.64 R8, c[0x0][0x220] ;  /* 0x00008800ff085b82 */ /* 0x000e620000000a00 */
[----:B------:R-:W-:Y:S01]  /*0b70*/  @P6 IMAD R25, R20, R25, R28 ;  /* 0x0000001914196224 */ /* 0x000fe200078e021c */
[----:B------:R-:W-:-:S05]  /*0b80*/  @P6 MOV R28, R16 ;  /* 0x00000010001c6202 */ /* 0x000fca0000000f00 */
[----:B------:R-:W-:Y:S01]  /*0b90*/  @P6 IMAD.WIDE.U32 R28, R20, R24, R28 ;  /* 0x00000018141c6225 */ /* 0x000fe200078e001c */
[----:B0-----:R-:W-:Y:S02]  /*0ba0*/  @P5 MOV R12, R16 ;  /* 0x00000010000c5202 */ /* 0x001fe40000000f00 */
[----:B------:R-:W-:Y:S01]  /*0bb0*/  @P5 MOV R13, R19 ;  /* 0x00000013000d5202 */ /* 0x000fe20000000f00 */
[-C--:B-1----:R-:W-:Y:S01]  /*0bc0*/  @P5 IMAD R30, R30, R10.reuse, RZ ;  /* 0x0000000a1e1e5224 */ /* 0x082fe200078e02ff */
[----:B------:R-:W-:Y:S01]  /*0bd0*/  @P6 IADD3 R25, R29, R25, RZ ;  /* 0x000000191d196210 */ /* 0x000fe20007ffe0ff */
[----:B------:R-:W-:Y:S01]  /*0be0*/  @P5 IMAD.WIDE.U32 R12, R21, R10, R12 ;  /* 0x0000000a150c5225 */ /* 0x000fe200078e000c */
[----:B------:R-:W-:-:S03]  /*0bf0*/  @P6 LEA R22, P0, R28, R22, 0x1 ;  /* 0x000000161c166211 */ /* 0x000fc600078008ff */
[----:B------:R-:W-:Y:S01]  /*0c00*/  @P5 IMAD R11, R21, R11, R30 ;  /* 0x0000000b150b5224 */ /* 0x000fe200078e021e */
[----:B------:R-:W-:Y:S02]  /*0c10*/  @P6 LEA.HI.X R23, R28, R23, R25, 0x1, P0 ;  /* 0x000000171c176211 */ /* 0x000fe400000f0c19 */
[C---:B------:R-:W-:Y:S02]  /*0c20*/  @P5 LEA R8, P0, R12.reuse, R8, 0x1 ;  /* 0x000000080c085211 */ /* 0x040fe400078008ff */
[----:B------:R-:W-:Y:S01]  /*0c30*/  @P5 IADD3 R11, R13, R11, RZ ;  /* 0x0000000b0d0b5210 */ /* 0x000fe20007ffe0ff */
[----:B------:R-:W2:Y:S03]  /*0c40*/  @P6 LDG.E R7, desc[UR8][R22.64] ;  /* 0x0000000816076981 */ /* 0x000ea6000c1e1900 */
[----:B------:R-:W-:Y:S01]  /*0c50*/  @P5 LEA.HI.X R9, R12, R9, R11, 0x1, P0 ;  /* 0x000000090c095211 */ /* 0x000fe200000f0c0b */
[----:B------:R-:W-:-:S10]  /*0c60*/  HFMA2.MMA R12, -RZ, RZ, 0, 0 ;  /* 0x00000000ff0c7435 */ /* 0x000fd400000001ff */
[----:B------:R0:W2:Y:S01]  /*0c70*/  @P5 LDG.E R12, desc[UR8][R8.64] ;  /* 0x00000008080c5981 */ /* 0x0000a2000c1e1900 */
[----:B------:R-:W1:Y:S02]  /*0c80*/  S2R R25, SR_LANEID ;  /* 0x0000000000197919 */ /* 0x000e640000000000 */
[----:B-1----:R-:W-:Y:S02]  /*0c90*/  ISETP.GT.AND P0, PT, R25, 0x1e, PT ;  /* 0x0000001e1900780c */ /* 0x002fe40003f04270 */
[C---:B---3--:R-:W-:Y:S02]  /*0ca0*/  PRMT R10, R4.reuse, 0x7632, R10 ;  /* 0x00007632040a7816 */ /* 0x048fe4000000000a */
[----:B------:R-:W-:Y:S02]  /*0cb0*/  SHF.L.U32 R11, R4, 0x10, RZ ;  /* 0x00000010040b7819 */ /* 0x000fe400000006ff */
[----:B------:R-:W-:Y:S02]  /*0cc0*/  SHF.L.U32 R20, R10, 0x10, RZ ;  /* 0x000000100a147819 */ /* 0x000fe400000006ff */
[----:B----4-:R-:W-:-:S04]  /*0cd0*/  PRMT R10, R27, 0x7632, R10 ;  /* 0x000076321b0a7816 */ /* 0x010fc8000000000a */
[----:B------:R-:W-:Y:S01]  /*0ce0*/  SHF.L.U32 R21, R10, 0x10, RZ ;  /* 0x000000100a157819 */ /* 0x000fe200000006ff */
[----:B------:R-:W-:Y:S01]  /*0cf0*/  FMUL.FTZ R24, R20, R20 ;  /* 0x0000001414187220 */ /* 0x000fe20000410000 */
[C---:B-----5:R-:W-:Y:S01]  /*0d00*/  PRMT R13, R26.reuse, 0x7632, R13 ;  /* 0x000076321a0d7816 */ /* 0x060fe2000000000d */
[----:B------:R-:W-:Y:S01]  /*0d10*/  FADD.FTZ R10, R11, R20 ;  /* 0x000000140b0a7221 */ /* 0x000fe20000010000 */
[----:B------:R-:W-:Y:S01]  /*0d20*/  SHF.L.U32 R20, R27, 0x10, RZ ;  /* 0x000000101b147819 */ /* 0x000fe200000006ff */
[----:B0-----:R-:W-:Y:S01]  /*0d30*/  FMUL.FTZ R9, R21, R21 ;  /* 0x0000001515097220 */ /* 0x001fe20000410000 */
[----:B------:R-:W-:Y:S02]  /*0d40*/  SHF.L.U32 R8, R13, 0x10, RZ ;  /* 0x000000100d087819 */ /* 0x000fe400000006ff */
[----:B------:R-:W-:Y:S01]  /*0d50*/  SHF.L.U32 R13, R26, 0x10, RZ ;  /* 0x000000101a0d7819 */ /* 0x000fe200000006ff */
[C---:B------:R-:W-:Y:S01]  /*0d60*/  FADD.FTZ R21, R20.reuse, R21 ;  /* 0x0000001514157221 */ /* 0x040fe20000010000 */
[----:B--2---:R-:W-:Y:S01]  /*0d70*/  PRMT R23, R5, 0x7632, R23 ;  /* 0x0000763205177816 */ /* 0x004fe20000000017 */
[----:B------:R-:W-:Y:S01]  /*0d80*/  FFMA.FTZ R20, R20, R20, R9 ;  /* 0x0000001414147223 */ /* 0x000fe20000010009 */
[----:B------:R-:W-:Y:S01]  /*0d90*/  FMUL.FTZ R22, R8, R8 ;  /* 0x0000000808167220 */ /* 0x000fe20000410000 */
[----:B------:R-:W-:Y:S01]  /*0da0*/  FFMA.FTZ R11, R11, R11, R24 ;  /* 0x0000000b0b0b7223 */ /* 0x000fe20000010018 */
[----:B------:R-:W-:Y:S01]  /*0db0*/  FADD.FTZ R8, R13, R8 ;  /* 0x000000080d087221 */ /* 0x000fe20000010000 */
[----:B------:R-:W-:-:S02]  /*0dc0*/  IMAD.U32 R9, R23, 0x10000, RZ ;  /* 0x0001000017097824 */ /* 0x000fc400078e00ff */
[----:B------:R-:W-:Y:S01]  /*0dd0*/  FADD.FTZ R20, RZ, R20 ;  /* 0x00000014ff147221 */ /* 0x000fe20000010000 */
[----:B------:R-:W-:Y:S01]  /*0de0*/  FFMA.FTZ R13, R13, R13, R22 ;  /* 0x0000000d0d0d7223 */ /* 0x000fe20000010016 */
[----:B------:R-:W-:Y:S01]  /*0df0*/  FADD.FTZ R21, RZ, R21 ;  /* 0x00000015ff157221 */ /* 0x000fe20000010000 */
[----:B------:R-:W-:Y:S01]  /*0e00*/  SHF.L.U32 R22, R5, 0x10, RZ ;  /* 0x0000001005167819 */ /* 0x000fe200000006ff */
[----:B------:R-:W-:Y:S01]  /*0e10*/  FMUL.FTZ R23, R9, R9 ;  /* 0x0000000909177220 */ /* 0x000fe20000410000 */
[--C-:B------:R-:W-:Y:S01]  /*0e20*/  FADD.FTZ R20, R20, R11.reuse ;  /* 0x0000000b14147221 */ /* 0x100fe20000010000 */
[----:B------:R-:W-:Y:S01]  /*0e30*/  PRMT R11, R3, 0x7632, R11 ;  /* 0x00007632030b7816 */ /* 0x000fe2000000000b */
[----:B------:R-:W-:Y:S01]  /*0e40*/  FADD.FTZ R21, R21, R10 ;  /* 0x0000000a15157221 */ /* 0x000fe20000010000 */
[C---:B------:R-:W-:Y:S01]  /*0e50*/  FADD.FTZ R10, R22.reuse, R9 ;  /* 0x00000009160a7221 */ /* 0x040fe20000010000 */
[----:B------:R-:W-:Y:S01]  /*0e60*/  FFMA.FTZ R9, R22, R22, R23 ;  /* 0x0000001616097223 */ /* 0x000fe20000010017 */
[----:B------:R-:W-:Y:S01]  /*0e70*/  SHF.L.U32 R22, R11, 0x10, RZ ;  /* 0x000000100b167819 */ /* 0x000fe200000006ff */
[----:B------:R-:W-:Y:S01]  /*0e80*/  FADD.FTZ R21, R21, R8 ;  /* 0x0000000815157221 */ /* 0x000fe20000010000 */
[----:B------:R-:W-:-:S02]  /*0e90*/  SHF.L.U32 R11, R3, 0x10, RZ ;  /* 0x00000010030b7819 */ /* 0x000fc400000006ff */
[----:B------:R-:W-:Y:S01]  /*0ea0*/  PRMT R8, R6, 0x7632, R8 ;  /* 0x0000763206087816 */ /* 0x000fe20000000008 */
[----:B------:R-:W-:Y:S01]  /*0eb0*/  FMUL.FTZ R24, R22, R22 ;  /* 0x0000001616187220 */ /* 0x000fe20000410000 */
[----:B------:R-:W-:Y:S01]  /*0ec0*/  FADD.FTZ R20, R20, R13 ;  /* 0x0000000d14147221 */ /* 0x000fe20000010000 */
[C---:B------:R-:W-:Y:S01]  /*0ed0*/  FADD.FTZ R13, R11.reuse, R22 ;  /* 0x000000160b0d7221 */ /* 0x040fe20000010000 */
[----:B------:R-:W-:Y:S01]  /*0ee0*/  SHF.L.U32 R8, R8, 0x10, RZ ;  /* 0x0000001008087819 */ /* 0x000fe200000006ff */
[----:B------:R-:W-:Y:S01]  /*0ef0*/  FFMA.FTZ R24, R11, R11, R24 ;  /* 0x0000000b0b187223 */ /* 0x000fe20000010018 */
[----:B------:R-:W-:Y:S01]  /*0f00*/  FADD.FTZ R10, R21, R10 ;  /* 0x0000000a150a7221 */ /* 0x000fe20000010000 */
[----:B------:R-:W-:Y:S01]  /*0f10*/  FADD.FTZ R9, R20, R9 ;  /* 0x0000000914097221 */ /* 0x000fe20000010000 */
[----:B------:R-:W-:Y:S01]  /*0f20*/  SHF.L.U32 R11, R6, 0x10, RZ ;  /* 0x00000010060b7819 */ /* 0x000fe200000006ff */
[----:B------:R-:W-:Y:S01]  /*0f30*/  FMUL.FTZ R20, R8, R8 ;  /* 0x0000000808147220 */ /* 0x000fe20000410000 */
[----:B------:R-:W-:Y:S01]  /*0f40*/  FADD.FTZ R10, R10, R13 ;  /* 0x0000000d0a0a7221 */ /* 0x000fe20000010000 */
[----:B------:R-:W-:-:S02]  /*0f50*/  FADD.FTZ R24, R9, R24 ;  /* 0x0000001809187221 */ /* 0x000fc40000010000 */
[C---:B------:R-:W-:Y:S01]  /*0f60*/  FADD.FTZ R13, R11.reuse, R8 ;  /* 0x000000080b0d7221 */ /* 0x040fe20000010000 */
[----:B------:R-:W-:Y:S01]  /*0f70*/  FFMA.FTZ R11, R11, R11, R20 ;  /* 0x0000000b0b0b7223 */ /* 0x000fe20000010014 */
[----:B------:R-:W-:-:S04]  /*0f80*/  PRMT R21, R7, 0x7632, R21 ;  /* 0x0000763207157816 */ /* 0x000fc80000000015 */
[----:B------:R-:W-:Y:S01]  /*0f90*/  SHF.L.U32 R9, R21, 0x10, RZ ;  /* 0x0000001015097819 */ /* 0x000fe200000006ff */
[----:B------:R-:W-:Y:S01]  /*0fa0*/  FADD.FTZ R10, R10, R13 ;  /* 0x0000000d0a0a7221 */ /* 0x000fe20000010000 */
[----:B------:R-:W-:-:S03]  /*0fb0*/  SHF.L.U32 R8, R7, 0x10, RZ ;  /* 0x0000001007087819 */ /* 0x000fc600000006ff */
[----:B------:R-:W-:Y:S01]  /*0fc0*/  FMUL.FTZ R13, R9, R9 ;  /* 0x00000009090d7220 */ /* 0x000fe20000410000 */
[----:B------:R-:W-:Y:S01]  /*0fd0*/  PRMT R20, R12, 0x7632, R20 ;  /* 0x000076320c147816 */ /* 0x000fe20000000014 */
[C---:B------:R-:W-:Y:S02]  /*0fe0*/  FADD.FTZ R9, R8.reuse, R9 ;  /* 0x0000000908097221 */ /* 0x040fe40000010000 */
[----:B------:R-:W-:Y:S01]  /*0ff0*/  FFMA.FTZ R8, R8, R8, R13 ;  /* 0x0000000808087223 */ /* 0x000fe2000001000d */
[----:B------:R-:W-:Y:S02]  /*1000*/  SHF.L.U32 R20, R20, 0x10, RZ ;  /* 0x0000001014147819 */ /* 0x000fe400000006ff */
[----:B------:R-:W-:Y:S01]  /*1010*/  SHF.L.U32 R13, R12, 0x10, RZ ;  /* 0x000000100c0d7819 */ /* 0x000fe200000006ff */
[----:B------:R-:W-:Y:S02]  /*1020*/  FADD.FTZ R11, R24, R11 ;  /* 0x0000000b180b7221 */ /* 0x000fe40000010000 */
[----:B------:R-:W-:Y:S01]  /*1030*/  FMUL.FTZ R22, R20, R20 ;  /* 0x0000001414167220 */ /* 0x000fe20000410000 */
[----:B------:R-:W-:Y:S01]  /*1040*/  FADD.FTZ R9, R10, R9 ;  /* 0x000000090a097221 */ /* 0x000fe20000010000 */
[----:B------:R-:W-:Y:S01]  /*1050*/  FADD.FTZ R20, R13, R20 ;  /* 0x000000140d147221 */ /* 0x000fe20000010000 */
[----:B------:R-:W-:Y:S01]  /*1060*/  FADD.FTZ R8, R11, R8 ;  /* 0x000000080b087221 */ /* 0x000fe20000010000 */
[----:B------:R-:W-:-:S02]  /*1070*/  FFMA.FTZ R13, R13, R13, R22 ;  /* 0x0000000d0d0d7223 */ /* 0x000fc40000010016 */
[----:B------:R-:W-:Y:S02]  /*1080*/  FADD.FTZ R20, R9, R20 ;  /* 0x0000001409147221 */ /* 0x000fe40000010000 */
[----:B------:R-:W-:-:S03]  /*1090*/  FADD.FTZ R21, R8, R13 ;  /* 0x0000000d08157221 */ /* 0x000fc60000010000 */
[----:B------:R-:W0:Y:S04]  /*10a0*/  SHFL.DOWN PT, R9, R20, 0x1, 0x1f ;  /* 0x08201f0014097f89 */ /* 0x000e2800000e0000 */
[----:B------:R-:W1:Y:S01]  /*10b0*/  SHFL.DOWN PT, R8, R21, 0x1, 0x1f ;  /* 0x08201f0015087f89 */ /* 0x000e6200000e0000 */
        /* <DEDUP_REMOVED lines=19> */
[C---:B------:R-:W-:Y:S02]  /*11f0*/  ISETP.GT.AND P0, PT, R25.reuse, 0xf, PT ;  /* 0x0000000f1900780c */ /* 0x040fe40003f04270 */
[----:B------:R-:W-:Y:S01]  /*1200*/  ISETP.NE.AND P5, PT, R25, RZ, PT ;  /* 0x000000ff1900720c */ /* 0x000fe20003fa5270 */
[----:B------:R-:W2:Y:S10]  /*1210*/  LDC R13, c[0x0][0xc] ;  /* 0x00000300ff0d7b82 */ /* 0x000eb40000000800 */
[----:B0-----:R-:W-:Y:S01]  /*1220*/  @!P0 FADD.FTZ R20, R20, R9 ;  /* 0x0000000914148221 */ /* 0x001fe20000010000 */
[----:B-1----:R-:W-:-:S05]  /*1230*/  @!P0 FADD.FTZ R21, R21, R8 ;  /* 0x0000000815158221 */ /* 0x002fca0000010000 */
[----:B------:R0:W-:Y:S01]  /*1240*/  @!P5 STS.64 [R35+0x8], R20 ;  /* 0x000008142300d388 */ /* 0x0001e20000000a00 */
[----:B------:R-:W-:Y:S01]  /*1250*/  BAR.SYNC.DEFER_BLOCKING 0x0 ;  /* 0x0000000000007b1d */ /* 0x000fe20000010000 */
[----:B------:R-:W-:Y:S02]  /*1260*/  ISETP.NE.AND P5, PT, R37, RZ, PT ;  /* 0x000000ff2500720c */ /* 0x000fe40003fa5270 */
[----:B--2---:R-:W-:-:S03]  /*1270*/  ISETP.GE.U32.AND P0, PT, R13, 0x2, PT ;  /* 0x000000020d00780c */ /* 0x004fc60003f06070 */
[----:B------:R-:W-:Y:S01]  /*1280*/  BSSY B0, `(.L_x_1540) ;  /* 0x0000011000007945 */ /* 0x000fe20003800000 */
[----:B------:R-:W-:Y:S02]  /*1290*/  PRMT R32, R4, 0x7632, R32 ;  /* 0x0000763204207816 */ /* 0x000fe40000000020 */
[----:B------:R-:W-:Y:S02]  /*12a0*/  PRMT R31, R26, 0x7632, R31 ;  /* 0x000076321a1f7816 */ /* 0x000fe4000000001f */
[----:B------:R-:W-:Y:S02]  /*12b0*/  PRMT R30, R5, 0x7632, R30 ;  /* 0x00007632051e7816 */ /* 0x000fe4000000001e */
[----:B------:R-:W-:Y:S01]  /*12c0*/  PRMT R33, R27, 0x7632, R33 ;  /* 0x000076321b217816 */ /* 0x000fe20000000021 */
[----:B0-----:R-:W-:Y:S06]  /*12d0*/  @P5 BRA `(.L_x_1541) ;  /* 0x00000000002c5947 */ /* 0x001fec0003800000 */
        /* <DEDUP_REMOVED lines=11> */
.L_x_1541:
[----:B------:R-:W-:Y:S05]  /*1390*/  BSYNC B0 ;  /* 0x0000000000007941 */ /* 0x000fea0003800000 */
.L_x_1540:
[----:B------:R-:W-:Y:S02]  /*13a0*/  PRMT R29, R3, 0x7632, R29 ;  /* 0x00007632031d7816 */ /* 0x000fe4000000001d */
[----:B------:R-:W-:Y:S01]  /*13b0*/  PRMT R28, R6, 0x7632, R28 ;  /* 0x00007632061c7816 */ /* 0x000fe2000000001c */
[----:B------:R-:W-:Y:S06]  /*13c0*/  @!P0 BRA `(.L_x_1542) ;  /* 0x00000010007c8947 */ /* 0x000fec0003800000 */
[----:B------:R-:W0:Y:S01]  /*13d0*/  LDC.64 R8, c[0x0][0x240] ;  /* 0x00009000ff087b82 */ /* 0x000e220000000a00 */
        /* <DEDUP_REMOVED lines=9> */
[----:B------:R-:W0:Y:S01]  /*1470*/  S2R R22, SR_CTAID.X ;  /* 0x0000000000167919 */ /* 0x000e220000002500 */
[----:B------:R-:W1:Y:S01]  /*1480*/  S2UR UR6, SR_CTAID.Y ;  /* 0x00000000000679c3 */ /* 0x000e620000002600 */
[----:B------:R-:W-:-:S06]  /*1490*/  ULOP3.LUT UP0, URZ, UR4, 0x2, URZ, 0xc0, !UPT ;  /* 0x00000002043f7892 */ /* 0x000fcc000f80c03f */
[----:B------:R-:W-:Y:S02]  /*14a0*/  PLOP3.LUT P0, PT, PT, PT, UP0, 0x80, 0x0 ;  /* 0x000000000000781c */ /* 0x000fe40003f0f008 */
[----:B-1----:R-:W-:Y:S01]  /*14b0*/  MOV R0, UR6 ;  /* 0x0000000600007c02 */ /* 0x002fe20008000f00 */
[----:B------:R-:W-:Y:S02]  /*14c0*/  UMOV UR6, 0xffffffff ;  /* 0xffffffff00067882 */ /* 0x000fe40000000000 */
[----:B------:R-:W-:Y:S02]  /*14d0*/  USEL UR6, UR6, 0x1, UP0 ;  /* 0x0000000106067887 */ /* 0x000fe40008000000 */
[----:B0-----:R-:W-:-:S04]  /*14e0*/  IMAD R22, R22, UR12, R0 ;  /* 0x0000000c16167c24 */ /* 0x001fc8000f8e0200 */
[----:B------:R-:W-:Y:S01]  /*14f0*/  MOV R24, UR6 ;  /* 0x0000000600187c02 */ /* 0x000fe20008000f00 */
[----:B------:R-:W-:-:S05]  /*1500*/  IMAD.WIDE.U32 R22, R22, 0x8, R10 ;  /* 0x0000000816167825 */ /* 0x000fca00078e000a */
[----:B------:R0:W-:Y:S01]  /*1510*/  STG.E.64 desc[UR8][R22.64], R20 ;  /* 0x0000001416007986 */ /* 0x0001e2000c101b08 */
[----:B------:R-:W-:Y:S06]  /*1520*/  MEMBAR.ALL.GPU ;  /* 0x0000000000007992 */ /* 0x000fec000000a000 */
[----:B------:R-:W-:-:S00]  /*1530*/  ERRBAR ;  /* 0x00000000000079ab */ /* 0x000fc00000000000 */
[----:B------:R-:W-:Y:S06]  /*1540*/  CGAERRBAR ;  /* 0x00000000000075ab */ /* 0x000fec0000000000 */
[----:B------:R1:W-:Y:S01]  /*1550*/  REDG.E.ADD.S32.STRONG.GPU desc[UR8][R8.64], R24 ;  /* 0x000000180800798e */ /* 0x0003e2000c10e388 */
[----:B0-----:R-:W-:-:S04]  /*1560*/  SEL R22, R13, RZ, !P0 ;  /* 0x000000ff0d167207 */ /* 0x001fc80004000000 */
[----:B------:R-:W-:-:S13]  /*1570*/  ISETP.NE.AND P0, PT, R22, -0x1, PT ;  /* 0xffffffff1600780c */ /* 0x000fda0003f05270 */
[----:B-1----:R-:W-:Y:S05]  /*1580*/  @!P0 BRA `(.L_x_1543) ;  /* 0x0000000000148947 */ /* 0x002fea0003800000 */
.L_x_1544:
[----:B------:R-:W2:Y:S04]  /*1590*/  LDG.E.STRONG.GPU R23, desc[UR8][R8.64] ;  /* 0x0000000808177981 */ /* 0x000ea8000c1ef900 */
[----:B--2---:R-:W-:Y:S01]  /*15a0*/  CCTL.IVALL ;  /* 0x00000000ff00798f */ /* 0x004fe20002000000 */
[----:B------:R-:W-:Y:S05]  /*15b0*/  YIELD ;  /* 0x0000000000007946 */ /* 0x000fea0003800000 */
[----:B------:R-:W-:-:S13]  /*15c0*/  ISETP.NE.AND P0, PT, R23, R22, PT ;  /* 0x000000161700720c */ /* 0x000fda0003f05270 */
[----:B------:R-:W-:Y:S05]  /*15d0*/  @P0 BRA `(.L_x_1544) ;  /* 0xfffffffc00ec0947 */ /* 0x000fea000383ffff */
.L_x_1543:
[----:B------:R-:W-:Y:S01]  /*15e0*/  ISETP.NE.AND P0, PT, R13, RZ, PT ;  /* 0x000000ff0d00720c */ /* 0x000fe20003f05270 */
[----:B------:R-:W-:Y:S05]  /*15f0*/  WARPSYNC.ALL ;  /* 0x0000000000007948 */ /* 0x000fea0003800000 */
[----:B------:R-:W-:Y:S07]  /*1600*/  BAR.SYNC.DEFER_BLOCKING 0x0 ;  /* 0x0000000000007b1d */ /* 0x000fee0000010000 */
[----:B------:R-:W-:Y:S05]  /*1610*/  @!P0 BRA `(.L_x_1542) ;  /* 0x0000000c00e88947 */ /* 0x000fea0003800000 */
[----:B------:R-:W-:-:S04]  /*1620*/  IADD3 R8, R13, -0x1, RZ ;  /* 0xffffffff0d087810 */ /* 0x000fc80007ffe0ff */
[----:B------:R-:W-:Y:S01]  /*1630*/  ISETP.GE.U32.AND P0, PT, R8, 0x3, PT ;  /* 0x000000030800780c */ /* 0x000fe20003f06070 */
[----:B------:R-:W-:-:S12]  /*1640*/  HFMA2.MMA R8, -RZ, RZ, 0, 0 ;  /* 0x00000000ff087435 */ /* 0x000fd800000001ff */
[----:B------:R-:W-:Y:S05]  /*1650*/  @!P0 BRA `(.L_x_1545) ;  /* 0x0000000c00688947 */ /* 0x000fea0003800000 */
[----:B------:R-:W-:-:S04]  /*1660*/  LOP3.LUT R8, R13, 0x3, RZ, 0xc0, !PT ;  /* 0x000000030d087812 */ /* 0x000fc800078ec0ff */
        /* <DEDUP_REMOVED lines=8> */
.L_x_1548:
[----:B------:R-:W-:-:S13]  /*16f0*/  ISETP.EQ.OR P6, PT, R8, UR10, P5 ;  /* 0x0000000a08007c0c */ /* 0x000fda000afc2670 */
[----:B------:R-:W-:-:S04]  /*1700*/  @!P6 IMAD R22, R8, UR12, R0 ;  /* 0x0000000c0816ec24 */ /* 0x000fc8000f8e0200 */
[----:B------:R-:W-:-:S06]  /*1710*/  @!P6 IMAD.WIDE.U32 R22, R22, 0x8, R10 ;  /* 0x000000081616e825 */ /* 0x000fcc00078e000a */
[----:B------:R-:W2:Y:S01]  /*1720*/  @!P6 LDG.E.64 R22, desc[UR8][R22.64] ;  /* 0x000000081616e981 */ /* 0x000ea2000c1e1b00 */
[----:B------:R-:W-:Y:S01]  /*1730*/  IADD3 R24, R8, 0x1, RZ ;  /* 0x0000000108187810 */ /* 0x000fe20007ffe0ff */
[----:B--2---:R-:W-:Y:S01]  /*1740*/  @!P6 FADD.FTZ R20, R20, R22 ;  /* 0x000000161414e221 */ /* 0x004fe20000010000 */
[----:B------:R-:W-:Y:S02]  /*1750*/  @!P6 FADD.FTZ R21, R21, R23 ;  /* 0x000000171515e221 */ /* 0x000fe40000010000 */
        /* <DEDUP_REMOVED lines=46> */
[----:B------:R-:W-:Y:S02]  /*1a40*/  VIADD R24, R8, 0x8 ;  /* 0x0000000808187836 */ /* 0x000fe40000000000 */
        /* <DEDUP_REMOVED lines=61> */
.L_x_1547:
        /* <DEDUP_REMOVED lines=11> */
[----:B------:R-:W-:Y:S01]  /*1ed0*/  IADD3 R37, R8, 0x3, RZ ;  /* 0x0000000308257810 */ /* 0x000fe20007ffe0ff */
[----:B--2---:R-:W-:Y:S01]  /*1ee0*/  @!P0 FADD.FTZ R20, R20, R22 ;  /* 0x0000001614148221 */ /* 0x004fe20000010000 */
[----:B------:R-:W-:Y:S01]  /*1ef0*/  IADD3 R22, R8, 0x2, RZ ;  /* 0x0000000208167810 */ /* 0x000fe20007ffe0ff */
[----:B------:R-:W-:-:S03]  /*1f00*/  @!P0 FADD.FTZ R21, R21, R23 ;  /* 0x0000001715158221 */ /* 0x000fc60000010000 */
[----:B------:R-:W-:Y:S01]  /*1f10*/  ISETP.EQ.OR P0, PT, R22, UR10, P5 ;  /* 0x0000000a16007c0c */ /* 0x000fe2000af02670 */
[----:B---3--:R-:W-:Y:S01]  /*1f20*/  @!P6 FADD.FTZ R20, R20, R24 ;  /* 0x000000181414e221 */ /* 0x008fe20000010000 */
[----:B------:R-:W-:Y:S01]  /*1f30*/  @!P6 FADD.FTZ R21, R21, R25 ;  /* 0x000000191515e221 */ /* 0x000fe20000010000 */
[----:B------:R-:W-:-:S10]  /*1f40*/  ISETP.EQ.OR P6, PT, R37, UR10, P5 ;  /* 0x0000000a25007c0c */ /* 0x000fd4000afc2670 */
[----:B------:R-:W-:-:S04]  /*1f50*/  @!P0 IMAD R22, R22, UR12, R0 ;  /* 0x0000000c16168c24 */ /* 0x000fc8000f8e0200 */
[----:B------:R-:W-:-:S04]  /*1f60*/  @!P0 IMAD.WIDE.U32 R22, R22, 0x8, R10 ;  /* 0x0000000816168825 */ /* 0x000fc800078e000a */
[----:B------:R-:W-:Y:S02]  /*1f70*/  @!P6 IMAD R24, R37, UR12, R0 ;  /* 0x0000000c2518ec24 */ /* 0x000fe4000f8e0200 */
[----:B------:R-:W2:Y:S02]  /*1f80*/  @!P0 LDG.E.64 R22, desc[UR8][R22.64] ;  /* 0x0000000816168981 */ /* 0x000ea4000c1e1b00 */
[----:B------:R-:W-:-:S06]  /*1f90*/  @!P6 IMAD.WIDE.U32 R24, R24, 0x8, R10 ;  /* 0x000000081818e825 */ /* 0x000fcc00078e000a */
[----:B------:R-:W3:Y:S01]  /*1fa0*/  @!P6 LDG.E.64 R24, desc[UR8][R24.64] ;  /* 0x000000081818e981 */ /* 0x000ee2000c1e1b00 */
[----:B------:R-:W-:-:S04]  /*1fb0*/  IADD3 R8, R8, 0x4, RZ ;  /* 0x0000000408087810 */ /* 0x000fc80007ffe0ff */
        /* <DEDUP_REMOVED lines=27> */
[----:B------:R-:W-:Y:S02]  /*2170*/  IADD3 R9, R9, -0x4, RZ ;  /* 0xfffffffc09097810 */ /* 0x000fe40007ffe0ff */
[----:B------:R-:W-:Y:S02]  /*2180*/  IADD3 R8, R8, 0x4, RZ ;  /* 0x0000000408087810 */ /* 0x000fe40007ffe0ff */
[----:B------:R-:W-:Y:S01]  /*2190*/  IADD3 R9, R9, -0x4, RZ ;  /* 0xfffffffc09097810 */ /* 0x000fe20007ffe0ff */
[----:B--2---:R-:W-:Y:S01]  /*21a0*/  @!P0 FADD.FTZ R20, R20, R22 ;  /* 0x0000001614148221 */ /* 0x004fe20000010000 */
[----:B------:R-:W-:Y:S01]  /*21b0*/  @!P0 FADD.FTZ R21, R21, R23 ;  /* 0x0000001715158221 */ /* 0x000fe20000010000 */
[----:B------:R-:W-:Y:S02]  /*21c0*/  PLOP3.LUT P0, PT, PT, PT, PT, 0x8, 0x0 ;  /* 0x000000000000781c */ /* 0x000fe40003f0e170 */
[----:B---3--:R-:W-:Y:S01]  /*21d0*/  @!P6 FADD.FTZ R20, R20, R24 ;  /* 0x000000181414e221 */ /* 0x008fe20000010000 */
[----:B------:R-:W-:-:S10]  /*21e0*/  @!P6 FADD.FTZ R21, R21, R25 ;  /* 0x000000191515e221 */ /* 0x000fd40000010000 */
.L_x_1549:
[----:B------:R-:W-:-:S13]  /*21f0*/  ISETP.NE.OR P0, PT, R9, RZ, P0 ;  /* 0x000000ff0900720c */ /* 0x000fda0000705670 */
[----:B------:R-:W-:Y:S05]  /*2200*/  @!P0 BRA `(.L_x_1545) ;  /* 0x00000000007c8947 */ /* 0x000fea0003800000 */
.L_x_1546:
        /* <DEDUP_REMOVED lines=27> */
[----:B------:R-:W-:Y:S02]  /*23c0*/  ISETP.NE.AND P0, PT, R9, RZ, PT ;  /* 0x000000ff0900720c */ /* 0x000fe40003f05270 */
[----:B---3--:R-:W-:Y:S01]  /*23d0*/  @!P6 FADD.FTZ R20, R20, R24 ;  /* 0x000000181414e221 */ /* 0x008fe20000010000 */
[----:B------:R-:W-:-:S10]  /*23e0*/  @!P6 FADD.FTZ R21, R21, R25 ;  /* 0x000000191515e221 */ /* 0x000fd40000010000 */
[----:B------:R-:W-:Y:S05]  /*23f0*/  @P0 BRA `(.L_x_1546) ;  /* 0xfffffffc00840947 */ /* 0x000fea000383ffff */
.L_x_1545:
        /* <DEDUP_REMOVED lines=11> */
.L_x_1551:
[----:B------:R-:W-:Y:S05]  /*24b0*/  BSYNC B0 ;  /* 0x0000000000007941 */ /* 0x000fea0003800000 */
.L_x_1550:
[----:B------:R-:W-:Y:S05]  /*24c0*/  @!P6 BRA `(.L_x_1542) ;  /* 0x00000000003ce947 */ /* 0x000fea0003800000 */
[C---:B------:R-:W-:Y:S01]  /*24d0*/  VIADD R9, R8.reuse, 0x2 ;  /* 0x0000000208097836 */ /* 0x040fe20000000000 */
[----:B------:R-:W-:-:S04]  /*24e0*/  IADD3 R23, R8, 0x1, RZ ;  /* 0x0000000108177810 */ /* 0x000fc80007ffe0ff */
        /* <DEDUP_REMOVED lines=13> */
.L_x_1542:
[----:B------:R-:W0:Y:S01]  /*25c0*/  S2R R37, SR_TID.X ;  /* 0x0000000000257919 */ /* 0x000e220000002100 */
[----:B------:R-:W-:Y:S01]  /*25d0*/  ULDC.64 UR6, c[0x0][0x218] ;  /* 0x0000860000067ab9 */ /* 0x000fe20000000a00 */
[----:B------:R-:W-:Y:S01]  /*25e0*/  MOV R23, UR11 ;  /* 0x0000000b00177c02 */ /* 0x000fe20008000f00 */
[----:B------:R-:W-:Y:S01]  /*25f0*/  ULDC.64 UR14, c[0x0][0x228] ;  /* 0x00008a00000e7ab9 */ /* 0x000fe20000000a00 */
[----:B------:R-:W-:Y:S01]  /*2600*/  ISETP.EQ.U32.AND P6, PT, RZ, UR6, PT ;  /* 0x00000006ff007c0c */ /* 0x000fe2000bfc2070 */
[----:B------:R-:W-:Y:S01]  /*2610*/  UMOV UR6, 0x400 ;  /* 0x0000040000067882 */ /* 0x000fe20000000000 */
[C---:B------:R-:W-:Y:S02]  /*2620*/  SHF.L.U32 R13, R14.reuse, 0x2, RZ ;  /* 0x000000020e0d7819 */ /* 0x040fe400000006ff */
[----:B------:R-:W-:Y:S02]  /*2630*/  SHF.L.U64.HI R15, R14, 0x2, R15 ;  /* 0x000000020e0f7819 */ /* 0x000fe4000001020f */
[----:B0-----:R-:W-:-:S04]  /*2640*/  LOP3.LUT P0, RZ, R37, UR10, RZ, 0xfc, !PT ;  /* 0x0000000a25ff7c12 */ /* 0x001fc8000f80fcff */
[----:B------:R-:W-:Y:S01]  /*2650*/  ISETP.EQ.OR.EX P0, PT, RZ, UR7, P0, P6 ;  /* 0x00000007ff007c0c */ /* 0x000fe20008702760 */
[----:B------:R-:W0:Y:S01]  /*2660*/  S2UR UR7, SR_CgaCtaId ;  /* 0x00000000000779c3 */ /* 0x000e220000008800 */
[----:B------:R-:W-:-:S04]  /*2670*/  IADD3 R8, P6, R13, UR14, RZ ;  /* 0x0000000e0d087c10 */ /* 0x000fc8000ffde0ff */
[----:B------:R-:W-:Y:S01]  /*2680*/  IADD3.X R9, R15, UR15, RZ, P6, !PT ;  /* 0x0000000f0f097c10 */ /* 0x000fe2000b7fe4ff */
[----:B------:R-:W-:Y:S02]  /*2690*/  ULDC.64 UR14, c[0x0][0x230] ;  /* 0x00008c00000e7ab9 */ /* 0x000fe40000000a00 */
[----:B------:R-:W-:-:S04]  /*26a0*/  IADD3 R14, P6, R13, UR14, RZ ;  /* 0x0000000e0d0e7c10 */ /* 0x000fc8000ffde0ff */
[----:B------:R-:W1:Y:S01]  /*26b0*/  @!P0 LDC.64 R10, c[0x0][0x218] ;  /* 0x00008600ff0a8b82 */ /* 0x000e620000000a00 */
[----:B------:R-:W-:Y:S01]  /*26c0*/  IADD3.X R15, R15, UR15, RZ, P6, !PT ;  /* 0x0000000f0f0f7c10 */ /* 0x000fe2000b7fe4ff */
[----:B0-----:R-:W-:-:S03]  /*26d0*/  ULEA UR6, UR7, UR6, 0x18 ;  /* 0x0000000607067291 */ /* 0x001fc6000f8ec03f */
[----:B------:R-:W-:Y:S02]  /*26e0*/  ULDC UR7, c[0x0][0x2a4] ;  /* 0x0000a90000077ab9 */ /* 0x000fe40000000800 */
[----:B------:R-:W-:-:S04]  /*26f0*/  @!P0 FMUL.FTZ R22, R20, UR7 ;  /* 0x0000000714168c20 */ /* 0x000fc80008410000 */
[----:B------:R0:W-:Y:S01]  /*2700*/  @!P5 STS.64 [UR6+0x30], R20 ;  /* 0x00003014ff00d988 */ /* 0x0001e20008000a06 */
[----:B-1----:R-:W-:-:S04]  /*2710*/  @!P0 IMAD.WIDE R10, R23, 0x8, R10 ;  /* 0x00000008170a8825 */ /* 0x002fc800078e020a */
[----:B------:R-:W-:-:S05]  /*2720*/  @!P0 FMUL.FTZ R23, R21, UR7 ;  /* 0x0000000715178c20 */ /* 0x000fca0008410000 */
[----:B------:R-:W-:Y:S01]  /*2730*/  @!P0 STG.E.64 desc[UR8][R10.64], R22 ;  /* 0x000000160a008986 */ /* 0x000fe2000c101b08 */
[----:B------:R-:W-:Y:S06]  /*2740*/  BAR.SYNC.DEFER_BLOCKING 0x0 ;  /* 0x0000000000007b1d */ /* 0x000fec0000010000 */
[----:B------:R-:W2:Y:S04]  /*2750*/  LDG.E.64 R8, desc[UR8][R8.64] ;  /* 0x0000000808087981 */ /* 0x000ea8000c1e1b00 */
[----:B------:R-:W2:Y:S01]  /*2760*/  LDG.E.64 R14, desc[UR8][R14.64] ;  /* 0x000000080e0e7981 */ /* 0x000ea2000c1e1b00 */
[----:B------:R-:W-:-:S02]  /*2770*/  ISETP.NE.AND P5, PT, RZ, UR13, PT ;  /* 0x0000000dff007c0c */ /* 0x000fc4000bfa5270 */
[----:B0-----:R-:W-:Y:S01]  /*2780*/  SHF.L.U32 R20, R27, 0x10, RZ ;  /* 0x000000101b147819 */ /* 0x001fe200000006ff */
[----:B------:R-:W0:Y:S01]  /*2790*/  LDS.64 R10, [UR6+0x30] ;  /* 0x00003006ff0a7984 */ /* 0x000e220008000a00 */
[----:B------:R-:W-:Y:S02]  /*27a0*/  SHF.L.U32 R4, R4, 0x10, RZ ;  /* 0x0000001004047819 */ /* 0x000fe400000006ff */
[----:B------:R-:W-:Y:S01]  /*27b0*/  SHF.L.U32 R32, R32, 0x10, RZ ;  /* 0x0000001020207819 */ /* 0x000fe200000006ff */
[----:B0-----:R-:W-:Y:S01]  /*27c0*/  FMUL.FTZ R13, R10, UR7 ;  /* 0x000000070a0d7c20 */ /* 0x001fe20008410000 */
[----:B------:R-:W-:-:S03]  /*27d0*/  SHF.L.U32 R10, R33, 0x10, RZ ;  /* 0x00000010210a7819 */ /* 0x000fc600000006ff */
[C---:B------:R-:W-:Y:S02]  /*27e0*/  FMUL.FTZ R24, R13.reuse, R13 ;  /* 0x0000000d0d187220 */ /* 0x040fe40000410000 */
[----:B------:R-:W-:Y:S02]  /*27f0*/  FADD.FTZ R10, -R13, R10 ;  /* 0x0000000a0d0a7221 */ /* 0x000fe40000010100 */
[----:B------:R-:W-:Y:S01]  /*2800*/  FFMA.FTZ R24, R11, UR7, -R24 ;  /* 0x000000070b187c23 */ /* 0x000fe20008010818 */
[----:B------:R-:W-:-:S04]  /*2810*/  FADD.FTZ R11, R20, -R13 ;  /* 0x8000000d140b7221 */ /* 0x000fc80000010000 */
[----:B------:R-:W-:-:S13]  /*2820*/  FSETP.GTU.FTZ.AND P0, PT, R24, RZ, PT ;  /* 0x000000ff1800720b */ /* 0x000fda0003f1c000 */
[----:B------:R-:W-:Y:S01]  /*2830*/  VOTEU.ANY UP0, P0 ;  /* 0x00000000003f7886 */ /* 0x000fe20000000100 */
[----:B------:R-:W-:-:S04]  /*2840*/  PLOP3.LUT P0, PT, PT, PT, UP0, 0x80, 0x0 ;  /* 0x000000000000781c */ /* 0x000fc80003f0f008 */
[----:B------:R-:W-:-:S09]  /*2850*/  @UP0 ULDC UR6, c[0x0][0x238] ;  /* 0x00008e0000060ab9 */ /* 0x000fd20000000800 */
[----:B------:R-:W-:Y:S01]  /*2860*/  @P0 FADD.FTZ R24, R24, UR6 ;  /* 0x0000000618180e21 */ /* 0x000fe20008010000 */
[----:B------:R-:W-:-:S05]  /*2870*/  UMOV UR6, 0x3f800000 ;  /* 0x3f80000000067882 */ /* 0x000fca0000000000 */
[----:B------:R-:W0:Y:S02]  /*2880*/  @P0 MUFU.RSQ R24, R24 ;  /* 0x0000001800180308 */ /* 0x000e240000001400 */
[----:B0-----:R-:W-:-:S13]  /*2890*/  @P0 R2UR UR7, R24 ;  /* 0x00000000180702ca */ /* 0x001fda00000e0000 */
[----:B------:R-:W-:Y:S02]  /*28a0*/  @UP0 UMOV UR6, UR7 ;  /* 0x0000000700060c82 */ /* 0x000fe40008000000 */
[----:B------:R-:W-:Y:S01]  /*28b0*/  FMUL.FTZ R11, R11, UR6 ;  /* 0x000000060b0b7c20 */ /* 0x000fe20008410000 */
[----:B------:R-:W-:-:S03]  /*28c0*/  FMUL.FTZ R10, R10, UR6 ;  /* 0x000000060a0a7c20 */ /* 0x000fc60008410000 */
[----:B--2---:R-:W-:Y:S01]  /*28d0*/  FFMA.FTZ R22, R8, R11, R14 ;  /* 0x0000000b08167223 */ /* 0x004fe2000001000e */
        /* <DEDUP_REMOVED lines=12> */
.L_x_1552:
[----:B------:R-:W-:Y:S04]  /*29a0*/  BSSY B0, `(.L_x_1553) ;  /* 0x000000e000007945 */ /* 0x000fe80003800000 */
[----:B------:R-:W-:Y:S05]  /*29b0*/  @P4 BRA `(.L_x_1554) ;  /* 0x0000000000304947 */ /* 0x000fea0003800000 */
        /* <DEDUP_REMOVED lines=12> */
.L_x_1554:
[----:B------:R-:W-:Y:S05]  /*2a80*/  BSYNC B0 ;  /* 0x0000000000007941 */ /* 0x000fea0003800000 */
.L_x_1553:
[----:B0-----:R-:W-:Y:S01]  /*2a90*/  IADD3 R20, R2, 0x100, RZ ;  /* 0x0000010002147810 */ /* 0x001fe20007ffe0ff */
[--C-:B------:R-:W-:Y:S01]  /*2aa0*/  FADD.FTZ R4, R4, -R13.reuse ;  /* 0x8000000d04047221 */ /* 0x100fe20000010000 */
[----:B------:R-:W-:Y:S01]  /*2ab0*/  FADD.FTZ R32, -R13, R32 ;  /* 0x000000200d207221 */ /* 0x000fe20000010100 */
[----:B------:R-:W-:Y:S01]  /*2ac0*/  ULDC.64 UR16, c[0x0][0x278] ;  /* 0x00009e0000107ab9 */ /* 0x000fe20000000a00 */
[----:B------:R-:W-:Y:S01]  /*2ad0*/  SHF.L.U32 R22, R26, 0x10, RZ ;  /* 0x000000101a167819 */ /* 0x000fe200000006ff */
[----:B------:R-:W-:Y:S01]  /*2ae0*/  FMUL.FTZ R25, R4, UR6 ;  /* 0x0000000604197c20 */ /* 0x000fe20008410000 */
[----:B------:R-:W-:Y:S01]  /*2af0*/  SHF.L.U32 R24, R31, 0x10, RZ ;  /* 0x000000101f187819 */ /* 0x000fe200000006ff */
[----:B------:R-:W-:Y:S01]  /*2b00*/  FMUL.FTZ R32, R32, UR6 ;  /* 0x0000000620207c20 */ /* 0x000fe20008410000 */
[----:B------:R-:W-:Y:S01]  /*2b10*/  ISETP.GE.U32.AND P0, PT, R20, UR16, PT ;  /* 0x0000001014007c0c */ /* 0x000fe2000bf06070 */
[----:B------:R-:W-:Y:S01]  /*2b20*/  FADD.FTZ R22, R22, -R13 ;  /* 0x8000000d16167221 */ /* 0x000fe20000010000 */
[----:B------:R-:W-:Y:S01]  /*2b30*/  SHF.R.S32.HI R21, RZ, 0x1f, R20 ;  /* 0x0000001fff157819 */ /* 0x000fe20000011414 */
[----:B------:R-:W-:Y:S01]  /*2b40*/  FADD.FTZ R24, -R13, R24 ;  /* 0x000000180d187221 */ /* 0x000fe20000010100 */
[----:B------:R-:W-:Y:S01]  /*2b50*/  SHF.L.U32 R23, R5, 0x10, RZ ;  /* 0x0000001005177819 */ /* 0x000fe200000006ff */
[----:B------:R-:W-:Y:S01]  /*2b60*/  FFMA.FTZ R25, R8, R25, R14 ;  /* 0x0000001908197223 */ /* 0x000fe2000001000e */
[----:B------:R-:W-:Y:S01]  /*2b70*/  ISETP.GE.AND.EX P0, PT, R21, UR17, PT, P0 ;  /* 0x0000001115007c0c */ /* 0x000fe2000bf06300 */
[----:B------:R-:W-:Y:S01]  /*2b80*/  FFMA.FTZ R26, R9, R32, R15 ;  /* 0x00000020091a7223 */ /* 0x000fe2000001000f */
[----:B------:R-:W-:Y:S01]  /*2b90*/  SHF.L.U32 R30, R30, 0x10, RZ ;  /* 0x000000101e1e7819 */ /* 0x000fe200000006ff */
[----:B------:R-:W-:Y:S10]  /*2ba0*/  @!P5 BRA `(.L_x_1555) ;  /* 0x000000000028d947 */ /* 0x000ff40003800000 */
        /* <DEDUP_REMOVED lines=10> */
.L_x_1555:
[----:B------:R-:W-:Y:S04]  /*2c50*/  BSSY B0, `(.L_x_1556) ;  /* 0x0000011000007945 */ /* 0x000fe80003800000 */
[----:B------:R-:W-:Y:S05]  /*2c60*/  @!P2 BRA `(.L_x_1557) ;  /* 0x00000000003ca947 */ /* 0x000fea0003800000 */
[C---:B------:R-:W-:Y:S01]  /*2c70*/  IADD3 R4, R2.reuse, 0x40, RZ ;  /* 0x0000004002047810 */ /* 0x040fe20007ffe0ff */
[----:B------:R-:W-:Y:S01]  /*2c80*/  ULDC.64 UR14, c[0x0][0x270] ;  /* 0x00009c00000e7ab9 */ /* 0x000fe20000000a00 */
[----:B------:R-:W-:Y:S02]  /*2c90*/  IADD3 R11, R2, 0x40, RZ ;  /* 0x00000040020b7810 */ /* 0x000fe40007ffe0ff */
[----:B------:R-:W-:Y:S02]  /*2ca0*/  SHF.R.S32.HI R4, RZ, 0x1f, R4 ;  /* 0x0000001fff047819 */ /* 0x000fe40000011404 */
[----:B------:R-:W-:Y:S02]  /*2cb0*/  MOV R5, R19 ;  /* 0x0000001300057202 */ /* 0x000fe40000000f00 */
[----:B------:R-:W-:Y:S01]  /*2cc0*/  F2FP.BF16.F32.PACK_AB R25, R26, R25 ;  /* 0x000000191a19723e */ /* 0x000fe200000010ff */
[----:B------:R-:W-:Y:S01]  /*2cd0*/  IMAD R10, R4, UR14, RZ ;  /* 0x0000000e040a7c24 */ /* 0x000fe2000f8e02ff */
[----:B------:R-:W-:-:S05]  /*2ce0*/  MOV R4, R16 ;  /* 0x0000001000047202 */ /* 0x000fca0000000f00 */
[----:B------:R-:W-:-:S04]  /*2cf0*/  IMAD.WIDE.U32 R4, R11, UR14, R4 ;  /* 0x0000000e0b047c25 */ /* 0x000fc8000f8e0004 */
[----:B------:R-:W-:Y:S01]  /*2d00*/  IMAD R11, R11, UR15, R10 ;  /* 0x0000000f0b0b7c24 */ /* 0x000fe2000f8e020a */
[----:B------:R-:W-:Y:S02]  /*2d10*/  ULDC.64 UR14, c[0x0][0x210] ;  /* 0x00008400000e7ab9 */ /* 0x000fe40000000a00 */
[----:B------:R-:W-:Y:S02]  /*2d20*/  LEA R10, P4, R4, UR14, 0x1 ;  /* 0x0000000e040a7c11 */ /* 0x000fe4000f8808ff */
[----:B------:R-:W-:-:S04]  /*2d30*/  IADD3 R11, R5, R11, RZ ;  /* 0x0000000b050b7210 */ /* 0x000fc80007ffe0ff */
[----:B------:R-:W-:-:S05]  /*2d40*/  LEA.HI.X R11, R4, UR15, R11, 0x1, P4 ;  /* 0x0000000f040b7c11 */ /* 0x000fca000a0f0c0b */
[----:B------:R0:W-:Y:S02]  /*2d50*/  STG.E desc[UR8][R10.64], R25 ;  /* 0x000000190a007986 */ /* 0x0001e4000c101908 */
.L_x_1557:
[----:B------:R-:W-:Y:S05]  /*2d60*/  BSYNC B0 ;  /* 0x0000000000007941 */ /* 0x000fea0003800000 */
.L_x_1556:
[----:B------:R-:W-:Y:S01]  /*2d70*/  FMUL.FTZ R5, R22, UR6 ;  /* 0x0000000616057c20 */ /* 0x000fe20008410000 */
[----:B------:R-:W-:Y:S01]  /*2d80*/  FMUL.FTZ R24, R24, UR6 ;  /* 0x0000000618187c20 */ /* 0x000fe20008410000 */
[----:B------:R-:W-:Y:S01]  /*2d90*/  FADD.FTZ R23, R23, -R13 ;  /* 0x8000000d17177221 */ /* 0x000fe20000010000 */
[----:B------:R-:W-:Y:S01]  /*2da0*/  FADD.FTZ R30, -R13, R30 ;  /* 0x0000001e0d1e7221 */ /* 0x000fe20000010100 */
[----:B------:R-:W-:Y:S01]  /*2db0*/  FFMA.FTZ R22, R8, R5, R14 ;  /* 0x0000000508167223 */ /* 0x000fe2000001000e */
[----:B0-----:R-:W-:Y:S01]  /*2dc0*/  FFMA.FTZ R25, R9, R24, R15 ;  /* 0x0000001809197223 */ /* 0x001fe2000001000f */
        /* <DEDUP_REMOVED lines=11> */
.L_x_1558:
[----:B------:R-:W-:Y:S04]  /*2e80*/  BSSY B0, `(.L_x_1559) ;  /* 0x000000f000007945 */ /* 0x000fe80003800000 */
[----:B------:R-:W-:Y:S05]  /*2e90*/  @!P1 BRA `(.L_x_1560) ;  /* 0x0000000000349947 */ /* 0x000fea0003800000 */
[----:B------:R-:W-:Y:S01]  /*2ea0*/  SHF.R.S32.HI R4, RZ, 0x1f, R36 ;  /* 0x0000001fff047819 */ /* 0x000fe20000011424 */
[----:B------:R-:W-:Y:S01]  /*2eb0*/  ULDC.64 UR14, c[0x0][0x270] ;  /* 0x00009c00000e7ab9 */ /* 0x000fe20000000a00 */
[----:B------:R-:W-:Y:S02]  /*2ec0*/  MOV R5, R19 ;  /* 0x0000001300057202 */ /* 0x000fe40000000f00 */
[----:B------:R-:W-:Y:S01]  /*2ed0*/  F2FP.BF16.F32.PACK_AB R25, R25, R22 ;  /* 0x000000161919723e */ /* 0x000fe200000010ff */
[----:B------:R-:W-:Y:S01]  /*2ee0*/  IMAD R11, R4, UR14, RZ ;  /* 0x0000000e040b7c24 */ /* 0x000fe2000f8e02ff */
[----:B------:R-:W-:-:S03]  /*2ef0*/  MOV R4, R16 ;  /* 0x0000001000047202 */ /* 0x000fc60000000f00 */
[C---:B------:R-:W-:Y:S02]  /*2f00*/  IMAD R11, R36.reuse, UR15, R11 ;  /* 0x0000000f240b7c24 */ /* 0x040fe4000f8e020b */
[----:B------:R-:W-:Y:S01]  /*2f10*/  IMAD.WIDE.U32 R4, R36, UR14, R4 ;  /* 0x0000000e24047c25 */ /* 0x000fe2000f8e0004 */
[----:B------:R-:W-:Y:S02]  /*2f20*/  ULDC.64 UR14, c[0x0][0x210] ;  /* 0x00008400000e7ab9 */ /* 0x000fe40000000a00 */
[----:B------:R-:W-:Y:S02]  /*2f30*/  LEA R10, P4, R4, UR14, 0x1 ;  /* 0x0000000e040a7c11 */ /* 0x000fe4000f8808ff */
[----:B------:R-:W-:-:S04]  /*2f40*/  IADD3 R11, R5, R11, RZ ;  /* 0x0000000b050b7210 */ /* 0x000fc80007ffe0ff */
[----:B------:R-:W-:-:S05]  /*2f50*/  LEA.HI.X R11, R4, UR15, R11, 0x1, P4 ;  /* 0x0000000f040b7c11 */ /* 0x000fca000a0f0c0b */
[----:B------:R0:W-:Y:S02]  /*2f60*/  STG.E desc[UR8][R10.64], R25 ;  /* 0x000000190a007986 */ /* 0x0001e4000c101908 */
.L_x_1560:
[----:B------:R-:W-:Y:S05]  /*2f70*/  BSYNC B0 ;  /* 0x0000000000007941 */ /* 0x000fea0003800000 */
.L_x_1559:
[----:B------:R-:W-:Y:S01]  /*2f80*/  FMUL.FTZ R23, R23, UR6 ;  /* 0x0000000617177c20 */ /* 0x000fe20008410000 */
[----:B------:R-:W-:Y:S01]  /*2f90*/  FMUL.FTZ R30, R30, UR6 ;  /* 0x000000061e1e7c20 */ /* 0x000fe20008410000 */
[----:B------:R-:W-:Y:S01]  /*2fa0*/  SHF.L.U32 R22, R3, 0x10, RZ ;  /* 0x0000001003167819 */ /* 0x000fe200000006ff */
[----:B------:R-:W-:Y:S02]  /*2fb0*/  IMAD.U32 R24, R29, 0x10000, RZ ;  /* 0x000100001d187824 */ /* 0x000fe400078e00ff */
[----:B------:R-:W-:Y:S01]  /*2fc0*/  FFMA.FTZ R3, R8, R23, R14 ;  /* 0x0000001708037223 */ /* 0x000fe2000001000e */
[----:B------:R-:W-:Y:S01]  /*2fd0*/  FFMA.FTZ R26, R9, R30, R15 ;  /* 0x0000001e091a7223 */ /* 0x000fe2000001000f */
[----:B------:R-:W-:Y:S06]  /*2fe0*/  @!P5 BRA `(.L_x_1561) ;  /* 0x000000000028d947 */ /* 0x000fec0003800000 */
        /* <DEDUP_REMOVED lines=10> */
.L_x_1561:
[----:B------:R-:W-:Y:S04]  /*3090*/  BSSY B0, `(.L_x_1562) ;  /* 0x0000010000007945 */ /* 0x000fe80003800000 */
[----:B------:R-:W-:Y:S05]  /*30a0*/  @!P3 BRA `(.L_x_1563) ;  /* 0x000000000038b947 */ /* 0x000fea0003800000 */
[----:B0-----:R-:W-:Y:S01]  /*30b0*/  IADD3 R11, R2, 0xc0, RZ ;  /* 0x000000c0020b7810 */ /* 0x001fe20007ffe0ff */
[----:B------:R-:W-:Y:S01]  /*30c0*/  ULDC.64 UR14, c[0x0][0x270] ;  /* 0x00009c00000e7ab9 */ /* 0x000fe20000000a00 */
[----:B------:R-:W-:Y:S02]  /*30d0*/  MOV R4, R16 ;  /* 0x0000001000047202 */ /* 0x000fe40000000f00 */
[----:B------:R-:W-:Y:S02]  /*30e0*/  SHF.R.S32.HI R10, RZ, 0x1f, R11 ;  /* 0x0000001fff0a7819 */ /* 0x000fe4000001140b */
[----:B------:R-:W-:Y:S02]  /*30f0*/  MOV R5, R19 ;  /* 0x0000001300057202 */ /* 0x000fe40000000f00 */
[----:B------:R-:W-:Y:S01]  /*3100*/  F2FP.BF16.F32.PACK_AB R3, R26, R3 ;  /* 0x000000031a03723e */ /* 0x000fe200000010ff */
[----:B------:R-:W-:Y:S02]  /*3110*/  IMAD R10, R10, UR14, RZ ;  /* 0x0000000e0a0a7c24 */ /* 0x000fe4000f8e02ff */
[----:B------:R-:W-:-:S04]  /*3120*/  IMAD.WIDE.U32 R4, R11, UR14, R4 ;  /* 0x0000000e0b047c25 */ /* 0x000fc8000f8e0004 */
[----:B------:R-:W-:Y:S01]  /*3130*/  IMAD R11, R11, UR15, R10 ;  /* 0x0000000f0b0b7c24 */ /* 0x000fe2000f8e020a */
[----:B------:R-:W-:Y:S02]  /*3140*/  ULDC.64 UR14, c[0x0][0x210] ;  /* 0x00008400000e7ab9 */ /* 0x000fe40000000a00 */
[----:B------:R-:W-:Y:S02]  /*3150*/  LEA R10, P4, R4, UR14, 0x1 ;  /* 0x0000000e040a7c11 */ /* 0x000fe4000f8808ff */
[----:B------:R-:W-:-:S04]  /*3160*/  IADD3 R11, R5, R11, RZ ;  /* 0x0000000b050b7210 */ /* 0x000fc80007ffe0ff */
[----:B------:R-:W-:-:S05]  /*3170*/  LEA.HI.X R11, R4, UR15, R11, 0x1, P4 ;  /* 0x0000000f040b7c11 */ /* 0x000fca000a0f0c0b */
[----:B------:R1:W-:Y:S02]  /*3180*/  STG.E desc[UR8][R10.64], R3 ;  /* 0x000000030a007986 */ /* 0x0003e4000c101908 */
.L_x_1563:
[----:B------:R-:W-:Y:S05]  /*3190*/  BSYNC B0 ;  /* 0x0000000000007941 */ /* 0x000fea0003800000 */
.L_x_1562:
[----:B------:R-:W-:Y:S01]  /*31a0*/  FADD.FTZ R22, R22, -R13 ;  /* 0x8000000d16167221 */ /* 0x000fe20000010000 */
[----:B------:R-:W-:Y:S01]  /*31b0*/  FADD.FTZ R24, -R13, R24 ;  /* 0x000000180d187221 */ /* 0x000fe20000010100 */
[----:B------:R-:W-:Y:S02]  /*31c0*/  ISETP.LT.U32.AND P0, PT, R37, 0x80, !P0 ;  /* 0x000000802500780c */ /* 0x000fe40004701070 */
[----:B------:R-:W-:Y:S01]  /*31d0*/  FMUL.FTZ R5, R22, UR6 ;  /* 0x0000000616057c20 */ /* 0x000fe20008410000 */
[----:B------:R-:W-:Y:S01]  /*31e0*/  FMUL.FTZ R4, R24, UR6 ;  /* 0x0000000618047c20 */ /* 0x000fe20008410000 */
[C---:B------:R-:W-:Y:S02]  /*31f0*/  IADD3 R23, R2.reuse, 0x140, RZ ;  /* 0x0000014002177810 */ /* 0x040fe40007ffe0ff */
[----:B-1----:R-:W-:Y:S01]  /*3200*/  IADD3 R3, R2, 0x180, RZ ;  /* 0x0000018002037810 */ /* 0x002fe20007ffe0ff */
[----:B------:R-:W-:Y:S01]  /*3210*/  FFMA.FTZ R24, R8, R5, R14 ;  /* 0x0000000508187223 */ /* 0x000fe2000001000e */
[----:B------:R-:W-:Y:S01]  /*3220*/  IADD3 R22, R2, 0x1c0, RZ ;  /* 0x000001c002167810 */ /* 0x000fe20007ffe0ff */
        /* <DEDUP_REMOVED lines=12> */
.L_x_1564:
        /* <DEDUP_REMOVED lines=14> */
.L_x_1566:
[----:B------:R-:W-:Y:S05]  /*33d0*/  BSYNC B0 ;  /* 0x0000000000007941 */ /* 0x000fea0003800000 */
.L_x_1565:
[----:B------:R-:W-:Y:S02]  /*33e0*/  SHF.L.U32 R24, R6, 0x10, RZ ;  /* 0x0000001006187819 */ /* 0x000fe400000006ff */
[C---:B------:R-:W-:Y:S02]  /*33f0*/  PRMT R6, R7.reuse, 0x7632, R6 ;  /* 0x0000763207067816 */ /* 0x040fe40000000006 */
[C---:B------:R-:W-:Y:S02]  /*3400*/  PRMT R5, R12.reuse, 0x7632, R5 ;  /* 0x000076320c057816 */ /* 0x040fe40000000005 */
[----:B------:R-:W-:Y:S02]  /*3410*/  SHF.L.U32 R26, R7, 0x10, RZ ;  /* 0x00000010071a7819 */ /* 0x000fe400000006ff */
[----:B------:R-:W-:Y:S02]  /*3420*/  SHF.L.U32 R30, R12, 0x10, RZ ;  /* 0x000000100c1e7819 */ /* 0x000fe400000006ff */
[----:B------:R-:W-:Y:S01]  /*3430*/  SHF.L.U32 R28, R28, 0x10, RZ ;  /* 0x000000101c1c7819 */ /* 0x000fe200000006ff */
[--C-:B------:R-:W-:Y:S01]  /*3440*/  FADD.FTZ R7, R26, -R13.reuse ;  /* 0x8000000d1a077221 */ /* 0x100fe20000010000 */
[----:B------:R-:W-:Y:S01]  /*3450*/  SHF.L.U32 R6, R6, 0x10, RZ ;  /* 0x0000001006067819 */ /* 0x000fe200000006ff */
[--C-:B0-----:R-:W-:Y:S01]  /*3460*/  FADD.FTZ R11, R30, -R13.reuse ;  /* 0x8000000d1e0b7221 */ /* 0x101fe20000010000 */
[----:B------:R-:W-:Y:S01]  /*3470*/  SHF.L.U32 R12, R5, 0x10, RZ ;  /* 0x00000010050c7819 */ /* 0x000fe200000006ff */
[----:B------:R-:W-:Y:S01]  /*3480*/  FADD.FTZ R5, R24, -R13 ;  /* 0x8000000d18057221 */ /* 0x000fe20000010000 */
[----:B------:R-:W-:Y:S01]  /*3490*/  ISETP.GE.U32.AND P6, PT, R23, UR16, PT ;  /* 0x0000001017007c0c */ /* 0x000fe2000bfc6070 */
[----:B------:R-:W-:Y:S01]  /*34a0*/  FADD.FTZ R24, -R13, R28 ;  /* 0x0000001c0d187221 */ /* 0x000fe20000010100 */
[----:B------:R-:W-:Y:S01]  /*34b0*/  ISETP.GE.U32.AND P0, PT, R3, UR16, PT ;  /* 0x0000001003007c0c */ /* 0x000fe2000bf06070 */
[C---:B------:R-:W-:Y:S01]  /*34c0*/  FADD.FTZ R6, -R13.reuse, R6 ;  /* 0x000000060d067221 */ /* 0x040fe20000010100 */
[----:B------:R-:W-:Y:S01]  /*34d0*/  ISETP.GE.U32.AND P4, PT, R22, UR16, PT ;  /* 0x0000001016007c0c */ /* 0x000fe2000bf86070 */
[----:B------:R-:W-:Y:S01]  /*34e0*/  FADD.FTZ R12, -R13, R12 ;  /* 0x0000000c0d0c7221 */ /* 0x000fe20000010100 */
[----:B------:R-:W-:Y:S01]  /*34f0*/  SHF.R.S32.HI R20, RZ, 0x1f, R23 ;  /* 0x0000001fff147819 */ /* 0x000fe20000011417 */
[----:B------:R-:W-:Y:S01]  /*3500*/  FMUL.FTZ R5, R5, UR6 ;  /* 0x0000000605057c20 */ /* 0x000fe20008410000 */
[----:B------:R-:W-:Y:S01]  /*3510*/  SHF.R.S32.HI R10, RZ, 0x1f, R3 ;  /* 0x0000001fff0a7819 */ /* 0x000fe20000011403 */
[----:B------:R-:W-:Y:S01]  /*3520*/  FMUL.FTZ R7, R7, UR6 ;  /* 0x0000000607077c20 */ /* 0x000fe20008410000 */
[----:B------:R-:W-:Y:S01]  /*3530*/  SHF.R.S32.HI R4, RZ, 0x1f, R22 ;  /* 0x0000001fff047819 */ /* 0x000fe20000011416 */
[----:B------:R-:W-:Y:S01]  /*3540*/  FMUL.FTZ R11, R11, UR6 ;  /* 0x000000060b0b7c20 */ /* 0x000fe20008410000 */
[----:B------:R-:W-:Y:S01]  /*3550*/  ISETP.GE.AND.EX P6, PT, R20, UR17, PT, P6 ;  /* 0x0000001114007c0c */ /* 0x000fe2000bfc6360 */
[----:B------:R-:W-:Y:S01]  /*3560*/  FMUL.FTZ R24, R24, UR6 ;  /* 0x0000000618187c20 */ /* 0x000fe20008410000 */
[----:B------:R-:W-:Y:S01]  /*3570*/  ISETP.GE.AND.EX P0, PT, R10, UR17, PT, P0 ;  /* 0x000000110a007c0c */ /* 0x000fe2000bf06300 */
[----:B------:R-:W-:Y:S01]  /*3580*/  FMUL.FTZ R6, R6, UR6 ;  /* 0x0000000606067c20 */ /* 0x000fe20008410000 */
[----:B------:R-:W-:Y:S01]  /*3590*/  ISETP.GE.AND.EX P4, PT, R4, UR17, PT, P4 ;  /* 0x0000001104007c0c */ /* 0x000fe2000bf86340 */
[----:B------:R-:W-:Y:S01]  /*35a0*/  FMUL.FTZ R26, R12, UR6 ;  /* 0x000000060c1a7c20 */ /* 0x000fe20008410000 */
[C-C-:B------:R-:W-:Y:S01]  /*35b0*/  FFMA.FTZ R13, R8.reuse, R5, R14.reuse ;  /* 0x00000005080d7223 */ /* 0x140fe2000001000e */
[C-C-:B------:R-:W-:Y:S01]  /*35c0*/  FFMA.FTZ R5, R8.reuse, R7, R14.reuse ;  /* 0x0000000708057223 */ /* 0x140fe2000001000e */
[----:B------:R-:W-:Y:S01]  /*35d0*/  FFMA.FTZ R14, R8, R11, R14 ;  /* 0x0000000b080e7223 */ /* 0x000fe2000001000e */
[----:B------:R-:W-:Y:S01]  /*35e0*/  ISETP.LT.U32.AND P6, PT, R37, 0x80, !P6 ;  /* 0x000000802500780c */ /* 0x000fe200077c1070 */
[--C-:B------:R-:W-:Y:S01]  /*35f0*/  FFMA.FTZ R12, R9, R6, R15.reuse ;  /* 0x00000006090c7223 */ /* 0x100fe2000001000f */
[----:B------:R-:W-:Y:S01]  /*3600*/  ISETP.LT.U32.AND P0, PT, R37, 0x80, !P0 ;  /* 0x000000802500780c */ /* 0x000fe20004701070 */
[--C-:B------:R-:W-:Y:S01]  /*3610*/  FFMA.FTZ R11, R9, R26, R15.reuse ;  /* 0x0000001a090b7223 */ /* 0x100fe2000001000f */
[----:B------:R-:W-:Y:S01]  /*3620*/  ISETP.LT.U32.AND P4, PT, R37, 0x80, !P4 ;  /* 0x000000802500780c */ /* 0x000fe20006781070 */
[----:B------:R-:W-:Y:S01]  /*3630*/  FFMA.FTZ R24, R9, R24, R15 ;  /* 0x0000001809187223 */ /* 0x000fe2000001000f */
[----:B------:R-:W-:Y:S11]  /*3640*/  @!P5 BRA `(.L_x_1567) ;  /* 0x000000000028d947 */ /* 0x000ff60003800000 */
        /* <DEDUP_REMOVED lines=10> */
.L_x_1567:
        /* <DEDUP_REMOVED lines=14> */
.L_x_1569:
[----:B------:R-:W-:Y:S05]  /*37d0*/  BSYNC B0 ;  /* 0x0000000000007941 */ /* 0x000fea0003800000 */
.L_x_1568:
[----:B------:R-:W-:Y:S05]  /*37e0*/  @!P5 BRA `(.L_x_1570) ;  /* 0x000000000028d947 */ /* 0x000fea0003800000 */
        /* <DEDUP_REMOVED lines=10> */
.L_x_1570:
        /* <DEDUP_REMOVED lines=14> */
.L_x_1572:
[----:B------:R-:W-:Y:S05]  /*3970*/  BSYNC B0 ;  /* 0x0000000000007941 */ /* 0x000fea0003800000 */
.L_x_1571:
[----:B------:R-:W-:Y:S05]  /*3980*/  @!P5 BRA `(.L_x_1573) ;  /* 0x000000000028d947 */ /* 0x000fea0003800000 */
[----:B------:R-:W-:Y:S01]  /*3990*/  FMUL.FTZ R3, R14, -1.4426950216293334961 ;  /* 0xbfb8aa3b0e037820 */ /* 0x000fe20000410000 */
[----:B------:R-:W-:-:S05]  /*39a0*/  FMUL.FTZ R6, R11, -1.4426950216293334961 ;  /* 0xbfb8aa3b0b067820 */ /* 0x000fca0000410000 */
[----:B------:R-:W1:Y:S08]  /*39b0*/  MUFU.EX2 R3, R3 ;  /* 0x0000000300037308 */ /* 0x000e700000000800 */
[----:B------:R-:W2:Y:S01]  /*39c0*/  MUFU.EX2 R6, R6 ;  /* 0x0000000600067308 */ /* 0x000ea20000000800 */
[----:B-1----:R-:W-:-:S07]  /*39d0*/  FADD.FTZ R5, R3, 1 ;  /* 0x3f80000003057421 */ /* 0x002fce0000010000 */
[----:B------:R-:W1:Y:S01]  /*39e0*/  MUFU.RCP R5, R5 ;  /* 0x0000000500057308 */ /* 0x000e620000001000 */
[----:B--2---:R-:W-:-:S07]  /*39f0*/  FADD.FTZ R7, R6, 1 ;  /* 0x3f80000006077421 */ /* 0x004fce0000010000 */
[----:B0-----:R-:W0:Y:S01]  /*3a00*/  MUFU.RCP R8, R7 ;  /* 0x0000000700087308 */ /* 0x001e220000001000 */
[----:B-1----:R-:W-:Y:S01]  /*3a10*/  FMUL.FTZ R14, R14, R5 ;  /* 0x000000050e0e7220 */ /* 0x002fe20000410000 */
[----:B0-----:R-:W-:-:S07]  /*3a20*/  FMUL.FTZ R11, R11, R8 ;  /* 0x000000080b0b7220 */ /* 0x001fce0000410000 */
.L_x_1573:
        /* <DEDUP_REMOVED lines=11> */
[----:B-1----:R-:W-:-:S05]  /*3ae0*/  LEA.HI.X R5, R16, UR7, R3, 0x1, P0 ;  /* 0x0000000710057c11 */ /* 0x002fca00080f0c03 */
[----:B------:R2:W-:Y:S02]  /*3af0*/  STG.E desc[UR8][R4.64], R11 ;  /* 0x0000000b04007986 */ /* 0x0005e4000c101908 */
.L_x_1575:
[----:B------:R-:W-:Y:S05]  /*3b00*/  BSYNC B0 ;  /* 0x0000000000007941 */ /* 0x000fea0003800000 */
.L_x_1574:
[----:B------:R-:W-:Y:S02]  /*3b10*/  UIADD3 UR11, UR12, UR11, URZ ;  /* 0x0000000b0c0b7290 */ /* 0x000fe4000fffe03f */
[----:B------:R-:W-:Y:S02]  /*3b20*/  UIADD3 UR4, UR4, 0x1, URZ ;  /* 0x0000000104047890 */ /* 0x000fe4000fffe03f */
[----:B------:R-:W-:-:S06]  /*3b30*/  UISETP.GE.AND UP0, UPT, UR11, UR5, UPT ;  /* 0x000000050b00728c */ /* 0x000fcc000bf06270 */
[----:B------:R-:W-:-:S13]  /*3b40*/  PLOP3.LUT P0, PT, PT, PT, UP0, 0x80, 0x0 ;  /* 0x000000000000781c */ /* 0x000fda0003f0f008 */
[----:B------:R-:W-:Y:S05]  /*3b50*/  @!P0 BRA `(.L_x_1576) ;  /* 0xffffffc400c48947 */ /* 0x000fea000383ffff */
[----:B------:R-:W-:Y:S05]  /*3b60*/  EXIT ;  /* 0x000000000000794d */ /* 0x000fea0003800000 */
.L_x_1577:
        /* <DEDUP_REMOVED lines=9> */
.L_x_2426:


//--------------------- .text._Z35group_norm_nhwc_fwd_one_pass_kernelI11Bf16IOBf16WLi64ELi4ELi128EEv26Group_norm_nhwc_fwd_params --------------------------
	.section	.text._Z35group_norm_nhwc_fwd_one_pass_kernelI11Bf16IOBf16WLi64ELi4ELi128EEv26Group_norm_nhwc_fwd_params,"ax",@progbits
	.align	128
        .global         _Z35group_norm_nhwc_fwd_one_pass_kernelI11Bf16IOBf16WLi64ELi4ELi128EEv26Group_norm_nhwc_fwd_params
        .type           _Z35group_norm_nhwc_fwd_one_pass_kernelI11Bf16IOBf16WLi64ELi4ELi128EEv26Group_norm_nhwc_fwd_params,@function
        .size           _Z35group_norm_nhwc_fwd_one_pass_kernelI11Bf16IOBf16WLi64ELi4ELi128EEv26Group_norm_nhwc_fwd_params,(.L_x_2427 - _Z35group_norm_nhwc_fwd_one_pass_kernelI11Bf16IOBf16WLi64ELi4ELi128EEv26Group_norm_nhwc_fwd_params)
        .other          _Z35group_norm_nhwc_fwd_one_pass_kernelI11Bf16IOBf16WLi64ELi4ELi128EEv26Group_norm_nhwc_fwd_params,@"STO_CUDA_ENTRY STV_DEFAULT"
_Z35group_norm_nhwc_fwd_one_pass_kernelI11Bf16IOBf16WLi64ELi4ELi128EEv26Group_norm_nhwc_fwd_params:
.text._Z35group_norm_nhwc_fwd_one_pass_kernelI11Bf16IOBf16WLi64ELi4ELi128EEv26Group_norm_nhwc_fwd_params:
        /* <DEDUP_REMOVED lines=13> */
[----:B------:R-:W-:Y:S01]  /*00d0*/  ULDC.64 UR10, c[0x0][0x218] ;  /* 0x00008600000a7ab9 */ /* 0x000fe20000000a00 */
[----:B------:R-:W-:Y:S02]  /*00e0*/  MOV R6, R0 ;  /* 0x0000000000067202 */ /* 0x000fe40000000f00 */
[----:B------:R-:W-:Y:S01]  /*00f0*/  ISETP.NE.U32.AND P0, PT, RZ, UR10, PT ;  /* 0x0000000aff007c0c */ /* 0x000fe2000bf05070 */
[----:B------:R-:W3:Y:S01]  /*0100*/  LDC R4, c[0x0][0x294] ;  /* 0x0000a500ff047b82 */ /* 0x000ee20000000800 */
[----:B------:R-:W-:-:S07]  /*0110*/  ULDC.U8 UR10, c[0x0][0x28c] ;  /* 0x0000a300000a7ab9 */ /* 0x000fce0000000000 */
[----:B------:R-:W4:Y:S08]  /*0120*/  S2UR UR6, SR_CgaCtaId ;  /* 0x00000000000679c3 */ /* 0x000f300000008800 */
[----:B------:R-:W2:Y:S01]  /*0130*/  LDC R3, c[0x0][0x10] ;  /* 0x00000400ff037b82 */ /* 0x000ea20000000800 */
[----:B0-----:R-:W-:Y:S02]  /*0140*/  SHF.R.U32.HI R15, RZ, 0x1, R7 ;  /* 0x00000001ff0f7819 */ /* 0x001fe40000011607 */
[----:B-1----:R-:W-:-:S03]  /*0150*/  LOP3.LUT P2, RZ, R7, UR7, RZ, 0xfc, !PT ;  /* 0x0000000707ff7c12 */ /* 0x002fc6000f84fcff */
[----:B---3--:R-:W-:Y:S01]  /*0160*/  IMAD R15, R4, UR7, R15 ;  /* 0x00000007040f7c24 */ /* 0x008fe2000f8e020f */
[----:B------:R-:W-:Y:S02]  /*0170*/  SHF.R.S32.HI R4, RZ, 0x1f, R7 ;  /* 0x0000001fff047819 */ /* 0x000fe40000011407 */
[----:B------:R-:W-:Y:S01]  /*0180*/  ISETP.NE.AND.EX P2, PT, RZ, UR11, !P2, P0 ;  /* 0x0000000bff007c0c */ /* 0x000fe2000d745300 */
[----:B----4-:R-:W-:Y:S01]  /*0190*/  ULEA UR5, UR6, UR5, 0x18 ;  /* 0x0000000506057291 */ /* 0x010fe2000f8ec03f */
[----:B------:R-:W-:Y:S02]  /*01a0*/  ISETP.GE.U32.AND P1, PT, R15, UR8, PT ;  /* 0x000000080f007c0c */ /* 0x000fe4000bf26070 */
[----:B------:R-:W-:Y:S02]  /*01b0*/  SHF.R.S32.HI R5, RZ, 0x1f, R15 ;  /* 0x0000001fff057819 */ /* 0x000fe4000001140f */
[----:B------:R-:W-:Y:S02]  /*01c0*/  LEA.HI R4, R4, R7, RZ, 0x5 ;  /* 0x0000000704047211 */ /* 0x000fe400078f28ff */
[----:B------:R-:W-:Y:S01]  /*01d0*/  ISETP.GE.AND.EX P1, PT, R5, UR9, PT, P1 ;  /* 0x0000000905007c0c */ /* 0x000fe2000bf26310 */
[----:B------:R-:W-:-:S03]  /*01e0*/  ULDC.64 UR8, c[0x0][0x208] ;  /* 0x0000820000087ab9 */ /* 0x000fc60000000a00 */
[----:B------:R-:W-:Y:S02]  /*01f0*/  ISETP.LT.U32.AND P1, PT, R7, 0x80, !P1 ;  /* 0x000000800700780c */ /* 0x000fe40004f21070 */
[----:B------:R-:W-:Y:S01]  /*0200*/  SHF.R.S32.HI R7, RZ, 0x5, R4 ;  /* 0x00000005ff077819 */ /* 0x000fe20000011404 */
[----:B------:R-:W-:-:S03]  /*0210*/  HFMA2.MMA R4, -RZ, RZ, 0, 0 ;  /* 0x00000000ff047435 */ /* 0x000fc600000001ff */
[----:B--2---:R-:W-:-:S08]  /*0220*/  LEA R7, R7, UR5, 0x3 ;  /* 0x0000000507077c11 */ /* 0x004fd0000f8e18ff */
.L_x_1593:
        /* <DEDUP_REMOVED lines=12> */
[----:B------:R-:W-:-:S06]  /*02f0*/  IMAD.HI.U32 R11, R11, R17, R10 ;  /* 0x000000110b0b7227 */ /* 0x000fcc00078e000a */
        /* <DEDUP_REMOVED lines=39> */
[----:B------:R-:W-:Y:S02]  /*0570*/  ISETP.NE.AND P3, PT, R16, RZ, PT ;  /* 0x000000ff1000720c */ /* 0x000fe40003f65270 */
[----:B--2---:R-:W-:-:S02]  /*0580*/  @P1 PRMT R13, R8, 0x7632, R13 ;  /* 0x00007632080d1816 */ /* 0x004fc4000000000d */
[----:B------:R-:W-:Y:S02]  /*0590*/  @P1 PRMT R14, R8, 0x7610, R14 ;  /* 0x00007610080e1816 */ /* 0x000fe4000000000e */
        /* <DEDUP_REMOVED lines=31> */
[----:B------:R-:W-:-:S05]  /*0790*/  MOV R16, R11 ;  /* 0x0000000b00107202 */ /* 0x000fca0000000f00 */
        /* <DEDUP_REMOVED lines=14> */
.L_x_1579:
[----:B------:R-:W-:Y:S05]  /*0880*/  BSYNC B0 ;  /* 0x0000000000007941 */ /* 0x000fea0003800000 */
.L_x_1578:
[----:B------:R-:W1:Y:S02]  /*0890*/  LDC R20, c[0x0][0xc] ;  /* 0x00000300ff147b82 */ /* 0x000e640000000800 */
[----:B-1----:R-:W-:-:S13]  /*08a0*/  ISETP.GE.U32.AND P0, PT, R20, 0x2, PT ;  /* 0x000000021400780c */ /* 0x002fda0003f06070 */
[----:B------:R-:W-:Y:S05]  /*08b0*/  @!P0 BRA `(.L_x_1580) ;  /* 0x0000001000708947 */ /* 0x000fea0003800000 */
        /* <DEDUP_REMOVED lines=25> */
.L_x_1582:
[----:B-1----:R-:W2:Y:S04]  /*0a50*/  LDG.E.STRONG.GPU R10, desc[UR8][R8.64] ;  /* 0x00000008080a7981 */ /* 0x002ea8000c1ef900 */
[----:B--2---:R-:W-:Y:S01]  /*0a60*/  CCTL.IVALL ;  /* 0x00000000ff00798f */ /* 0x004fe20002000000 */
[----:B------:R-:W-:Y:S05]  /*0a70*/  YIELD ;  /* 0x0000000000007946 */ /* 0x000fea0003800000 */
[----:B------:R-:W-:-:S13]  /*0a80*/  ISETP.NE.AND P0, PT, R10, R21, PT ;  /* 0x000000150a00720c */ /* 0x000fda0003f05270 */
[----:B------:R-:W-:Y:S05]  /*0a90*/  @P0 BRA `(.L_x_1582) ;  /* 0xfffffffc00ec0947 */ /* 0x000fea000383ffff */
.L_x_1581:
        /* <DEDUP_REMOVED lines=17> */
.L_x_1586:
        /* <DEDUP_REMOVED lines=22> */
[----:B------:R-:W-:Y:S01]  /*0d10*/  @!P5 FADD.FTZ R16, R16, R10 ;  /* 0x0000000a1010d221 */ /* 0x000fe20000010000 */
[----:B------:R-:W2:Y:S02]  /*0d20*/  @!P6 LDG.E.64 R8, desc[UR8][R8.64] ;  /* 0x000000080808e981 */ /* 0x000ea4000c1e1b00 */
[----:B------:R-:W-:-:S13]  /*0d30*/  ISETP.EQ.OR P5, PT, R11, UR7, P3 ;  /* 0x000000070b007c0c */ /* 0x000fda0009fa2670 */
[----:B------:R-:W-:-:S04]  /*0d40*/  @!P5 IMAD R11, R3, R11, R0 ;  /* 0x0000000b030bd224 */ /* 0x000fc800078e0200 */
[----:B------:R-:W-:-:S04]  /*0d50*/  @!P5 IMAD.WIDE.U32 R10, R11, 0x8, R28 ;  /* 0x000000080b0ad825 */ /* 0x000fc800078e001c */
[----:B---3--:R-:W-:Y:S01]  /*0d60*/  @!P4 FADD.FTZ R16, R16, R18 ;  /* 0x000000121010c221 */ /* 0x008fe20000010000 */
        /* <DEDUP_REMOVED lines=87> */
.L_x_1585:
[----:B------:R-:W-:-:S13]  /*12e0*/  ISETP.GT.AND P4, PT, R21, 0x4, PT ;  /* 0x000000041500780c */ /* 0x000fda0003f84270 */
[----:B------:R-:W-:Y:S05]  /*12f0*/  @!P4 BRA `(.L_x_1587) ;  /* 0x0000000000ecc947 */ /* 0x000fea0003800000 */
[----:B------:R-:W-:-:S13]  /*1300*/  ISETP.EQ.OR P0, PT, R22, UR7, P3 ;  /* 0x0000000716007c0c */ /* 0x000fda0009f02670 */
[----:B------:R-:W-:-:S04]  /*1310*/  @!P0 IMAD R9, R22, R3, R0 ;  /* 0x0000000316098224 */ /* 0x000fc800078e0200 */
[----:B------:R-:W-:-:S06]  /*1320*/  @!P0 IMAD.WIDE.U32 R8, R9, 0x8, R28 ;  /* 0x0000000809088825 */ /* 0x000fcc00078e001c */
[----:B------:R-:W0:Y:S01]  /*1330*/  @!P0 LDG.E.64 R8, desc[UR8][R8.64] ;  /* 0x0000000808088981 */ /* 0x000e22000c1e1b00 */
        /* <DEDUP_REMOVED lines=8> */
[----:B------:R-:W2:Y:S04]  /*13c0*/  @!P5 LDG.E.64 R10, desc[UR8][R10.64] ;  /* 0x000000080a0ad981 */ /* 0x000ea8000c1e1b00 */
[----:B------:R-:W3:Y:S01]  /*13d0*/  @!P6 LDG.E.64 R18, desc[UR8][R18.64] ;  /* 0x000000081212e981 */ /* 0x000ee2000c1e1b00 */
[----:B0-----:R-:W-:Y:S01]  /*13e0*/  @!P0 FADD.FTZ R17, R17, R9 ;  /* 0x0000000911118221 */ /* 0x001fe20000010000 */
[----:B------:R-:W-:Y:S01]  /*13f0*/  IADD3 R9, R22, 0x3, RZ ;  /* 0x0000000316097810 */ /* 0x000fe20007ffe0ff */
[----:B------:R-:W-:-:S03]  /*1400*/  @!P0 FADD.FTZ R16, R16, R8 ;  /* 0x0000000810108221 */ /* 0x000fc60000010000 */
[----:B------:R-:W-:Y:S02]  /*1410*/  ISETP.EQ.OR P4, PT, R9, UR7, P3 ;  /* 0x0000000709007c0c */ /* 0x000fe40009f82670 */
[----:B------:R-:W-:-:S11]  /*1420*/  IADD3 R22, R22, 0x4, RZ ;  /* 0x0000000416167810 */ /* 0x000fd60007ffe0ff */
[----:B------:R-:W-:-:S04]  /*1430*/  @!P4 IMAD R9, R3, R9, R0 ;  /* 0x000000090309c224 */ /* 0x000fc800078e0200 */
[----:B------:R-:W-:Y:S01]  /*1440*/  @!P4 IMAD.WIDE.U32 R8, R9, 0x8, R28 ;  /* 0x000000080908c825 */ /* 0x000fe200078e001c */
[----:B------:R-:W-:-:S05]  /*1450*/  ISETP.EQ.OR P0, PT, R22, UR7, P3 ;  /* 0x0000000716007c0c */ /* 0x000fca0009f02670 */
[----:B------:R-:W4:Y:S01]  /*1460*/  @!P4 LDG.E.64 R8, desc[UR8][R8.64] ;  /* 0x000000080808c981 */ /* 0x000f22000c1e1b00 */
[----:B--2---:R-:W-:Y:S01]  /*1470*/  @!P5 FADD.FTZ R16, R16, R10 ;  /* 0x0000000a1010d221 */ /* 0x004fe20000010000 */
[----:B------:R-:W-:-:S03]  /*1480*/  @!P5 FADD.FTZ R17, R17, R11 ;  /* 0x0000000b1111d221 */ /* 0x000fc60000010000 */
[----:B---3--:R-:W-:-:S03]  /*1490*/  @!P6 FADD.FTZ R16, R16, R18 ;  /* 0x000000121010e221 */ /* 0x008fc60000010000 */
[----:B------:R-:W-:Y:S02]  /*14a0*/  @!P0 IMAD R11, R3, R22, R0 ;  /* 0x00000016030b8224 */ /* 0x000fe400078e0200 */
[----:B------:R-:W-:Y:S02]  /*14b0*/  @!P6 FADD.FTZ R17, R17, R19 ;  /* 0x000000131111e221 */ /* 0x000fe40000010000 */
[----:B------:R-:W-:-:S06]  /*14c0*/  @!P0 IMAD.WIDE.U32 R18, R11, 0x8, R28 ;  /* 0x000000080b128825 */ /* 0x000fcc00078e001c */
[----:B------:R-:W2:Y:S01]  /*14d0*/  @!P0 LDG.E.64 R18, desc[UR8][R18.64] ;  /* 0x0000000812128981 */ /* 0x000ea2000c1e1b00 */
[----:B------:R-:W-:-:S04]  /*14e0*/  IADD3 R10, R22, 0x1, RZ ;  /* 0x00000001160a7810 */ /* 0x000fc80007ffe0ff */
[----:B------:R-:W-:Y:S02]  /*14f0*/  ISETP.EQ.OR P5, PT, R10, UR7, P3 ;  /* 0x000000070a007c0c */ /* 0x000fe40009fa2670 */
[----:B------:R-:W-:-:S11]  /*1500*/  IADD3 R23, R22, 0x3, RZ ;  /* 0x0000000316177810 */ /* 0x000fd60007ffe0ff */
[----:B------:R-:W-:-:S04]  /*1510*/  @!P5 IMAD R11, R3, R10, R0 ;  /* 0x0000000a030bd224 */ /* 0x000fc800078e0200 */
[----:B------:R-:W-:-:S06]  /*1520*/  @!P5 IMAD.WIDE.U32 R10, R11, 0x8, R28 ;  /* 0x000000080b0ad825 */ /* 0x000fcc00078e001c */
[----:B------:R-:W3:Y:S01]  /*1530*/  @!P5 LDG.E.64 R10, desc[UR8][R10.64] ;  /* 0x000000080a0ad981 */ /* 0x000ee2000c1e1b00 */
[----:B----4-:R-:W-:Y:S01]  /*1540*/  @!P4 FADD.FTZ R17, R17, R9 ;  /* 0x000000091111c221 */ /* 0x010fe20000010000 */
[----:B------:R-:W-:Y:S01]  /*1550*/  IADD3 R9, R22, 0x2, RZ ;  /* 0x0000000216097810 */ /* 0x000fe20007ffe0ff */
[----:B------:R-:W-:-:S03]  /*1560*/  @!P4 FADD.FTZ R16, R16, R8 ;  /* 0x000000081010c221 */ /* 0x000fc60000010000 */
[----:B------:R-:W-:Y:S02]  /*1570*/  ISETP.EQ.OR P6, PT, R9, UR7, P3 ;  /* 0x0000000709007c0c */ /* 0x000fe40009fc2670 */
[----:B------:R-:W-:-:S11]  /*1580*/  ISETP.EQ.OR P4, PT, R23, UR7, P3 ;  /* 0x0000000717007c0c */ /* 0x000fd60009f82670 */
[--C-:B------:R-:W-:Y:S02]  /*1590*/  @!P6 IMAD R9, R3, R9, R0.reuse ;  /* 0x000000090309e224 */ /* 0x100fe400078e0200 */
[----:B--2---:R-:W-:Y:S01]  /*15a0*/  @!P0 FADD.FTZ R17, R17, R19 ;  /* 0x0000001311118221 */ /* 0x004fe20000010000 */
[----:B------:R-:W-:Y:S02]  /*15b0*/  @!P4 IMAD R19, R3, R23, R0 ;  /* 0x000000170313c224 */ /* 0x000fe400078e0200 */
[----:B------:R-:W-:-:S04]  /*15c0*/  @!P6 IMAD.WIDE.U32 R8, R9, 0x8, R28 ;  /* 0x000000080908e825 */ /* 0x000fc800078e001c */
[----:B------:R-:W-:Y:S01]  /*15d0*/  @!P0 FADD.FTZ R16, R16, R18 ;  /* 0x0000001210108221 */ /* 0x000fe20000010000 */
[----:B------:R-:W-:Y:S01]  /*15e0*/  @!P4 IMAD.WIDE.U32 R18, R19, 0x8, R28 ;  /* 0x000000081312c825 */ /* 0x000fe200078e001c */
[----:B------:R-:W2:Y:S05]  /*15f0*/  @!P6 LDG.E.64 R8, desc[UR8][R8.64] ;  /* 0x000000080808e981 */ /* 0x000eaa000c1e1b00 */
[----:B------:R-:W4:Y:S01]  /*1600*/  @!P4 LDG.E.64 R18, desc[UR8][R18.64] ;  /* 0x000000081212c981 */ /* 0x000f22000c1e1b00 */
[----:B------:R-:W-:Y:S02]  /*1610*/  IADD3 R21, R21, -0x4, RZ ;  /* 0xfffffffc15157810 */ /* 0x000fe40007ffe0ff */
[----:B------:R-:W-:-:S02]  /*1620*/  PLOP3.LUT P0, PT, PT, PT, PT, 0x8, 0x0 ;  /* 0x000000000000781c */ /* 0x000fc40003f0e170 */
[----:B------:R-:W-:Y:S01]  /*1630*/  IADD3 R21, R21, -0x4, RZ ;  /* 0xfffffffc15157810 */ /* 0x000fe20007ffe0ff */
[----:B---3--:R-:W-:Y:S01]  /*1640*/  @!P5 FADD.FTZ R16, R16, R10 ;  /* 0x0000000a1010d221 */ /* 0x008fe20000010000 */
[----:B------:R-:W-:Y:S01]  /*1650*/  @!P5 FADD.FTZ R17, R17, R11 ;  /* 0x0000000b1111d221 */ /* 0x000fe20000010000 */
[----:B------:R-:W-:Y:S02]  /*1660*/  IADD3 R22, R22, 0x4, RZ ;  /* 0x0000000416167810 */ /* 0x000fe40007ffe0ff */
[----:B--2---:R-:W-:Y:S01]  /*1670*/  @!P6 FADD.FTZ R16, R16, R8 ;  /* 0x000000081010e221 */ /* 0x004fe20000010000 */
[----:B------:R-:W-:-:S03]  /*1680*/  @!P6 FADD.FTZ R17, R17, R9 ;  /* 0x000000091111e221 */ /* 0x000fc60000010000 */
[----:B----4-:R-:W-:Y:S01]  /*1690*/  @!P4 FADD.FTZ R16, R16, R18 ;  /* 0x000000121010c221 */ /* 0x010fe20000010000 */
[----:B------:R-:W-:-:S07]  /*16a0*/  @!P4 FADD.FTZ R17, R17, R19 ;  /* 0x000000131111c221 */ /* 0x000fce0000010000 */
.L_x_1587:
[----:B------:R-:W-:-:S13]  /*16b0*/  ISETP.NE.OR P0, PT, R21, RZ, P0 ;  /* 0x000000ff1500720c */ /* 0x000fda0000705670 */
[----:B------:R-:W-:Y:S05]  /*16c0*/  @!P0 BRA `(.L_x_1583) ;  /* 0x00000000007c8947 */ /* 0x000fea0003800000 */
.L_x_1584:
        /* <DEDUP_REMOVED lines=31> */
.L_x_1583:
        /* <DEDUP_REMOVED lines=11> */
.L_x_1589:
[----:B------:R-:W-:Y:S05]  /*1970*/  BSYNC B0 ;  /* 0x0000000000007941 */ /* 0x000fea0003800000 */
.L_x_1588:
        /* <DEDUP_REMOVED lines=16> */
.L_x_1580:
[----:B-1----:R-:W1:Y:S01]  /*1a80*/  S2R R8, SR_TID.X ;  /* 0x0000000000087919 */ /* 0x002e620000002100 */
[----:B------:R-:W2:Y:S01]  /*1a90*/  S2UR UR6, SR_CgaCtaId ;  /* 0x00000000000679c3 */ /* 0x000ea20000008800 */
[----:B------:R-:W-:Y:S01]  /*1aa0*/  IADD3 R9, -R12, RZ, RZ ;  /* 0x000000ff0c097210 */ /* 0x000fe20007ffe1ff */
[----:B------:R-:W-:Y:S01]  /*1ab0*/  ULDC UR5, c[0x0][0x288] ;  /* 0x0000a20000057ab9 */ /* 0x000fe20000000800 */
[----:B------:R-:W-:Y:S01]  /*1ac0*/  ULDC UR11, c[0x0][0x2a4] ;  /* 0x0000a900000b7ab9 */ /* 0x000fe20000000800 */
[----:B------:R-:W-:Y:S01]  /*1ad0*/  ULDC.64 UR12, c[0x0][0x228] ;  /* 0x00008a00000c7ab9 */ /* 0x000fe20000000a00 */
[----:B------:R-:W-:Y:S01]  /*1ae0*/  ULDC.64 UR14, c[0x0][0x230] ;  /* 0x00008c00000e7ab9 */ /* 0x000fe20000000a00 */
[----:B------:R-:W-:Y:S01]  /*1af0*/  IMAD R9, R9, UR5, R6 ;  /* 0x0000000509097c24 */ /* 0x000fe2000f8e0206 */
[----:B------:R-:W-:Y:S01]  /*1b00*/  UMOV UR5, 0x400 ;  /* 0x0000040000057882 */ /* 0x000fe20000000000 */
[----:B------:R-:W3:Y:S01]  /*1b10*/  @P2 LDC.64 R20, c[0x0][0x218] ;  /* 0x00008600ff142b82 */ /* 0x000ee20000000a00 */
[----:B--2---:R-:W-:Y:S01]  /*1b20*/  ULEA UR5, UR6, UR5, 0x18 ;  /* 0x0000000506057291 */ /* 0x004fe2000f8ec03f */
[----:B-1----:R-:W-:Y:S01]  /*1b30*/  SHF.L.U32 R8, R8, 0x1, RZ ;  /* 0x0000000108087819 */ /* 0x002fe200000006ff */
[----:B---3--:R-:W-:-:S07]  /*1b40*/  @P2 IMAD.WIDE R20, R6, 0x8, R20 ;  /* 0x0000000806142825 */ /* 0x008fce00078e0214 */
[----:B------:R-:W-:Y:S01]  /*1b50*/  @!P3 STS.64 [UR5+0x30], R16 ;  /* 0x00003010ff00b988 */ /* 0x000fe20008000a05 */
[----:B------:R-:W-:-:S04]  /*1b60*/  LOP3.LUT R8, R8, 0x2, RZ, 0xc0, !PT ;  /* 0x0000000208087812 */ /* 0x000fc800078ec0ff */
[----:B------:R-:W-:Y:S01]  /*1b70*/  LEA R8, R9, R8, 0x2 ;  /* 0x0000000809087211 */ /* 0x000fe200078e10ff */
[----:B------:R-:W-:-:S03]  /*1b80*/  @P2 FMUL.FTZ R9, R17, UR11 ;  /* 0x0000000b11092c20 */ /* 0x000fc60008410000 */
[----:B------:R-:W-:Y:S02]  /*1b90*/  SHF.R.S32.HI R11, RZ, 0x1f, R8 ;  /* 0x0000001fff0b7819 */ /* 0x000fe40000011408 */
[C---:B------:R-:W-:Y:S02]  /*1ba0*/  SHF.L.U32 R10, R8.reuse, 0x1, RZ ;  /* 0x00000001080a7819 */ /* 0x040fe400000006ff */
[----:B------:R-:W-:Y:S01]  /*1bb0*/  SHF.L.U64.HI R11, R8, 0x1, R11 ;  /* 0x00000001080b7819 */ /* 0x000fe2000001020b */
[----:B------:R-:W-:Y:S01]  /*1bc0*/  @P2 FMUL.FTZ R8, R16, UR11 ;  /* 0x0000000b10082c20 */ /* 0x000fe20008410000 */
[C---:B------:R-:W-:Y:S02]  /*1bd0*/  IADD3 R18, P0, R10.reuse, UR12, RZ ;  /* 0x0000000c0a127c10 */ /* 0x040fe4000ff1e0ff */
[----:B------:R-:W-:Y:S02]  /*1be0*/  IADD3 R10, P4, R10, UR14, RZ ;  /* 0x0000000e0a0a7c10 */ /* 0x000fe4000ff9e0ff */
[----:B------:R-:W-:Y:S01]  /*1bf0*/  @P2 STG.E.64 desc[UR8][R20.64], R8 ;  /* 0x0000000814002986 */ /* 0x000fe2000c101b08 */
[----:B------:R-:W-:-:S02]  /*1c00*/  IADD3.X R19, R11, UR13, RZ, P0, !PT ;  /* 0x0000000d0b137c10 */ /* 0x000fc400087fe4ff */
[----:B------:R-:W-:Y:S01]  /*1c10*/  IADD3.X R11, R11, UR15, RZ, P4, !PT ;  /* 0x0000000f0b0b7c10 */ /* 0x000fe2000a7fe4ff */
[----:B------:R-:W-:Y:S06]  /*1c20*/  BAR.SYNC.DEFER_BLOCKING 0x0 ;  /* 0x0000000000007b1d */ /* 0x000fec0000010000 */
[----:B------:R-:W2:Y:S04]  /*1c30*/  LDG.E.U16 R12, desc[UR8][R18.64] ;  /* 0x00000008120c7981 */ /* 0x000ea8000c1e1500 */
[----:B------:R-:W3:Y:S04]  /*1c40*/  LDG.E.U16 R28, desc[UR8][R10.64] ;  /* 0x000000080a1c7981 */ /* 0x000ee8000c1e1500 */
[----:B------:R-:W4:Y:S04]  /*1c50*/  LDG.E.U16 R29, desc[UR8][R18.64+0x2] ;  /* 0x00000208121d7981 */ /* 0x000f28000c1e1500 */
[----:B------:R-:W1:Y:S04]  /*1c60*/  LDS.64 R22, [UR5+0x30] ;  /* 0x00003005ff167984 */ /* 0x000e680008000a00 */
[----:B------:R5:W0:Y:S01]  /*1c70*/  LDG.E.U16 R10, desc[UR8][R10.64+0x2] ;  /* 0x000002080a0a7981 */ /* 0x000a22000c1e1500 */
[----:B-1----:R-:W-:-:S04]  /*1c80*/  FMUL.FTZ R22, R22, UR11 ;  /* 0x0000000b16167c20 */ /* 0x002fc80008410000 */
[----:B------:R-:W-:-:S04]  /*1c90*/  FMUL.FTZ R8, R22, R22 ;  /* 0x0000001616087220 */ /* 0x000fc80000410000 */
[----:B------:R-:W-:-:S05]  /*1ca0*/  FFMA.FTZ R23, R23, UR11, -R8 ;  /* 0x0000000b17177c23 */ /* 0x000fca0008010808 */
[----:B------:R-:W-:-:S13]  /*1cb0*/  FSETP.GTU.FTZ.AND P0, PT, R23, RZ, PT ;  /* 0x000000ff1700720b */ /* 0x000fda0003f1c000 */
[----:B------:R-:W1:Y:S01]  /*1cc0*/  @P0 LDC R8, c[0x0][0x238] ;  /* 0x00008e00ff080b82 */ /* 0x000e620000000800 */
[----:B------:R-:W-:Y:S02]  /*1cd0*/  SHF.L.U32 R9, R14, 0x10, RZ ;  /* 0x000000100e097819 */ /* 0x000fe400000006ff */
[----:B-----5:R-:W-:Y:S01]  /*1ce0*/  SHF.L.U32 R11, R13, 0x10, RZ ;  /* 0x000000100d0b7819 */ /* 0x020fe200000006ff */
[----:B-1----:R-:W-:Y:S01]  /*1cf0*/  @P0 FADD.FTZ R23, R23, R8 ;  /* 0x0000000817170221 */ /* 0x002fe20000010000 */
[----:B------:R-:W-:-:S10]  /*1d00*/  HFMA2.MMA R8, -RZ, RZ, 1.875, 0 ;  /* 0x3f800000ff087435 */ /* 0x000fd400000001ff */
[----:B------:R-:W1:Y:S01]  /*1d10*/  @P0 MUFU.RSQ R8, R23 ;  /* 0x0000001700080308 */ /* 0x000e620000001400 */
[----:B------:R-:W-:Y:S01]  /*1d20*/  ISETP.NE.AND P0, PT, RZ, UR10, PT ;  /* 0x0000000aff007c0c */ /* 0x000fe2000bf05270 */
[--C-:B------:R-:W-:Y:S01]  /*1d30*/  FADD.FTZ R9, R9, -R22.reuse ;  /* 0x8000001609097221 */ /* 0x100fe20000010000 */
[----:B------:R-:W-:-:S03]  /*1d40*/  FADD.FTZ R11, R11, -R22 ;  /* 0x800000160b0b7221 */ /* 0x000fc60000010000 */
[-C--:B-1----:R-:W-:Y:S01]  /*1d50*/  FMUL.FTZ R9, R9, R8.reuse ;  /* 0x0000000809097220 */ /* 0x082fe20000410000 */
[----:B------:R-:W-:Y:S01]  /*1d60*/  FMUL.FTZ R11, R11, R8 ;  /* 0x000000080b0b7220 */ /* 0x000fe20000410000 */
[----:B--2---:R-:W-:Y:S02]  /*1d70*/  SHF.L.U32 R12, R12, 0x10, RZ ;  /* 0x000000100c0c7819 */ /* 0x004fe400000006ff */
[----:B---3--:R-:W-:Y:S02]  /*1d80*/  SHF.L.U32 R13, R28, 0x10, RZ ;  /* 0x000000101c0d7819 */ /* 0x008fe400000006ff */
[----:B----4-:R-:W-:-:S03]  /*1d90*/  SHF.L.U32 R14, R29, 0x10, RZ ;  /* 0x000000101d0e7819 */ /* 0x010fc600000006ff */
[----:B------:R-:W-:Y:S01]  /*1da0*/  FFMA.FTZ R8, R12, R9, R13 ;  /* 0x000000090c087223 */ /* 0x000fe2000001000d */
[----:B0-----:R-:W-:-:S05]  /*1db0*/  SHF.L.U32 R17, R10, 0x10, RZ ;  /* 0x000000100a117819 */ /* 0x001fca00000006ff */
        /* <DEDUP_REMOVED lines=12> */
.L_x_1590:
        /* <DEDUP_REMOVED lines=14> */
.L_x_1592:
[----:B------:R-:W-:Y:S05]  /*1f60*/  BSYNC B0 ;  /* 0x0000000000007941 */ /* 0x000fea0003800000 */
.L_x_1591:
[----:B------:R-:W-:Y:S02]  /*1f70*/  IADD3 R6, R3, R6, RZ ;  /* 0x0000000603067210 */ /* 0x000fe40007ffe0ff */
[----:B------:R-:W-:Y:S02]  /*1f80*/  IADD3 R4, R4, 0x1, RZ ;  /* 0x0000000104047810 */ /* 0x000fe40007ffe0ff */
[----:B------:R-:W-:-:S13]  /*1f90*/  ISETP.GE.AND P0, PT, R6, UR4, PT ;  /* 0x0000000406007c0c */ /* 0x000fda000bf06270 */
[----:B------:R-:W-:Y:S05]  /*1fa0*/  @!P0 BRA `(.L_x_1593) ;  /* 0xffffffe000a08947 */ /* 0x000fea000383ffff */
[----:B------:R-:W-:Y:S05]  /*1fb0*/  EXIT ;  /* 0x000000000000794d */ /* 0x000fea0003800000 */
.L_x_1594:
        /* <DEDUP_REMOVED lines=12> */
.L_x_2427:


//--------------------- .text._Z35group_norm_nhwc_fwd_one_pass_kernelI11Bf16IOBf16WLi128ELi4ELi128EEv26Group_norm_nhwc_fwd_params --------------------------
	.section	.text._Z35group_norm_nhwc_fwd_one_pass_kernelI11Bf16IOBf16WLi128ELi4ELi128EEv26Group_norm_nhwc_fwd_params,"ax",@progbits
	.align	128
        .global         _Z35group_norm_nhwc_fwd_one_pass_kernelI11Bf16IOBf16WLi128ELi4ELi128EEv26Group_norm_nhwc_fwd_params
        .type           _Z35group_norm_nhwc_fwd_one_pass_kernelI11Bf16IOBf16WLi128ELi4ELi128EEv26Group_norm_nhwc_fwd_params,@function
        .size           _Z35group_norm_nhwc_fwd_one_pass_kernelI11Bf16IOBf16WLi128ELi4ELi128EEv26Group_norm_nhwc_fwd_params,(.L_x_2428 - _Z35group_norm_nhwc_fwd_one_pass_kernelI11Bf16IOBf16WLi128ELi4ELi128EEv26Group_norm_nhwc_fwd_params)
        .other          _Z35group_norm_nhwc_fwd_one_pass_kernelI11Bf16IOBf16WLi128ELi4ELi128EEv26Group_norm_nhwc_fwd_params,@"STO_CUDA_ENTRY STV_DEFAULT"
_Z35group_norm_nhwc_fwd_one_pass_kernelI11Bf16IOBf16WLi128ELi4ELi128EEv26Group_norm_nhwc_fwd_params:
.text._Z35group_norm_nhwc_fwd_one_pass_kernelI11Bf16IOBf16WLi128ELi4ELi128EEv26Group_norm_nhwc_fwd_params:
        /* <DEDUP_REMOVED lines=22> */
[----:B------:R-:W-:Y:S02]  /*0160*/  IADD3 R3, R3, 0x40, RZ ;  /* 0x0000004003037810 */ /* 0x000fe40007ffe0ff */
[----:B------:R-:W-:Y:S02]  /*0170*/  SHF.R.S32.HI R7, RZ, 0x5, R7 ;  /* 0x00000005ff077819 */ /* 0x000fe40000011407 */
[----:B------:R-:W-:Y:S02]  /*0180*/  ISETP.GE.U32.AND P1, PT, R3, UR8, PT ;  /* 0x0000000803007c0c */ /* 0x000fe4000bf26070 */
[----:B------:R-:W-:Y:S02]  /*0190*/  SHF.R.S32.HI R4, RZ, 0x1f, R3 ;  /* 0x0000001fff047819 */ /* 0x000fe40000011403 */
[----:B------:R-:W-:Y:S02]  /*01a0*/  LEA R7, R7, UR5, 0x3 ;  /* 0x0000000507077c11 */ /* 0x000fe4000f8e18ff */
[----:B------:R-:W-:Y:S01]  /*01b0*/  ISETP.GE.AND.EX P1, PT, R4, UR9, PT, P1 ;  /* 0x0000000904007c0c */ /* 0x000fe2000bf26310 */
[----:B------:R-:W-:Y:S01]  /*01c0*/  HFMA2.MMA R4, -RZ, RZ, 0, 0 ;  /* 0x00000000ff047435 */ /* 0x000fe200000001ff */
[----:B------:R-:W-:-:S02]  /*01d0*/  ULDC.64 UR8, c[0x0][0x208] ;  /* 0x0000820000087ab9 */ /* 0x000fc40000000a00 */
[----:B---3--:R-:W-:-:S13]  /*01e0*/  ISETP.LT.U32.AND P1, PT, R2, 0x80, !P1 ;  /* 0x000000800200780c */ /* 0x008fda0004f21070 */
.L_x_1613:
[----:B01----:R-:W0:Y:S01]  /*01f0*/  LDC R9, c[0x0][0x288] ;  /* 0x0000a200ff097b82 */ /* 0x003e220000000800 */
[----:B------:R-:W-:Y:S01]  /*0200*/  SHF.R.U32.HI R17, RZ, 0x1, R2 ;  /* 0x00000001ff117819 */ /* 0x000fe20000011602 */
[----:B------:R-:W-:Y:S01]  /*0210*/  ULDC.64 UR12, c[0x0][0x278] ;  /* 0x00009e00000c7ab9 */ /* 0x000fe20000000a00 */
[----:B------:R-:W-:-:S05]  /*0220*/  SHF.R.S32.HI R21, RZ, 0x1f, R3 ;  /* 0x0000001fff157819 */ /* 0x000fca0000011403 */
[----:B------:R-:W1:Y:S01]  /*0230*/  LDC R14, c[0x0][0x294] ;  /* 0x0000a500ff0e7b82 */ /* 0x000e620000000800 */
[----:B0-----:R-:W-:-:S04]  /*0240*/  IABS R13, R9 ;  /* 0x00000009000d7213 */ /* 0x001fc80000000000 */
[----:B------:R-:W0:Y:S01]  /*0250*/  I2F.RP R8, R13 ;  /* 0x0000000d00087306 */ /* 0x000e220000209400 */
[----:B-1----:R-:W-:-:S05]  /*0260*/  IMAD R17, R14, UR7, R17 ;  /* 0x000000070e117c24 */ /* 0x002fca000f8e0211 */
[----:B------:R-:W-:Y:S02]  /*0270*/  ISETP.GE.U32.AND P0, PT, R17, UR12, PT ;  /* 0x0000000c11007c0c */ /* 0x000fe4000bf06070 */
[----:B------:R-:W-:Y:S01]  /*0280*/  SHF.R.S32.HI R19, RZ, 0x1f, R17 ;  /* 0x0000001fff137819 */ /* 0x000fe20000011411 */
[----:B0-----:R-:W0:Y:S03]  /*0290*/  MUFU.RCP R8, R8 ;  /* 0x0000000800087308 */ /* 0x001e260000001000 */
[----:B------:R-:W-:Y:S01]  /*02a0*/  ISETP.GE.AND.EX P0, PT, R19, UR13, PT, P0 ;  /* 0x0000000d13007c0c */ /* 0x000fe2000bf06300 */
[----:B------:R-:W-:-:S03]  /*02b0*/  ULDC.64 UR12, c[0x0][0x280] ;  /* 0x0000a000000c7ab9 */ /* 0x000fc60000000a00 */
[----:B------:R-:W-:Y:S02]  /*02c0*/  ISETP.GT.U32.OR P0, PT, R2, 0x7f, P0 ;  /* 0x0000007f0200780c */ /* 0x000fe40000704470 */
[----:B0-----:R-:W-:-:S04]  /*02d0*/  IADD3 R10, R8, 0xffffffe, RZ ;  /* 0x0ffffffe080a7810 */ /* 0x001fc80007ffe0ff */
[----:B------:R0:W1:Y:S02]  /*02e0*/  F2I.FTZ.U32.TRUNC.NTZ R11, R10 ;  /* 0x0000000a000b7305 */ /* 0x000064000021f000 */
[----:B0-----:R-:W-:Y:S02]  /*02f0*/  MOV R10, RZ ;  /* 0x000000ff000a7202 */ /* 0x001fe40000000f00 */
[----:B-1----:R-:W-:-:S05]  /*0300*/  IADD3 R12, RZ, -R11, RZ ;  /* 0x8000000bff0c7210 */ /* 0x002fca0007ffe0ff */
[----:B------:R-:W-:Y:S01]  /*0310*/  IMAD R15, R12, R13, RZ ;  /* 0x0000000d0c0f7224 */ /* 0x000fe200078e02ff */
[----:B------:R-:W-:-:S03]  /*0320*/  IABS R12, R6 ;  /* 0x00000006000c7213 */ /* 0x000fc60000000000 */
[----:B------:R-:W-:Y:S02]  /*0330*/  IMAD.HI.U32 R11, R11, R15, R10 ;  /* 0x0000000f0b0b7227 */ /* 0x000fe400078e000a */
[----:B------:R-:W0:Y:S04]  /*0340*/  @P1 LDC.64 R14, c[0x0][0x270] ;  /* 0x00009c00ff0e1b82 */ /* 0x000e280000000a00 */
[----:B------:R-:W-:-:S05]  /*0350*/  IMAD.HI.U32 R11, R11, R12, RZ ;  /* 0x0000000c0b0b7227 */ /* 0x000fca00078e00ff */
[----:B------:R-:W-:-:S05]  /*0360*/  IADD3 R8, -R11, RZ, RZ ;  /* 0x000000ff0b087210 */ /* 0x000fca0007ffe1ff */
[----:B------:R-:W-:-:S05]  /*0370*/  IMAD R8, R13, R8, R12 ;  /* 0x000000080d087224 */ /* 0x000fca00078e020c */
[----:B------:R-:W-:Y:S01]  /*0380*/  ISETP.GT.U32.AND P4, PT, R13, R8, PT ;  /* 0x000000080d00720c */ /* 0x000fe20003f84070 */
[----:B0-----:R-:W-:-:S12]  /*0390*/  @P1 IMAD R18, R21, R14, RZ ;  /* 0x0000000e15121224 */ /* 0x001fd800078e02ff */
[-C--:B------:R-:W-:Y:S02]  /*03a0*/  @!P4 IADD3 R8, R8, -R13.reuse, RZ ;  /* 0x8000000d0808c210 */ /* 0x080fe40007ffe0ff */
[----:B------:R-:W-:Y:S02]  /*03b0*/  @!P4 IADD3 R11, R11, 0x1, RZ ;  /* 0x000000010b0bc810 */ /* 0x000fe40007ffe0ff */
[----:B------:R-:W-:Y:S02]  /*03c0*/  ISETP.GE.U32.AND P3, PT, R8, R13, PT ;  /* 0x0000000d0800720c */ /* 0x000fe40003f66070 */
[----:B------:R-:W-:Y:S01]  /*03d0*/  LOP3.LUT R8, R6, R9, RZ, 0x3c, !PT ;  /* 0x0000000906087212 */ /* 0x000fe200078e3cff */
[----:B------:R-:W0:Y:S01]  /*03e0*/  @!P0 LDC.64 R12, c[0x0][0x270] ;  /* 0x00009c00ff0c8b82 */ /* 0x000e220000000a00 */
[----:B------:R-:W-:Y:S02]  /*03f0*/  ISETP.NE.AND P4, PT, R9, RZ, PT ;  /* 0x000000ff0900720c */ /* 0x000fe40003f85270 */
[----:B------:R-:W-:-:S02]  /*0400*/  ISETP.GE.AND P2, PT, R8, RZ, PT ;  /* 0x000000ff0800720c */ /* 0x000fc40003f46270 */
[----:B------:R-:W-:-:S04]  /*0410*/  SHF.L.U32 R8, R2, 0x1, RZ ;  /* 0x0000000102087819 */ /* 0x000fc800000006ff */
[----:B------:R-:W-:Y:S02]  /*0420*/  LOP3.LUT R8, R8, 0x2, RZ, 0xc0, !PT ;  /* 0x0000000208087812 */ /* 0x000fe400078ec0ff */
[----:B------:R-:W-:-:S04]  /*0430*/  @P3 IADD3 R11, R11, 0x1, RZ ;  /* 0x000000010b0b3810 */ /* 0x000fc80007ffe0ff */
[----:B------:R-:W-:-:S04]  /*0440*/  MOV R23, R11 ;  /* 0x0000000b00177202 */ /* 0x000fc80000000f00 */
[----:B------:R-:W-:Y:S02]  /*0450*/  @!P2 IADD3 R23, -R23, RZ, RZ ;  /* 0x000000ff1717a210 */ /* 0x000fe40007ffe1ff */
[----:B------:R-:W-:-:S04]  /*0460*/  @!P4 LOP3.LUT R23, RZ, R9, RZ, 0x33, !PT ;  /* 0x00000009ff17c212 */ /* 0x000fc800078e33ff */
[----:B------:R-:W-:Y:S02]  /*0470*/  IADD3 R10, -R23, RZ, RZ ;  /* 0x000000ff170a7210 */ /* 0x000fe40007ffe1ff */
[----:B------:R-:W-:-:S03]  /*0480*/  SHF.R.S32.HI R16, RZ, 0x1f, R23 ;  /* 0x0000001fff107819 */ /* 0x000fc60000011417 */
[----:B------:R-:W-:Y:S02]  /*0490*/  IMAD R9, R9, R10, R6 ;  /* 0x0000000a09097224 */ /* 0x000fe400078e0206 */
[----:B------:R-:W1:Y:S01]  /*04a0*/  @!P0 LDC.64 R10, c[0x0][0x220] ;  /* 0x00008800ff0a8b82 */ /* 0x000e620000000a00 */
[----:B------:R-:W-:Y:S02]  /*04b0*/  IMAD R16, R16, UR12, RZ ;  /* 0x0000000c10107c24 */ /* 0x000fe4000f8e02ff */
[----:B------:R-:W-:Y:S02]  /*04c0*/  LEA R26, R9, R8, 0x2 ;  /* 0x00000008091a7211 */ /* 0x000fe400078e10ff */
[----:B------:R-:W-:Y:S02]  /*04d0*/  IMAD R25, R23, UR13, R16 ;  /* 0x0000000d17197c24 */ /* 0x000fe4000f8e0210 */
[----:B------:R-:W-:Y:S01]  /*04e0*/  SHF.R.S32.HI R27, RZ, 0x1f, R26 ;  /* 0x0000001fff1b7819 */ /* 0x000fe2000001141a */
[----:B------:R-:W2:Y:S01]  /*04f0*/  @P1 LDC.64 R8, c[0x0][0x220] ;  /* 0x00008800ff081b82 */ /* 0x000ea20000000a00 */
[----:B0-----:R-:W-:-:S02]  /*0500*/  @!P0 IMAD R16, R19, R12, RZ ;  /* 0x0000000c13108224 */ /* 0x001fc400078e02ff */
[----:B------:R-:W-:Y:S02]  /*0510*/  @P1 IMAD R19, R3, R15, R18 ;  /* 0x0000000f03131224 */ /* 0x000fe400078e0212 */
[----:B------:R-:W-:-:S04]  /*0520*/  IMAD.WIDE.U32 R22, R23, UR12, R26 ;  /* 0x0000000c17167c25 */ /* 0x000fc8000f8e001a */
[----:B------:R-:W-:Y:S01]  /*0530*/  @!P0 IMAD R21, R17, R13, R16 ;  /* 0x0000000d11158224 */ /* 0x000fe200078e0210 */
[----:B------:R-:W-:Y:S02]  /*0540*/  IADD3 R25, R23, R25, RZ ;  /* 0x0000001917197210 */ /* 0x000fe40007ffe0ff */
[-C--:B------:R-:W-:Y:S02]  /*0550*/  @!P0 MOV R24, R22.reuse ;  /* 0x0000001600188202 */ /* 0x080fe40000000f00 */
[----:B------:R-:W-:-:S03]  /*0560*/  @P1 MOV R16, R22 ;  /* 0x0000001600101202 */ /* 0x000fc60000000f00 */
[----:B------:R-:W-:Y:S01]  /*0570*/  @!P0 IMAD.WIDE.U32 R12, R17, R12, R24 ;  /* 0x0000000c110c8225 */ /* 0x000fe200078e0018 */
[----:B------:R-:W-:-:S04]  /*0580*/  @P1 MOV R17, R25 ;  /* 0x0000001900111202 */ /* 0x000fc80000000f00 */
[----:B------:R-:W-:Y:S01]  /*0590*/  @!P0 IADD3 R13, R13, R21, RZ ;  /* 0x000000150d0d8210 */ /* 0x000fe20007ffe0ff */
[----:B------:R-:W-:Y:S01]  /*05a0*/  @P1 IMAD.WIDE.U32 R14, R3, R14, R16 ;  /* 0x0000000e030e1225 */ /* 0x000fe200078e0010 */
[----:B-1----:R-:W-:-:S04]  /*05b0*/  @!P0 LEA R10, P2, R12, R10, 0x1 ;  /* 0x0000000a0c0a8211 */ /* 0x002fc800078408ff */
[----:B------:R-:W-:Y:S02]  /*05c0*/  @!P0 LEA.HI.X R11, R12, R11, R13, 0x1, P2 ;  /* 0x0000000b0c0b8211 */ /* 0x000fe400010f0c0d */
[----:B------:R-:W-:Y:S02]  /*05d0*/  CS2R R12, SRZ ;  /* 0x00000000000c7805 */ /* 0x000fe4000001ff00 */
[----:B------:R-:W-:Y:S02]  /*05e0*/  @P1 IADD3 R19, R15, R19, RZ ;  /* 0x000000130f131210 */ /* 0x000fe40007ffe0ff */
[C---:B--2---:R-:W-:Y:S02]  /*05f0*/  @P1 LEA R8, P3, R14.reuse, R8, 0x1 ;  /* 0x000000080e081211 */ /* 0x044fe400078608ff */
[----:B------:R-:W2:Y:S02]  /*0600*/  @!P0 LDG.E R12, desc[UR8][R10.64] ;  /* 0x000000080a0c8981 */ /* 0x000ea4000c1e1900 */
[----:B------:R-:W-:-:S05]  /*0610*/  @P1 LEA.HI.X R9, R14, R9, R19, 0x1, P3 ;  /* 0x000000090e091211 */ /* 0x000fca00018f0c13 */
[----:B------:R-:W3:Y:S01]  /*0620*/  @P1 LDG.E R13, desc[UR8][R8.64] ;  /* 0x00000008080d1981 */ /* 0x000ee2000c1e1900 */
[----:B------:R-:W0:Y:S02]  /*0630*/  S2R R15, SR_LANEID ;  /* 0x00000000000f7919 */ /* 0x000e240000000000 */
[C---:B0-----:R-:W-:Y:S02]  /*0640*/  ISETP.GT.AND P0, PT, R15.reuse, 0x1e, PT ;  /* 0x0000001e0f00780c */ /* 0x041fe40003f04270 */
[----:B------:R-:W-:Y:S01]  /*0650*/  ISETP.NE.AND P2, PT, R15, RZ, PT ;  /* 0x000000ff0f00720c */ /* 0x000fe20003f45270 */
[----:B------:R-:W-:Y:S01]  /*0660*/  BSSY B0, `(.L_x_1595) ;  /* 0x000003a000007945 */ /* 0x000fe20003800000 */
[----:B--2---:R-:W-:-:S04]  /*0670*/  PRMT R14, R12, 0x7632, R14 ;  /* 0x000076320c0e7816 */ /* 0x004fc8000000000e */
[----:B------:R-:W-:Y:S02]  /*0680*/  SHF.L.U32 R17, R14, 0x10, RZ ;  /* 0x000000100e117819 */ /* 0x000fe400000006ff */
[----:B---3--:R-:W-:Y:S02]  /*0690*/  PRMT R16, R13, 0x7632, R16 ;  /* 0x000076320d107816 */ /* 0x008fe40000000010 */
        /* <DEDUP_REMOVED lines=34> */
[----:B------:R-:W-:Y:S01]  /*08c0*/  ISETP.GT.AND P0, PT, R15, 0xf, PT ;  /* 0x0000000f0f00780c */ /* 0x000fe20003f04270 */
[----:B------:R-:W2:-:S12]  /*08d0*/  LDC R14, c[0x0][0xc] ;  /* 0x00000300ff0e7b82 */ /* 0x000e980000000800 */
[----:B0-----:R-:W-:Y:S01]  /*08e0*/  @!P0 FADD.FTZ R16, R16, R9 ;  /* 0x0000000910108221 */ /* 0x001fe20000010000 */
[----:B-1----:R-:W-:-:S05]  /*08f0*/  @!P0 FADD.FTZ R17, R17, R8 ;  /* 0x0000000811118221 */ /* 0x002fca0000010000 */
[----:B------:R0:W-:Y:S01]  /*0900*/  @!P2 STS.64 [R7+0x8], R16 ;  /* 0x000008100700a388 */ /* 0x0001e20000000a00 */
[----:B------:R-:W-:Y:S01]  /*0910*/  BAR.SYNC.DEFER_BLOCKING 0x0 ;  /* 0x0000000000007b1d */ /* 0x000fe20000010000 */
[----:B------:R-:W-:Y:S02]  /*0920*/  ISETP.NE.AND P2, PT, R2, RZ, PT ;  /* 0x000000ff0200720c */ /* 0x000fe40003f45270 */
[----:B--2---:R-:W-:-:S11]  /*0930*/  ISETP.GE.U32.AND P0, PT, R14, 0x2, PT ;  /* 0x000000020e00780c */ /* 0x004fd60003f06070 */
        /* <DEDUP_REMOVED lines=12> */
.L_x_1596:
[----:B------:R-:W-:Y:S05]  /*0a00*/  BSYNC B0 ;  /* 0x0000000000007941 */ /* 0x000fea0003800000 */
.L_x_1595:
        /* <DEDUP_REMOVED lines=26> */
.L_x_1599:
[----:B0-----:R-:W2:Y:S04]  /*0bb0*/  LDG.E.STRONG.GPU R10, desc[UR8][R8.64] ;  /* 0x00000008080a7981 */ /* 0x001ea8000c1ef900 */
[----:B--2---:R-:W-:Y:S01]  /*0bc0*/  CCTL.IVALL ;  /* 0x00000000ff00798f */ /* 0x004fe20002000000 */
[----:B------:R-:W-:Y:S05]  /*0bd0*/  YIELD ;  /* 0x0000000000007946 */ /* 0x000fea0003800000 */
[----:B------:R-:W-:-:S13]  /*0be0*/  ISETP.NE.AND P0, PT, R10, R19, PT ;  /* 0x000000130a00720c */ /* 0x000fda0003f05270 */
[----:B------:R-:W-:Y:S05]  /*0bf0*/  @P0 BRA `(.L_x_1599) ;  /* 0xfffffffc00ec0947 */ /* 0x000fea000383ffff */
.L_x_1598:
        /* <DEDUP_REMOVED lines=17> */
.L_x_1603:
[----:B------:R-:W-:-:S13]  /*0d10*/  ISETP.EQ.OR P5, PT, R20, UR7, P2 ;  /* 0x0000000714007c0c */ /* 0x000fda00097a2670 */
[----:B------:R-:W-:-:S04]  /*0d20*/  @!P5 IMAD R31, R5, R20, R0 ;  /* 0x00000014051fd224 */ /* 0x000fc800078e0200 */
[----:B------:R-:W-:-:S05]  /*0d30*/  @!P5 IMAD.WIDE.U32 R30, R31, 0x8, R28 ;  /* 0x000000081f1ed825 */ /* 0x000fca00078e001c */
[----:B------:R0:W2:Y:S01]  /*0d40*/  @!P5 LDG.E.64 R18, desc[UR8][R30.64] ;  /* 0x000000081e12d981 */ /* 0x0000a2000c1e1b00 */
[C---:B------:R-:W-:Y:S02]  /*0d50*/  IADD3 R11, R20.reuse, 0x1, RZ ;  /* 0x00000001140b7810 */ /* 0x040fe40007ffe0ff */
[----:B------:R-:W-:Y:S02]  /*0d60*/  IADD3 R8, R20, 0x2, RZ ;  /* 0x0000000214087810 */ /* 0x000fe40007ffe0ff */
[----:B------:R-:W-:Y:S02]  /*0d70*/  ISETP.EQ.OR P6, PT, R11, UR7, P2 ;  /* 0x000000070b007c0c */ /* 0x000fe400097c2670 */
[----:B------:R-:W-:-:S11]  /*0d80*/  ISETP.EQ.OR P3, PT, R8, UR7, P2 ;  /* 0x0000000708007c0c */ /* 0x000fd60009762670 */
[C-C-:B------:R-:W-:Y:S02]  /*0d90*/  @!P6 IMAD R11, R5.reuse, R11, R0.reuse ;  /* 0x0000000b050be224 */ /* 0x140fe400078e0200 */
[----:B------:R-:W-:Y:S02]  /*0da0*/  @!P3 IMAD R9, R5, R8, R0 ;  /* 0x000000080509b224 */ /* 0x000fe400078e0200 */
[----:B------:R-:W-:-:S04]  /*0db0*/  @!P6 IMAD.WIDE.U32 R10, R11, 0x8, R28 ;  /* 0x000000080b0ae825 */ /* 0x000fc800078e001c */
[----:B0-----:R-:W-:Y:S02]  /*0dc0*/  @!P3 IMAD.WIDE.U32 R30, R9, 0x8, R28 ;  /* 0x00000008091eb825 */ /* 0x001fe400078e001c */
        /* <DEDUP_REMOVED lines=39> */
[----:B------:R-:W-:-:S04]  /*1040*/  @!P4 IMAD R9, R5, R21, R0 ;  /* 0x000000150509c224 */ /* 0x000fc800078e0200 */
[----:B------:R-:W-:Y:S01]  /*1050*/  @!P4 IMAD.WIDE.U32 R8, R9, 0x8, R28 ;  /* 0x000000080908c825 */ /* 0x000fe200078e001c */
[----:B------:R-:W-:-:S05]  /*1060*/  ISETP.EQ.OR P5, PT, R11, UR7, P2 ;  /* 0x000000070b007c0c */ /* 0x000fca00097a2670 */
[----:B------:R-:W3:Y:S01]  /*1070*/  @!P4 LDG.E.64 R8, desc[UR8][R8.64] ;  /* 0x000000080808c981 */ /* 0x000ee2000c1e1b00 */
[----:B------:R-:W-:-:S07]  /*1080*/  @!P6 IMAD R21, R5, R10, R0 ;  /* 0x0000000a0515e224 */ /* 0x000fce00078e0200 */
        /* <DEDUP_REMOVED lines=17> */
[----:B------:R-:W-:Y:S01]  /*11a0*/  IADD3 R10, R20, 0xc, RZ ;  /* 0x0000000c140a7810 */ /* 0x000fe20007ffe0ff */
        /* <DEDUP_REMOVED lines=41> */
.L_x_1602:
        /* <DEDUP_REMOVED lines=16> */
[----:B------:R-:W-:-:S04]  /*1540*/  @!P5 IMAD R31, R5, R31, R0 ;  /* 0x0000001f051fd224 */ /* 0x000fc800078e0200 */
[----:B------:R-:W-:-:S04]  /*1550*/  @!P5 IMAD.WIDE.U32 R30, R31, 0x8, R28 ;  /* 0x000000081f1ed825 */ /* 0x000fc800078e001c */
[----:B--2---:R-:W-:Y:S01]  /*1560*/  @!P3 FADD.FTZ R17, R17, R9 ;  /* 0x000000091111b221 */ /* 0x004fe20000010000 */
[----:B------:R-:W-:Y:S02]  /*1570*/  @!P0 IMAD R9, R5, R10, R0 ;  /* 0x0000000a05098224 */ /* 0x000fe400078e0200 */
[----:B------:R-:W-:Y:S01]  /*1580*/  @!P3 FADD.FTZ R16, R16, R8 ;  /* 0x000000081010b221 */ /* 0x000fe20000010000 */
[----:B------:R-:W2:Y:S01]  /*1590*/  @!P5 LDG.E.64 R10, desc[UR8][R30.64] ;  /* 0x000000081e0ad981 */ /* 0x000ea2000c1e1b00 */
[----:B------:R-:W-:Y:S01]  /*15a0*/  ISETP.EQ.OR P3, PT, R20, UR7, P2 ;  /* 0x0000000714007c0c */ /* 0x000fe20009762670 */
[----:B------:R-:W-:-:S06]  /*15b0*/  @!P0 IMAD.WIDE.U32 R8, R9, 0x8, R28 ;  /* 0x0000000809088825 */ /* 0x000fcc00078e001c */
[----:B------:R-:W4:Y:S01]  /*15c0*/  @!P0 LDG.E.64 R8, desc[UR8][R8.64] ;  /* 0x0000000808088981 */ /* 0x000f22000c1e1b00 */
[----:B---3--:R-:W-:Y:S01]  /*15d0*/  @!P4 FADD.FTZ R17, R17, R19 ;  /* 0x000000131111c221 */ /* 0x008fe20000010000 */
[----:B------:R-:W-:-:S04]  /*15e0*/  @!P4 FADD.FTZ R16, R16, R18 ;  /* 0x000000121010c221 */ /* 0x000fc80000010000 */
[----:B------:R-:W-:-:S04]  /*15f0*/  @!P3 IMAD R19, R5, R20, R0 ;  /* 0x000000140513b224 */ /* 0x000fc800078e0200 */
[----:B------:R-:W-:-:S06]  /*1600*/  @!P3 IMAD.WIDE.U32 R18, R19, 0x8, R28 ;  /* 0x000000081312b825 */ /* 0x000fcc00078e001c */
[----:B------:R-:W3:Y:S01]  /*1610*/  @!P3 LDG.E.64 R18, desc[UR8][R18.64] ;  /* 0x000000081212b981 */ /* 0x000ee2000c1e1b00 */
[----:B--2---:R-:W-:Y:S01]  /*1620*/  @!P5 FADD.FTZ R16, R16, R10 ;  /* 0x0000000a1010d221 */ /* 0x004fe20000010000 */
[C---:B------:R-:W-:Y:S01]  /*1630*/  IADD3 R10, R20.reuse, 0x1, RZ ;  /* 0x00000001140a7810 */ /* 0x040fe20007ffe0ff */
[----:B------:R-:W-:Y:S01]  /*1640*/  @!P5 FADD.FTZ R17, R17, R11 ;  /* 0x0000000b1111d221 */ /* 0x000fe20000010000 */
[----:B------:R-:W-:Y:S02]  /*1650*/  IADD3 R11, R20, 0x2, RZ ;  /* 0x00000002140b7810 */ /* 0x000fe40007ffe0ff */
[----:B------:R-:W-:Y:S02]  /*1660*/  ISETP.EQ.OR P5, PT, R10, UR7, P2 ;  /* 0x000000070a007c0c */ /* 0x000fe400097a2670 */
[----:B------:R-:W-:Y:S01]  /*1670*/  ISETP.EQ.OR P6, PT, R11, UR7, P2 ;  /* 0x000000070b007c0c */ /* 0x000fe200097c2670 */
[----:B----4-:R-:W-:Y:S01]  /*1680*/  @!P0 FADD.FTZ R16, R16, R8 ;  /* 0x0000000810108221 */ /* 0x010fe20000010000 */
[----:B------:R-:W-:-:S04]  /*1690*/  IADD3 R8, R20, 0x3, RZ ;  /* 0x0000000314087810 */ /* 0x000fc80007ffe0ff */
[----:B------:R-:W-:Y:S01]  /*16a0*/  ISETP.EQ.OR P4, PT, R8, UR7, P2 ;  /* 0x0000000708007c0c */ /* 0x000fe20009782670 */
[----:B------:R-:W-:-:S04]  /*16b0*/  @!P0 FADD.FTZ R17, R17, R9 ;  /* 0x0000000911118221 */ /* 0x000fc80000010000 */
[C-C-:B------:R-:W-:Y:S02]  /*16c0*/  @!P5 IMAD R31, R5.reuse, R10, R0.reuse ;  /* 0x0000000a051fd224 */ /* 0x140fe400078e0200 */
[----:B------:R-:W-:Y:S02]  /*16d0*/  @!P6 IMAD R11, R5, R11, R0 ;  /* 0x0000000b050be224 */ /* 0x000fe400078e0200 */
[----:B------:R-:W-:-:S04]  /*16e0*/  @!P5 IMAD.WIDE.U32 R30, R31, 0x8, R28 ;  /* 0x000000081f1ed825 */ /* 0x000fc800078e001c */
[----:B---3--:R-:W-:Y:S01]  /*16f0*/  @!P3 FADD.FTZ R17, R17, R19 ;  /* 0x000000131111b221 */ /* 0x008fe20000010000 */
[----:B------:R-:W-:-:S04]  /*1700*/  @!P6 IMAD.WIDE.U32 R10, R11, 0x8, R28 ;  /* 0x000000080b0ae825 */ /* 0x000fc800078e001c */
[----:B------:R-:W-:Y:S01]  /*1710*/  @!P3 FADD.FTZ R16, R16, R18 ;  /* 0x000000121010b221 */ /* 0x000fe20000010000 */
[----:B------:R-:W-:Y:S02]  /*1720*/  @!P4 IMAD R19, R5, R8, R0 ;  /* 0x000000080513c224 */ /* 0x000fe400078e0200 */
[----:B------:R-:W2:Y:S02]  /*1730*/  @!P5 LDG.E.64 R8, desc[UR8][R30.64] ;  /* 0x000000081e08d981 */ /* 0x000ea4000c1e1b00 */
[----:B------:R-:W-:Y:S02]  /*1740*/  @!P4 IMAD.WIDE.U32 R18, R19, 0x8, R28 ;  /* 0x000000081312c825 */ /* 0x000fe400078e001c */
[----:B------:R-:W3:Y:S04]  /*1750*/  @!P6 LDG.E.64 R10, desc[UR8][R10.64] ;  /* 0x000000080a0ae981 */ /* 0x000ee8000c1e1b00 */
[----:B------:R-:W4:Y:S01]  /*1760*/  @!P4 LDG.E.64 R18, desc[UR8][R18.64] ;  /* 0x000000081212c981 */ /* 0x000f22000c1e1b00 */
[----:B------:R-:W-:-:S02]  /*1770*/  IADD3 R15, R15, -0x4, RZ ;  /* 0xfffffffc0f0f7810 */ /* 0x000fc40007ffe0ff */
[----:B------:R-:W-:Y:S02]  /*1780*/  PLOP3.LUT P0, PT, PT, PT, PT, 0x8, 0x0 ;  /* 0x000000000000781c */ /* 0x000fe40003f0e170 */
[----:B------:R-:W-:Y:S02]  /*1790*/  IADD3 R15, R15, -0x4, RZ ;  /* 0xfffffffc0f0f7810 */ /* 0x000fe40007ffe0ff */
[----:B------:R-:W-:Y:S01]  /*17a0*/  IADD3 R20, R20, 0x4, RZ ;  /* 0x0000000414147810 */ /* 0x000fe20007ffe0ff */
[----:B--2---:R-:W-:Y:S01]  /*17b0*/  @!P5 FADD.FTZ R16, R16, R8 ;  /* 0x000000081010d221 */ /* 0x004fe20000010000 */
[----:B------:R-:W-:-:S03]  /*17c0*/  @!P5 FADD.FTZ R17, R17, R9 ;  /* 0x000000091111d221 */ /* 0x000fc60000010000 */
[----:B---3--:R-:W-:Y:S01]  /*17d0*/  @!P6 FADD.FTZ R16, R16, R10 ;  /* 0x0000000a1010e221 */ /* 0x008fe20000010000 */
[----:B------:R-:W-:-:S03]  /*17e0*/  @!P6 FADD.FTZ R17, R17, R11 ;  /* 0x0000000b1111e221 */ /* 0x000fc60000010000 */
[----:B----4-:R-:W-:Y:S01]  /*17f0*/  @!P4 FADD.FTZ R16, R16, R18 ;  /* 0x000000121010c221 */ /* 0x010fe20000010000 */
[----:B------:R-:W-:-:S07]  /*1800*/  @!P4 FADD.FTZ R17, R17, R19 ;  /* 0x000000131111c221 */ /* 0x000fce0000010000 */
.L_x_1604:
[----:B------:R-:W-:-:S13]  /*1810*/  ISETP.NE.OR P0, PT, R15, RZ, P0 ;  /* 0x000000ff0f00720c */ /* 0x000fda0000705670 */
[----:B------:R-:W-:Y:S05]  /*1820*/  @!P0 BRA `(.L_x_1600) ;  /* 0x00000000007c8947 */ /* 0x000fea0003800000 */
.L_x_1601:
        /* <DEDUP_REMOVED lines=31> */
.L_x_1600:
        /* <DEDUP_REMOVED lines=11> */
.L_x_1606:
[----:B------:R-:W-:Y:S05]  /*1ad0*/  BSYNC B0 ;  /* 0x0000000000007941 */ /* 0x000fea0003800000 */
.L_x_1605:
        /* <DEDUP_REMOVED lines=16> */
.L_x_1597:
[----:B------:R-:W-:Y:S01]  /*1be0*/  ULDC.64 UR12, c[0x0][0x218] ;  /* 0x00008600000c7ab9 */ /* 0x000fe20000000a00 */
[----:B------:R-:W-:Y:S01]  /*1bf0*/  LOP3.LUT P0, RZ, R2, UR7, RZ, 0xfc, !PT ;  /* 0x0000000702ff7c12 */ /* 0x000fe2000f80fcff */
[----:B------:R-:W1:Y:S01]  /*1c00*/  S2UR UR6, SR_CgaCtaId ;  /* 0x00000000000679c3 */ /* 0x000e620000008800 */
[----:B------:R-:W-:Y:S01]  /*1c10*/  ISETP.EQ.U32.AND P3, PT, RZ, UR12, PT ;  /* 0x0000000cff007c0c */ /* 0x000fe2000bf62070 */
[----:B------:R-:W-:Y:S01]  /*1c20*/  UMOV UR5, 0x400 ;  /* 0x0000040000057882 */ /* 0x000fe20000000000 */
[----:B0-----:R-:W-:Y:S01]  /*1c30*/  SHF.R.S32.HI R11, RZ, 0x1f, R26 ;  /* 0x0000001fff0b7819 */ /* 0x001fe2000001141a */
[----:B------:R-:W-:Y:S01]  /*1c40*/  ULDC UR11, c[0x0][0x2a4] ;  /* 0x0000a900000b7ab9 */ /* 0x000fe20000000800 */
[----:B------:R-:W-:Y:S01]  /*1c50*/  ISETP.EQ.OR.EX P0, PT, RZ, UR13, P0, P3 ;  /* 0x0000000dff007c0c */ /* 0x000fe20008702730 */
[----:B------:R-:W-:Y:S01]  /*1c60*/  ULDC.64 UR12, c[0x0][0x228] ;  /* 0x00008a00000c7ab9 */ /* 0x000fe20000000a00 */
[C---:B------:R-:W-:Y:S01]  /*1c70*/  SHF.L.U32 R20, R26.reuse, 0x1, RZ ;  /* 0x000000011a147819 */ /* 0x040fe200000006ff */
[----:B------:R-:W-:Y:S01]  /*1c80*/  ULDC.64 UR14, c[0x0][0x230] ;  /* 0x00008c00000e7ab9 */ /* 0x000fe20000000a00 */
[----:B------:R-:W-:-:S02]  /*1c90*/  SHF.L.U64.HI R26, R26, 0x1, R11 ;  /* 0x000000011a1a7819 */ /* 0x000fc4000001020b */
[----:B------:R-:W-:-:S04]  /*1ca0*/  IADD3 R14, P3, R20, UR12, RZ ;  /* 0x0000000c140e7c10 */ /* 0x000fc8000ff7e0ff */
[----:B------:R-:W-:-:S03]  /*1cb0*/  IADD3.X R15, R26, UR13, RZ, P3, !PT ;  /* 0x0000000d1a0f7c10 */ /* 0x000fc60009ffe4ff */
[----:B------:R-:W0:Y:S01]  /*1cc0*/  @!P0 LDC.64 R8, c[0x0][0x218] ;  /* 0x00008600ff088b82 */ /* 0x000e220000000a00 */
[----:B------:R-:W-:Y:S01]  /*1cd0*/  @!P0 FMUL.FTZ R11, R17, UR11 ;  /* 0x0000000b110b8c20 */ /* 0x000fe20008410000 */
[----:B------:R-:W-:Y:S01]  /*1ce0*/  @!P0 FMUL.FTZ R10, R16, UR11 ;  /* 0x0000000b100a8c20 */ /* 0x000fe20008410000 */
[----:B-1----:R-:W-:-:S09]  /*1cf0*/  ULEA UR5, UR6, UR5, 0x18 ;  /* 0x0000000506057291 */ /* 0x002fd2000f8ec03f */
[----:B------:R1:W-:Y:S01]  /*1d00*/  @!P2 STS.64 [UR5+0x30], R16 ;  /* 0x00003010ff00a988 */ /* 0x0003e20008000a05 */
[----:B0-----:R-:W-:Y:S01]  /*1d10*/  @!P0 IMAD.WIDE R18, R6, 0x8, R8 ;  /* 0x0000000806128825 */ /* 0x001fe200078e0208 */
[----:B------:R-:W-:-:S04]  /*1d20*/  IADD3 R8, P3, R20, UR14, RZ ;  /* 0x0000000e14087c10 */ /* 0x000fc8000ff7e0ff */
[----:B------:R-:W-:Y:S01]  /*1d30*/  @!P0 STG.E.64 desc[UR8][R18.64], R10 ;  /* 0x0000000a12008986 */ /* 0x000fe2000c101b08 */
[----:B------:R-:W-:Y:S01]  /*1d40*/  IADD3.X R9, R26, UR15, RZ, P3, !PT ;  /* 0x0000000f1a097c10 */ /* 0x000fe20009ffe4ff */
[----:B------:R-:W-:Y:S06]  /*1d50*/  BAR.SYNC.DEFER_BLOCKING 0x0 ;  /* 0x0000000000007b1d */ /* 0x000fec0000010000 */
[----:B------:R-:W2:Y:S04]  /*1d60*/  LDG.E.U16 R27, desc[UR8][R14.64] ;  /* 0x000000080e1b7981 */ /* 0x000ea8000c1e1500 */
[----:B------:R0:W3:Y:S04]  /*1d70*/  LDG.E.U16 R28, desc[UR8][R14.64+0x2] ;  /* 0x000002080e1c7981 */ /* 0x0000e8000c1e1500 */
[----:B------:R-:W4:Y:S04]  /*1d80*/  LDG.E.U16 R26, desc[UR8][R8.64] ;  /* 0x00000008081a7981 */ /* 0x000f28000c1e1500 */
[----:B------:R5:W4:Y:S01]  /*1d90*/  LDG.E.U16 R29, desc[UR8][R8.64+0x2] ;  /* 0x00000208081d7981 */ /* 0x000b22000c1e1500 */
[----:B------:R-:W-:Y:S01]  /*1da0*/  ISETP.NE.AND P2, PT, RZ, UR10, PT ;  /* 0x0000000aff007c0c */ /* 0x000fe2000bf45270 */
[----:B0-----:R-:W-:Y:S01]  /*1db0*/  HFMA2.MMA R14, -RZ, RZ, 1.875, 0 ;  /* 0x3f800000ff0e7435 */ /* 0x001fe200000001ff */
[----:B-1----:R-:W-:Y:S01]  /*1dc0*/  SHF.L.U32 R17, R12, 0x10, RZ ;  /* 0x000000100c117819 */ /* 0x002fe200000006ff */
[----:B------:R-:W0:Y:S01]  /*1dd0*/  LDS.64 R20, [UR5+0x30] ;  /* 0x00003005ff147984 */ /* 0x000e220008000a00 */
[----:B------:R-:W-:-:S02]  /*1de0*/  SHF.R.U32.HI R15, RZ, 0x1, R2 ;  /* 0x00000001ff0f7819 */ /* 0x000fc40000011602 */
[----:B-----5:R-:W-:Y:S02]  /*1df0*/  PRMT R9, R12, 0x7632, R9 ;  /* 0x000076320c097816 */ /* 0x020fe40000000009 */
[----:B------:R-:W-:Y:S02]  /*1e00*/  PRMT R8, R13, 0x7632, R8 ;  /* 0x000076320d087816 */ /* 0x000fe40000000008 */
[----:B------:R-:W-:Y:S01]  /*1e10*/  SHF.L.U32 R9, R9, 0x10, RZ ;  /* 0x0000001009097819 */ /* 0x000fe200000006ff */
[----:B0-----:R-:W-:-:S04]  /*1e20*/  FMUL.FTZ R20, R20, UR11 ;  /* 0x0000000b14147c20 */ /* 0x001fc80008410000 */
[C---:B------:R-:W-:Y:S01]  /*1e30*/  FMUL.FTZ R30, R20.reuse, R20 ;  /* 0x00000014141e7220 */ /* 0x040fe20000410000 */
[----:B------:R-:W-:Y:S01]  /*1e40*/  FADD.FTZ R11, -R20, R9 ;  /* 0x00000009140b7221 */ /* 0x000fe20000010100 */
[----:B------:R-:W-:Y:S02]  /*1e50*/  FADD.FTZ R9, R17, -R20 ;  /* 0x8000001411097221 */ /* 0x000fe40000010000 */
[----:B------:R-:W-:-:S05]  /*1e60*/  FFMA.FTZ R21, R21, UR11, -R30 ;  /* 0x0000000b15157c23 */ /* 0x000fca000801081e */
[----:B------:R-:W-:-:S13]  /*1e70*/  FSETP.GTU.FTZ.AND P0, PT, R21, RZ, PT ;  /* 0x000000ff1500720b */ /* 0x000fda0003f1c000 */
[----:B------:R-:W0:Y:S02]  /*1e80*/  @P0 LDC R10, c[0x0][0x238] ;  /* 0x00008e00ff0a0b82 */ /* 0x000e240000000800 */
[----:B0-----:R-:W-:-:S06]  /*1e90*/  @P0 FADD.FTZ R21, R21, R10 ;  /* 0x0000000a15150221 */ /* 0x001fcc0000010000 */
[----:B------:R-:W0:Y:S01]  /*1ea0*/  LDC R10, c[0x0][0x294] ;  /* 0x0000a500ff0a7b82 */ /* 0x000e220000000800 */
[----:B------:R-:W1:Y:S02]  /*1eb0*/  @P0 MUFU.RSQ R14, R21 ;  /* 0x00000015000e0308 */ /* 0x000e640000001400 */
[-C--:B-1----:R-:W-:Y:S01]  /*1ec0*/  FMUL.FTZ R11, R11, R14.reuse ;  /* 0x0000000e0b0b7220 */ /* 0x082fe20000410000 */
[----:B------:R-:W-:Y:S01]  /*1ed0*/  FMUL.FTZ R9, R9, R14 ;  /* 0x0000000e09097220 */ /* 0x000fe20000410000 */
[----:B0-----:R-:W-:Y:S01]  /*1ee0*/  IMAD R15, R10, UR7, R15 ;  /* 0x000000070a0f7c24 */ /* 0x001fe2000f8e020f */
[----:B--2---:R-:W-:Y:S02]  /*1ef0*/  SHF.L.U32 R27, R27, 0x10, RZ ;  /* 0x000000101b1b7819 */ /* 0x004fe400000006ff */
[----:B---3--:R-:W-:Y:S02]  /*1f00*/  SHF.L.U32 R28, R28, 0x10, RZ ;  /* 0x000000101c1c7819 */ /* 0x008fe400000006ff */
[----:B----4-:R-:W-:-:S02]  /*1f10*/  SHF.L.U32 R26, R26, 0x10, RZ ;  /* 0x000000101a1a7819 */ /* 0x010fc400000006ff */
[----:B------:R-:W-:-:S03]  /*1f20*/  SHF.L.U32 R29, R29, 0x10, RZ ;  /* 0x000000101d1d7819 */ /* 0x000fc600000006ff */
[----:B------:R-:W-:Y:S02]  /*1f30*/  FFMA.FTZ R10, R27, R9, R26 ;  /* 0x000000091b0a7223 */ /* 0x000fe4000001001a */
        /* <DEDUP_REMOVED lines=12> */
.L_x_1607:
[----:B------:R-:W-:Y:S01]  /*2000*/  ULDC.64 UR12, c[0x0][0x278] ;  /* 0x00009e00000c7ab9 */ /* 0x000fe20000000a00 */
[----:B------:R-:W-:Y:S01]  /*2010*/  SHF.R.S32.HI R9, RZ, 0x1f, R15 ;  /* 0x0000001fff097819 */ /* 0x000fe2000001140f */
[----:B------:R-:W-:Y:S01]  /*2020*/  BSSY B0, `(.L_x_1608) ;  /* 0x0000019000007945 */ /* 0x000fe20003800000 */
[----:B------:R-:W-:Y:S02]  /*2030*/  ISETP.GE.U32.AND P0, PT, R15, UR12, PT ;  /* 0x0000000c0f007c0c */ /* 0x000fe4000bf06070 */
[----:B------:R-:W-:Y:S02]  /*2040*/  SHF.L.U32 R17, R13, 0x10, RZ ;  /* 0x000000100d117819 */ /* 0x000fe400000006ff */
[----:B------:R-:W-:Y:S02]  /*2050*/  ISETP.GE.AND.EX P0, PT, R9, UR13, PT, P0 ;  /* 0x0000000d09007c0c */ /* 0x000fe4000bf06300 */
[----:B------:R-:W-:Y:S01]  /*2060*/  SHF.L.U32 R13, R8, 0x10, RZ ;  /* 0x00000010080d7819 */ /* 0x000fe200000006ff */
[----:B------:R-:W-:Y:S01]  /*2070*/  FADD.FTZ R17, R17, -R20 ;  /* 0x8000001411117221 */ /* 0x000fe20000010000 */
[----:B------:R-:W-:-:S03]  /*2080*/  ISETP.GT.U32.OR P0, PT, R2, 0x7f, P0 ;  /* 0x0000007f0200780c */ /* 0x000fc60000704470 */
[----:B------:R-:W-:Y:S01]  /*2090*/  FADD.FTZ R13, -R20, R13 ;  /* 0x0000000d140d7221 */ /* 0x000fe20000010100 */
[----:B------:R-:W-:-:S03]  /*20a0*/  FMUL.FTZ R17, R17, R14 ;  /* 0x0000000e11117220 */ /* 0x000fc60000410000 */
[----:B------:R-:W-:Y:S01]  /*20b0*/  FMUL.FTZ R13, R13, R14 ;  /* 0x0000000e0d0d7220 */ /* 0x000fe20000410000 */
[----:B------:R-:W-:-:S03]  /*20c0*/  FFMA.FTZ R14, R27, R17, R26 ;  /* 0x000000111b0e7223 */ /* 0x000fc6000001001a */
[----:B------:R-:W-:Y:S02]  /*20d0*/  FFMA.FTZ R29, R28, R13, R29 ;  /* 0x0000000d1c1d7223 */ /* 0x000fe4000001001d */
[----:B------:R-:W-:Y:S05]  /*20e0*/  @P0 BRA `(.L_x_1609) ;  /* 0x0000000000300947 */ /* 0x000fea0003800000 */
        /* <DEDUP_REMOVED lines=12> */
.L_x_1609:
[----:B------:R-:W-:Y:S05]  /*21b0*/  BSYNC B0 ;  /* 0x0000000000007941 */ /* 0x000fea0003800000 */
.L_x_1608:
[----:B------:R-:W-:Y:S05]  /*21c0*/  @!P2 BRA `(.L_x_1610) ;  /* 0x000000000028a947 */ /* 0x000fea0003800000 */
[----:B------:R-:W-:Y:S01]  /*21d0*/  FMUL.FTZ R8, R14, -1.4426950216293334961 ;  /* 0xbfb8aa3b0e087820 */ /* 0x000fe20000410000 */
[----:B------:R-:W-:-:S05]  /*21e0*/  FMUL.FTZ R10, R29, -1.4426950216293334961 ;  /* 0xbfb8aa3b1d0a7820 */ /* 0x000fca0000410000 */
[----:B------:R-:W1:Y:S08]  /*21f0*/  MUFU.EX2 R8, R8 ;  /* 0x0000000800087308 */ /* 0x000e700000000800 */
[----:B------:R-:W0:Y:S01]  /*2200*/  MUFU.EX2 R10, R10 ;  /* 0x0000000a000a7308 */ /* 0x000e220000000800 */
[----:B-1----:R-:W-:-:S07]  /*2210*/  FADD.FTZ R9, R8, 1 ;  /* 0x3f80000008097421 */ /* 0x002fce0000010000 */
[----:B------:R-:W1:Y:S01]  /*2220*/  MUFU.RCP R9, R9 ;  /* 0x0000000900097308 */ /* 0x000e620000001000 */
[----:B0-----:R-:W-:-:S07]  /*2230*/  FADD.FTZ R11, R10, 1 ;  /* 0x3f8000000a0b7421 */ /* 0x001fce0000010000 */
[----:B------:R-:W0:Y:S01]  /*2240*/  MUFU.RCP R12, R11 ;  /* 0x0000000b000c7308 */ /* 0x000e220000001000 */
[----:B-1----:R-:W-:Y:S01]  /*2250*/  FMUL.FTZ R14, R14, R9 ;  /* 0x000000090e0e7220 */ /* 0x002fe20000410000 */
[----:B0-----:R-:W-:-:S07]  /*2260*/  FMUL.FTZ R29, R29, R12 ;  /* 0x0000000c1d1d7220 */ /* 0x001fce0000410000 */
.L_x_1610:
[----:B------:R-:W-:Y:S04]  /*2270*/  BSSY B0, `(.L_x_1611) ;  /* 0x000000e000007945 */ /* 0x000fe80003800000 */
[----:B------:R-:W-:Y:S05]  /*2280*/  @!P1 BRA `(.L_x_1612) ;  /* 0x0000000000309947 */ /* 0x000fea0003800000 */
[----:B------:R-:W-:Y:S01]  /*2290*/  SHF.R.S32.HI R8, RZ, 0x1f, R3 ;  /* 0x0000001fff087819 */ /* 0x000fe20000011403 */
[----:B------:R-:W-:Y:S01]  /*22a0*/  ULDC.64 UR12, c[0x0][0x270] ;  /* 0x00009c00000c7ab9 */ /* 0x000fe20000000a00 */
        /* <DEDUP_REMOVED lines=10> */
.L_x_1612:
[----:B------:R-:W-:Y:S05]  /*2350*/  BSYNC B0 ;  /* 0x0000000000007941 */ /* 0x000fea0003800000 */
.L_x_1611:
[----:B------:R-:W-:Y:S02]  /*2360*/  IADD3 R6, R5, R6, RZ ;  /* 0x0000000605067210 */ /* 0x000fe40007ffe0ff */
[----:B------:R-:W-:Y:S02]  /*2370*/  IADD3 R4, R4, 0x1, RZ ;  /* 0x0000000104047810 */ /* 0x000fe40007ffe0ff */
[----:B------:R-:W-:-:S13]  /*2380*/  ISETP.GE.AND P0, PT, R6, UR4, PT ;  /* 0x0000000406007c0c */ /* 0x000fda000bf06270 */
[----:B------:R-:W-:Y:S05]  /*2390*/  @!P0 BRA `(.L_x_1613) ;  /* 0xffffffdc00948947 */ /* 0x000fea000383ffff */
[----:B------:R-:W-:Y:S05]  /*23a0*/  EXIT ;  /* 0x000000000000794d */ /* 0x000fea0003800000 */
.L_x_1614:
        /* <DEDUP_REMOVED lines=13> */
.L_x_2428:


//--------------------- .text._Z35group_norm_nhwc_fwd_one_pass_kernelI11Bf16IOBf16WLi256ELi4ELi128EEv26Group_norm_nhwc_fwd_params --------------------------
	.section	.text._Z35group_norm_nhwc_fwd_one_pass_kernelI11Bf16IOBf16WLi256ELi4ELi128EEv26Group_norm_nhwc_fwd_params,"ax",@progbits
	.align	128
        .global         _Z35group_norm_nhwc_fwd_one_pass_kernelI11Bf16IOBf16WLi256ELi4ELi128EEv26Group_norm_nhwc_fwd_params
        .type           _Z35group_norm_nhwc_fwd_one_pass_kernelI11Bf16IOBf16WLi256ELi4ELi128EEv26Group_norm_nhwc_fwd_params,@function
        .size           _Z35group_norm_nhwc_fwd_one_pass_kernelI11Bf16IOBf16WLi256ELi4ELi128EEv26Group_norm_nhwc_fwd_params,(.L_x_2429 - _Z35group_norm_nhwc_fwd_one_pass_kernelI11Bf16IOBf16WLi256ELi4ELi128EEv26Group_norm_nhwc_fwd_params)
        .other          _Z35group_norm_nhwc_fwd_one_pass_kernelI11Bf16IOBf16WLi256ELi4ELi128EEv26Group_norm_nhwc_fwd_params,@"STO_CUDA_ENTRY STV_DEFAULT"
_Z35group_norm_nhwc_fwd_one_pass_kernelI11Bf16IOBf16WLi256ELi4ELi128EEv26Group_norm_nhwc_fwd_params:
.text._Z35group_norm_nhwc_fwd_one_pass_kernelI11Bf16IOBf16WLi256ELi4ELi128EEv26Group_norm_nhwc_fwd_params:
        /* <DEDUP_REMOVED lines=19> */
.L_x_1639:
[----:B01----:R-:W0:Y:S01]  /*0130*/  LDC R7, c[0x0][0x288] ;  /* 0x0000a200ff077b82 */ /* 0x003e220000000800 */
        /* <DEDUP_REMOVED lines=34> */
[----:B------:R-:W-:Y:S02]  /*0360*/  SHF.R.S32.HI R19, RZ, 0x1f, R18 ;  /* 0x0000001fff137819 */ /* 0x000fe40000011412 */
        /* <DEDUP_REMOVED lines=38> */
[----:B------:R-:W-:Y:S01]  /*05d0*/  @P0 LEA.HI.X R31, R28, R11, R7, 0x1, P5 ;  /* 0x0000000b1c1f0211 */ /* 0x000fe200028f0c07 */
[----:B------:R-:W-:Y:S01]  /*05e0*/  @P2 IMAD.IADD R7, R17, 0x1, R15 ;  /* 0x0000000111072824 */ /* 0x000fe200078e020f */
[----:B------:R-:W3:Y:S08]  /*05f0*/  @P3 LDC.64 R10, c[0x0][0x270] ;  /* 0x00009c00ff0a3b82 */ /* 0x000ef00000000a00 */
        /* <DEDUP_REMOVED lines=36> */
[----:B------:R-:W-:Y:S02]  /*0840*/  SHF.L.U32 R11, R10, 0x10, RZ ;  /* 0x000000100a0b7819 */ /* 0x000fe400000006ff */
[----:B------:R-:W-:-:S02]  /*0850*/  SHF.L.U32 R10, R7, 0x10, RZ ;  /* 0x00000010070a7819 */ /* 0x000fc400000006ff */
[----:B------:R-:W-:Y:S01]  /*0860*/  SHF.L.U32 R18, R12, 0x10, RZ ;  /* 0x000000100c127819 */ /* 0x000fe200000006ff */
[----:B------:R-:W-:Y:S01]  /*0870*/  FMUL.FTZ R15, R11, R11 ;  /* 0x0000000b0b0f7220 */ /* 0x000fe20000410000 */
[----:B------:R-:W-:Y:S01]  /*0880*/  FMUL.FTZ R21, R19, R19 ;  /* 0x0000001313157220 */ /* 0x000fe20000410000 */
[C---:B------:R-:W-:Y:S02]  /*0890*/  FADD.FTZ R11, R10.reuse, R11 ;  /* 0x0000000b0a0b7221 */ /* 0x040fe40000010000 */
[----:B------:R-:W-:Y:S01]  /*08a0*/  FFMA.FTZ R10, R10, R10, R15 ;  /* 0x0000000a0a0a7223 */ /* 0x000fe2000001000f */
[C---:B------:R-:W-:Y:S01]  /*08b0*/  FADD.FTZ R16, R18.reuse, R19 ;  /* 0x0000001312107221 */ /* 0x040fe20000010000 */
        /* <DEDUP_REMOVED lines=11> */
[----:B------:R-:W-:Y:S02]  /*0970*/  IMAD.U32 R10, R14, 0x10000, RZ ;  /* 0x000100000e0a7824 */ /* 0x000fe400078e00ff */
        /* <DEDUP_REMOVED lines=56> */
.L_x_1616:
[----:B------:R-:W-:Y:S05]  /*0d00*/  BSYNC B0 ;  /* 0x0000000000007941 */ /* 0x000fea0003800000 */
.L_x_1615:
        /* <DEDUP_REMOVED lines=25> */
.L_x_1619:
[----:B0-----:R-:W2:Y:S04]  /*0ea0*/  LDG.E.STRONG.GPU R10, desc[UR8][R8.64] ;  /* 0x00000008080a7981 */ /* 0x001ea8000c1ef900 */
[----:B--2---:R-:W-:Y:S01]  /*0eb0*/  CCTL.IVALL ;  /* 0x00000000ff00798f */ /* 0x004fe20002000000 */
[----:B------:R-:W-:Y:S05]  /*0ec0*/  YIELD ;  /* 0x0000000000007946 */ /* 0x000fea0003800000 */
[----:B------:R-:W-:-:S13]  /*0ed0*/  ISETP.NE.AND P0, PT, R10, R19, PT ;  /* 0x000000130a00720c */ /* 0x000fda0003f05270 */
[----:B------:R-:W-:Y:S05]  /*0ee0*/  @P0 BRA `(.L_x_1619) ;  /* 0xfffffffc00ec0947 */ /* 0x000fea000383ffff */
.L_x_1618:
        /* <DEDUP_REMOVED lines=17> */
.L_x_1623:
        /* <DEDUP_REMOVED lines=66> */
[----:B------:R-:W-:Y:S02]  /*1420*/  VIADD R8, R20, 0xb ;  /* 0x0000000b14087836 */ /* 0x000fe40000000000 */
[----:B------:R-:W-:-:S03]  /*1430*/  ISETP.EQ.OR P4, PT, R9, UR7, P2 ;  /* 0x0000000709007c0c */ /* 0x000fc60009782670 */
[----:B------:R-:W-:Y:S01]  /*1440*/  ISETP.EQ.OR P3, PT, R8, UR7, P2 ;  /* 0x0000000708007c0c */ /* 0x000fe20009762670 */
[----:B--2---:R-:W-:Y:S01]  /*1450*/  @!P6 FADD.FTZ R16, R16, R18 ;  /* 0x000000121010e221 */ /* 0x004fe20000010000 */
[----:B------:R-:W-:-:S08]  /*1460*/  @!P6 FADD.FTZ R17, R17, R19 ;  /* 0x000000131111e221 */ /* 0x000fd00000010000 */
        /* <DEDUP_REMOVED lines=44> */
.L_x_1622:
        /* <DEDUP_REMOVED lines=61> */
.L_x_1624:
[----:B------:R-:W-:-:S13]  /*1b00*/  ISETP.NE.OR P0, PT, R15, RZ, P0 ;  /* 0x000000ff0f00720c */ /* 0x000fda0000705670 */
[----:B------:R-:W-:Y:S05]  /*1b10*/  @!P0 BRA `(.L_x_1620) ;  /* 0x00000000007c8947 */ /* 0x000fea0003800000 */
.L_x_1621:
[----:B------:R-:W-:-:S13]  /*1b20*/  ISETP.EQ.OR P0, PT, R20, UR7, P2 ;  /* 0x0000000714007c0c */ /* 0x000fda0009702670 */
[----:B------:R-:W-:-:S04]  /*1b30*/  @!P0 IMAD R9, R3, R20, R0 ;  /* 0x0000001403098224 */ /* 0x000fc800078e0200 */
[----:B------:R-:W-:-:S06]  /*1b40*/  @!P0 IMAD.WIDE.U32 R8, R9, 0x8, R28 ;  /* 0x0000000809088825 */ /* 0x000fcc00078e001c */
[----:B------:R-:W2:Y:S01]  /*1b50*/  @!P0 LDG.E.64 R8, desc[UR8][R8.64] ;  /* 0x0000000808088981 */ /* 0x000ea2000c1e1b00 */
[C---:B------:R-:W-:Y:S01]  /*1b60*/  IADD3 R31, R20.reuse, 0x1, RZ ;  /* 0x00000001141f7810 */ /* 0x040fe20007ffe0ff */
[C---:B------:R-:W-:Y:S01]  /*1b70*/  VIADD R11, R20.reuse, 0x2 ;  /* 0x00000002140b7836 */ /* 0x040fe20000000000 */
[----:B------:R-:W-:Y:S02]  /*1b80*/  IADD3 R18, R20, 0x3, RZ ;  /* 0x0000000314127810 */ /* 0x000fe40007ffe0ff */
[----:B------:R-:W-:Y:S02]  /*1b90*/  ISETP.EQ.OR P3, PT, R31, UR7, P2 ;  /* 0x000000071f007c0c */ /* 0x000fe40009762670 */
[----:B------:R-:W-:Y:S02]  /*1ba0*/  ISETP.EQ.OR P4, PT, R11, UR7, P2 ;  /* 0x000000070b007c0c */ /* 0x000fe40009782670 */
[----:B------:R-:W-:-:S09]  /*1bb0*/  ISETP.EQ.OR P5, PT, R18, UR7, P2 ;  /* 0x0000000712007c0c */ /* 0x000fd200097a2670 */
        /* <DEDUP_REMOVED lines=21> */
.L_x_1620:
        /* <DEDUP_REMOVED lines=12> */
.L_x_1626:
[----:B------:R-:W-:Y:S05]  /*1dd0*/  BSYNC B0 ;  /* 0x0000000000007941 */ /* 0x000fea0003800000 */
.L_x_1625:
        /* <DEDUP_REMOVED lines=16> */
.L_x_1617:
        /* <DEDUP_REMOVED lines=13> */
[----:B------:R-:W-:Y:S01]  /*1fb0*/  ULDC.64 UR14, c[0x0][0x278] ;  /* 0x00009e00000e7ab9 */ /* 0x000fe20000000a00 */
[----:B-1----:R-:W-:Y:S01]  /*1fc0*/  ULEA UR5, UR6, UR5, 0x18 ;  /* 0x0000000506057291 */ /* 0x002fe2000f8ec03f */
[----:B0-----:R-:W-:-:S04]  /*1fd0*/  @P1 IMAD.WIDE R20, R6, 0x8, R8 ;  /* 0x0000000806141825 */ /* 0x001fc800078e0208 */
[----:B------:R-:W-:Y:S01]  /*1fe0*/  @P1 FMUL.FTZ R9, R17, UR11 ;  /* 0x0000000b11091c20 */ /* 0x000fe20008410000 */
[----:B------:R-:W-:-:S03]  /*1ff0*/  @P1 FMUL.FTZ R8, R16, UR11 ;  /* 0x0000000b10081c20 */ /* 0x000fc60008410000 */
[----:B------:R-:W-:Y:S04]  /*2000*/  @!P2 STS.64 [UR5+0x30], R16 ;  /* 0x00003010ff00a988 */ /* 0x000fe80008000a05 */
[----:B------:R0:W-:Y:S01]  /*2010*/  @P1 STG.E.64 desc[UR8][R20.64], R8 ;  /* 0x0000000814001986 */ /* 0x0001e2000c101b08 */
[----:B------:R-:W-:Y:S08]  /*2020*/  BAR.SYNC.DEFER_BLOCKING 0x0 ;  /* 0x0000000000007b1d */ /* 0x000ff00000010000 */
[----:B0-----:R-:W0:Y:S01]  /*2030*/  LDC R20, c[0x0][0x294] ;  /* 0x0000a500ff147b82 */ /* 0x001e220000000800 */
[----:B------:R-:W2:Y:S04]  /*2040*/  LDG.E.U16 R8, desc[UR8][R18.64+0x2] ;  /* 0x0000020812087981 */ /* 0x000ea8000c1e1500 */
[----:B------:R-:W3:Y:S04]  /*2050*/  LDG.E.U16 R15, desc[UR8][R10.64+0x2] ;  /* 0x000002080a0f7981 */ /* 0x000ee8000c1e1500 */
[----:B------:R-:W4:Y:S04]  /*2060*/  LDG.E.U16 R16, desc[UR8][R18.64] ;  /* 0x0000000812107981 */ /* 0x000f28000c1e1500 */
[----:B------:R1:W5:Y:S04]  /*2070*/  LDG.E.U16 R9, desc[UR8][R10.64] ;  /* 0x000000080a097981 */ /* 0x000368000c1e1500 */
[----:B-1----:R-:W1:Y:S02]  /*2080*/  LDS.64 R10, [UR5+0x30] ;  /* 0x00003005ff0a7984 */ /* 0x002e640008000a00 */
[----:B-1----:R-:W-:-:S04]  /*2090*/  FMUL.FTZ R10, R10, UR11 ;  /* 0x0000000b0a0a7c20 */ /* 0x002fc80008410000 */
[----:B------:R-:W-:-:S04]  /*20a0*/  FMUL.FTZ R26, R10, R10 ;  /* 0x0000000a0a1a7220 */ /* 0x000fc80000410000 */
[----:B------:R-:W-:-:S05]  /*20b0*/  FFMA.FTZ R26, R11, UR11, -R26 ;  /* 0x0000000b0b1a7c23 */ /* 0x000fca000801081a */
[----:B------:R-:W-:-:S13]  /*20c0*/  FSETP.GTU.FTZ.AND P0, PT, R26, RZ, PT ;  /* 0x000000ff1a00720b */ /* 0x000fda0003f1c000 */
[----:B------:R-:W1:Y:S01]  /*20d0*/  @P0 LDC R17, c[0x0][0x238] ;  /* 0x00008e00ff110b82 */ /* 0x000e620000000800 */
[----:B------:R-:W-:Y:S01]  /*20e0*/  HFMA2.MMA R11, -RZ, RZ, 1.875, 0 ;  /* 0x3f800000ff0b7435 */ /* 0x000fe200000001ff */
[C---:B------:R-:W-:Y:S02]  /*20f0*/  PRMT R18, R7.reuse, 0x7632, R18 ;  /* 0x0000763207127816 */ /* 0x040fe40000000012 */
[----:B------:R-:W-:Y:S02]  /*2100*/  ISETP.NE.AND P2, PT, RZ, UR10, PT ;  /* 0x0000000aff007c0c */ /* 0x000fe4000bf45270 */
[----:B------:R-:W-:Y:S02]  /*2110*/  SHF.L.U32 R18, R18, 0x10, RZ ;  /* 0x0000001012127819 */ /* 0x000fe400000006ff */
[----:B------:R-:W-:Y:S01]  /*2120*/  SHF.L.U32 R7, R7, 0x10, RZ ;  /* 0x0000001007077819 */ /* 0x000fe200000006ff */
[----:B-1----:R-:W-:-:S04]  /*2130*/  @P0 FADD.FTZ R26, R26, R17 ;  /* 0x000000111a1a0221 */ /* 0x002fc80000010000 */
[----:B------:R1:W1:Y:S01]  /*2140*/  @P0 MUFU.RSQ R11, R26 ;  /* 0x0000001a000b0308 */ /* 0x0002620000001400 */
[----:B------:R-:W-:Y:S01]  /*2150*/  SHF.R.U32.HI R17, RZ, 0x1, R2 ;  /* 0x00000001ff117819 */ /* 0x000fe20000011602 */
[----:B------:R-:W-:Y:S01]  /*2160*/  FADD.FTZ R18, -R10, R18 ;  /* 0x000000120a127221 */ /* 0x000fe20000010100 */
[----:B------:R-:W-:-:S03]  /*2170*/  PRMT R19, R12, 0x7632, R19 ;  /* 0x000076320c137816 */ /* 0x000fc60000000013 */
[----:B0-----:R-:W-:Y:S01]  /*2180*/  IMAD R17, R20, UR7, R17 ;  /* 0x0000000714117c24 */ /* 0x001fe2000f8e0211 */
[----:B------:R-:W-:Y:S01]  /*2190*/  PRMT R20, R13, 0x7632, R20 ;  /* 0x000076320d147816 */ /* 0x000fe20000000014 */
[----:B------:R-:W-:Y:S01]  /*21a0*/  FADD.FTZ R27, R7, -R10 ;  /* 0x8000000a071b7221 */ /* 0x000fe20000010000 */
[----:B------:R-:W-:Y:S02]  /*21b0*/  SHF.L.U32 R21, R13, 0x10, RZ ;  /* 0x000000100d157819 */ /* 0x000fe400000006ff */
[----:B-1----:R-:W-:Y:S02]  /*21c0*/  PRMT R26, R14, 0x7632, R26 ;  /* 0x000076320e1a7816 */ /* 0x002fe4000000001a */
[----:B------:R-:W-:Y:S02]  /*21d0*/  ISETP.GE.U32.AND P0, PT, R17, UR14, PT ;  /* 0x0000000e11007c0c */ /* 0x000fe4000bf06070 */
[----:B------:R-:W-:Y:S02]  /*21e0*/  SHF.R.S32.HI R13, RZ, 0x1f, R17 ;  /* 0x0000001fff0d7819 */ /* 0x000fe40000011411 */
[----:B------:R-:W-:Y:S01]  /*21f0*/  SHF.L.U32 R12, R12, 0x10, RZ ;  /* 0x000000100c0c7819 */ /* 0x000fe200000006ff */
[----:B------:R-:W-:Y:S01]  /*2200*/  FMUL.FTZ R18, R18, R11 ;  /* 0x0000000b12127220 */ /* 0x000fe20000410000 */
[----:B------:R-:W-:-:S02]  /*2210*/  SHF.L.U32 R14, R14, 0x10, RZ ;  /* 0x000000100e0e7819 */ /* 0x000fc400000006ff */
[----:B------:R-:W-:Y:S02]  /*2220*/  SHF.L.U32 R19, R19, 0x10, RZ ;  /* 0x0000001013137819 */ /* 0x000fe400000006ff */
[----:B------:R-:W-:Y:S01]  /*2230*/  SHF.L.U32 R20, R20, 0x10, RZ ;  /* 0x0000001014147819 */ /* 0x000fe200000006ff */
[----:B------:R-:W-:Y:S01]  /*2240*/  FMUL.FTZ R27, R27, R11 ;  /* 0x0000000b1b1b7220 */ /* 0x000fe20000410000 */
[----:B------:R-:W-:Y:S02]  /*2250*/  SHF.L.U32 R26, R26, 0x10, RZ ;  /* 0x000000101a1a7819 */ /* 0x000fe400000006ff */
[----:B------:R-:W-:Y:S01]  /*2260*/  ISETP.GE.AND.EX P0, PT, R13, UR15, PT, P0 ;  /* 0x0000000f0d007c0c */ /* 0x000fe2000bf06300 */
[--C-:B------:R-:W-:Y:S01]  /*2270*/  FADD.FTZ R7, R12, -R10.reuse ;  /* 0x8000000a0c077221 */ /* 0x100fe20000010000 */
[C---:B------:R-:W-:Y:S01]  /*2280*/  FADD.FTZ R19, -R10.reuse, R19 ;  /* 0x000000130a137221 */ /* 0x040fe20000010100 */
[----:B------:R-:W-:Y:S01]  /*2290*/  FADD.FTZ R21, R21, -R10 ;  /* 0x8000000a15157221 */ /* 0x000fe20000010000 */
[----:B------:R-:W-:Y:S01]  /*22a0*/  FADD.FTZ R20, -R10, R20 ;  /* 0x000000140a147221 */ /* 0x000fe20000010100 */
[----:B------:R-:W-:Y:S01]  /*22b0*/  FADD.FTZ R14, R14, -R10 ;  /* 0x8000000a0e0e7221 */ /* 0x000fe20000010000 */
[----:B------:R-:W-:Y:S01]  /*22c0*/  ISETP.LT.U32.AND P0, PT, R2, 0x80, !P0 ;  /* 0x000000800200780c */ /* 0x000fe20004701070 */
[----:B------:R-:W-:Y:S01]  /*22d0*/  FADD.FTZ R10, -R10, R26 ;  /* 0x0000001a0a0a7221 */ /* 0x000fe20000010100 */
[----:B--2---:R-:W-:-:S02]  /*22e0*/  SHF.L.U32 R8, R8, 0x10, RZ ;  /* 0x0000001008087819 */ /* 0x004fc400000006ff */
[----:B---3--:R-:W-:Y:S02]  /*22f0*/  SHF.L.U32 R15, R15, 0x10, RZ ;  /* 0x000000100f0f7819 */ /* 0x008fe400000006ff */
[----:B----4-:R-:W-:-:S03]  /*2300*/  SHF.L.U32 R16, R16, 0x10, RZ ;  /* 0x0000001010107819 */ /* 0x010fc600000006ff */
[----:B------:R-:W-:Y:S01]  /*2310*/  FFMA.FTZ R28, R8, R18, R15 ;  /* 0x00000012081c7223 */ /* 0x000fe2000001000f */
[----:B-----5:R-:W-:-:S04]  /*2320*/  IMAD.U32 R9, R9, 0x10000, RZ ;  /* 0x0001000009097824 */ /* 0x020fc800078e00ff */
        /* <DEDUP_REMOVED lines=12> */
.L_x_1627:
[----:B------:R-:W-:Y:S04]  /*23f0*/  BSSY B0, `(.L_x_1628) ;  /* 0x000000e000007945 */ /* 0x000fe80003800000 */
[----:B------:R-:W-:Y:S05]  /*2400*/  @!P0 BRA `(.L_x_1629) ;  /* 0x0000000000308947 */ /* 0x000fea0003800000 */
[----:B------:R-:W-:Y:S01]  /*2410*/  ULDC.64 UR12, c[0x0][0x270] ;  /* 0x00009c00000c7ab9 */ /* 0x000fe20000000a00 */
[----:B------:R-:W-:Y:S01]  /*2420*/  MOV R12, R22 ;  /* 0x00000016000c7202 */ /* 0x000fe20000000f00 */
[----:B------:R-:W-:Y:S01]  /*2430*/  IMAD R26, R13, UR12, RZ ;  /* 0x0000000c0d1a7c24 */ /* 0x000fe2000f8e02ff */
[----:B------:R-:W-:-:S03]  /*2440*/  MOV R13, R25 ;  /* 0x00000019000d7202 */ /* 0x000fc60000000f00 */
[C---:B------:R-:W-:Y:S02]  /*2450*/  IMAD R27, R17.reuse, UR13, R26 ;  /* 0x0000000d111b7c24 */ /* 0x040fe4000f8e021a */
[----:B------:R-:W-:Y:S01]  /*2460*/  IMAD.WIDE.U32 R12, R17, UR12, R12 ;  /* 0x0000000c110c7c25 */ /* 0x000fe2000f8e000c */
[----:B------:R-:W-:-:S04]  /*2470*/  ULDC.64 UR12, c[0x0][0x210] ;  /* 0x00008400000c7ab9 */ /* 0x000fc80000000a00 */
[----:B------:R-:W-:Y:S02]  /*2480*/  IADD3 R27, R13, R27, RZ ;  /* 0x0000001b0d1b7210 */ /* 0x000fe40007ffe0ff */
[----:B------:R-:W-:Y:S02]  /*2490*/  LEA R26, P0, R12, UR12, 0x1 ;  /* 0x0000000c0c1a7c11 */ /* 0x000fe4000f8008ff */
[----:B------:R-:W-:Y:S02]  /*24a0*/  F2FP.BF16.F32.PACK_AB R13, R28, R18 ;  /* 0x000000121c0d723e */ /* 0x000fe400000010ff */
[----:B------:R-:W-:-:S05]  /*24b0*/  LEA.HI.X R27, R12, UR13, R27, 0x1, P0 ;  /* 0x0000000d0c1b7c11 */ /* 0x000fca00080f0c1b */
[----:B------:R0:W-:Y:S04]  /*24c0*/  STG.E desc[UR8][R26.64], R13 ;  /* 0x0000000d1a007986 */ /* 0x0001e8000c101908 */
.L_x_1629:
[----:B------:R-:W-:Y:S05]  /*24d0*/  BSYNC B0 ;  /* 0x0000000000007941 */ /* 0x000fea0003800000 */
.L_x_1628:
[-C--:B------:R-:W-:Y:S01]  /*24e0*/  FMUL.FTZ R7, R7, R11.reuse ;  /* 0x0000000b07077220 */ /* 0x080fe20000410000 */
[-C--:B------:R-:W-:Y:S01]  /*24f0*/  FMUL.FTZ R18, R21, R11.reuse ;  /* 0x0000000b15127220 */ /* 0x080fe20000410000 */
[C---:B0-----:R-:W-:Y:S01]  /*2500*/  IADD3 R13, R17.reuse, 0x40, RZ ;  /* 0x00000040110d7810 */ /* 0x041fe20007ffe0ff */
[----:B------:R-:W-:Y:S01]  /*2510*/  FMUL.FTZ R26, R14, R11 ;  /* 0x0000000b0e1a7220 */ /* 0x000fe20000410000 */
        /* <DEDUP_REMOVED lines=12> */
[C-C-:B------:R-:W-:Y:S01]  /*25e0*/  FFMA.FTZ R20, R8.reuse, R20, R15.reuse ;  /* 0x0000001408147223 */ /* 0x140fe2000001000f */
        /* <DEDUP_REMOVED lines=21> */
.L_x_1630:
        /* <DEDUP_REMOVED lines=14> */
.L_x_1632:
[----:B------:R-:W-:Y:S05]  /*2820*/  BSYNC B0 ;  /* 0x0000000000007941 */ /* 0x000fea0003800000 */
.L_x_1631:
        /* <DEDUP_REMOVED lines=11> */
.L_x_1633:
[----:B------:R-:W-:Y:S04]  /*28e0*/  BSSY B0, `(.L_x_1634) ;  /* 0x000000e000007945 */ /* 0x000fe80003800000 */
[----:B------:R-:W-:Y:S05]  /*28f0*/  @!P3 BRA `(.L_x_1635) ;  /* 0x000000000030b947 */ /* 0x000fea0003800000 */
[----:B------:R-:W-:Y:S01]  /*2900*/  ULDC.64 UR12, c[0x0][0x270] ;  /* 0x00009c00000c7ab9 */ /* 0x000fe20000000a00 */
[----:B------:R-:W-:Y:S01]  /*2910*/  MOV R8, R22 ;  /* 0x0000001600087202 */ /* 0x000fe20000000f00 */
[----:B0-----:R-:W-:Y:S01]  /*2920*/  IMAD R11, R18, UR12, RZ ;  /* 0x0000000c120b7c24 */ /* 0x001fe2000f8e02ff */
        /* <DEDUP_REMOVED lines=9> */
.L_x_1635:
[----:B------:R-:W-:Y:S05]  /*29c0*/  BSYNC B0 ;  /* 0x0000000000007941 */ /* 0x000fea0003800000 */
.L_x_1634:
[----:B------:R-:W-:Y:S05]  /*29d0*/  @!P2 BRA `(.L_x_1636) ;  /* 0x000000000028a947 */ /* 0x000fea0003800000 */
[----:B-1----:R-:W-:Y:S01]  /*29e0*/  FMUL.FTZ R7, R16, -1.4426950216293334961 ;  /* 0xbfb8aa3b10077820 */ /* 0x002fe20000410000 */
        /* <DEDUP_REMOVED lines=9> */
.L_x_1636:
        /* <DEDUP_REMOVED lines=13> */
.L_x_1638:
[----:B------:R-:W-:Y:S05]  /*2b50*/  BSYNC B0 ;  /* 0x0000000000007941 */ /* 0x000fea0003800000 */
.L_x_1637:
[----:B------:R-:W-:Y:S02]  /*2b60*/  IADD3 R6, R3, R6, RZ ;  /* 0x0000000603067210 */ /* 0x000fe40007ffe0ff */
[----:B------:R-:W-:Y:S02]  /*2b70*/  IADD3 R5, R5, 0x1, RZ ;  /* 0x0000000105057810 */ /* 0x000fe40007ffe0ff */
[----:B------:R-:W-:-:S13]  /*2b80*/  ISETP.GE.AND P0, PT, R6, UR4, PT ;  /* 0x0000000406007c0c */ /* 0x000fda000bf06270 */
[----:B------:R-:W-:Y:S05]  /*2b90*/  @!P0 BRA `(.L_x_1639) ;  /* 0xffffffd400648947 */ /* 0x000fea000383ffff */
[----:B------:R-:W-:Y:S05]  /*2ba0*/  EXIT ;  /* 0x000000000000794d */ /* 0x000fea0003800000 */
.L_x_1640:
        /* <DEDUP_REMOVED lines=13> */
.L_x_2429:


//--------------------- .text._Z35group_norm_nhwc_fwd_one_pass_kernelI11Bf16IOBf16WLi512ELi4ELi128EEv26Group_norm_nhwc_fwd_params --------------------------
	.section	.text._Z35group_norm_nhwc_fwd_one_pass_kernelI11Bf16IOBf16WLi512ELi4ELi128EEv26Group_norm_nhwc_fwd_params,"ax",@progbits
	.align	128
        .global         _Z35group_norm_nhwc_fwd_one_pass_kernelI11Bf16IOBf16WLi512ELi4ELi128EEv26Group_norm_nhwc_fwd_params
        .type           _Z35group_norm_nhwc_fwd_one_pass_kernelI11Bf16IOBf16WLi512ELi4ELi128EEv26Group_norm_nhwc_fwd_params,@function
        .size           _Z35group_norm_nhwc_fwd_one_pass_kernelI11Bf16IOBf16WLi512ELi4ELi128EEv26Group_norm_nhwc_fwd_params,(.L_x_2430 - _Z35group_norm_nhwc_fwd_one_pass_kernelI11Bf16IOBf16WLi512ELi4ELi128EEv26Group_norm_nhwc_fwd_params)
        .other          _Z35group_norm_nhwc_fwd_one_pass_kernelI11Bf16IOBf16WLi512ELi4ELi128EEv26Group_norm_nhwc_fwd_params,@"STO_CUDA_ENTRY STV_DEFAULT"
_Z35group_norm_nhwc_fwd_one_pass_kernelI11Bf16IOBf16WLi512ELi4ELi128EEv26Group_norm_nhwc_fwd_params:
.text._Z35group_norm_nhwc_fwd_one_pass_kernelI11Bf16IOBf16WLi512ELi4ELi128EEv26Group_norm_nhwc_fwd_params:
        /* <DEDUP_REMOVED lines=10> */
[----:B------:R-:W-:Y:S01]  /*00a0*/  R2UR UR13, R0 ;  /* 0x00000000000d72ca */ /* 0x000fe200000e0000 */
[----:B------:R-:W-:Y:S01]  /*00b0*/  UMOV UR4, 0x400 ;  /* 0x0000040000047882 */ /* 0x000fe20000000000 */
[----:B------:R-:W2:Y:S01]  /*00c0*/  S2R R3, SR_LANEID ;  /* 0x0000000000037919 */ /* 0x000ea20000000000 */
[----:B------:R-:W-:Y:S01]  /*00d0*/  ULDC UR11, c[0x0][0x10] ;  /* 0x00000400000b7ab9 */ /* 0x000fe20000000800 */
[----:B------:R-:W-:Y:S01]  /*00e0*/  ULDC.U8 UR12, c[0x0][0x28c] ;  /* 0x0000a300000c7ab9 */ /* 0x000fe20000000000 */
[----:B------:R-:W-:Y:S02]  /*00f0*/  ULDC.64 UR8, c[0x0][0x208] ;  /* 0x0000820000087ab9 */ /* 0x000fe40000000a00 */
[----:B------:R-:W1:Y:S08]  /*0100*/  LDC R7, c[0x0][0x294] ;  /* 0x0000a500ff077b82 */ /* 0x000e700000000800 */
[----:B------:R-:W3:Y:S01]  /*0110*/  S2UR UR6, SR_CgaCtaId ;  /* 0x00000000000679c3 */ /* 0x000ee20000008800 */
[----:B0-----:R-:W-:-:S02]  /*0120*/  SHF.R.U32.HI R30, RZ, 0x1, R2 ;  /* 0x00000001ff1e7819 */ /* 0x001fc40000011602 */
[----:B------:R-:W-:-:S03]  /*0130*/  SHF.R.S32.HI R5, RZ, 0x1f, R2 ;  /* 0x0000001fff057819 */ /* 0x000fc60000011402 */
[----:B-1----:R-:W-:Y:S01]  /*0140*/  IMAD R30, R7, UR10, R30 ;  /* 0x0000000a071e7c24 */ /* 0x002fe2000f8e021e */
[----:B------:R-:W-:Y:S01]  /*0150*/  LEA.HI R5, R5, R2, RZ, 0x5 ;  /* 0x0000000205057211 */ /* 0x000fe200078f28ff */
[----:B---3--:R-:W-:-:S03]  /*0160*/  ULEA UR4, UR6, UR4, 0x18 ;  /* 0x0000000406047291 */ /* 0x008fc6000f8ec03f */
[C---:B------:R-:W-:Y:S02]  /*0170*/  IADD3 R29, R30.reuse, 0x40, RZ ;  /* 0x000000401e1d7810 */ /* 0x040fe40007ffe0ff */
[C---:B------:R-:W-:Y:S02]  /*0180*/  IADD3 R4, R30.reuse, 0x1c0, RZ ;  /* 0x000001c01e047810 */ /* 0x040fe40007ffe0ff */
[----:B------:R-:W-:Y:S02]  /*0190*/  SHF.R.S32.HI R6, RZ, 0x5, R5 ;  /* 0x00000005ff067819 */ /* 0x000fe40000011405 */
[C---:B------:R-:W-:Y:S02]  /*01a0*/  IADD3 R28, R30.reuse, 0x140, RZ ;  /* 0x000001401e1c7810 */ /* 0x040fe40007ffe0ff */
[----:B------:R-:W-:Y:S02]  /*01b0*/  IADD3 R5, R30, 0x180, RZ ;  /* 0x000001801e057810 */ /* 0x000fe40007ffe0ff */
[----:B------:R-:W-:-:S02]  /*01c0*/  SHF.R.S32.HI R7, RZ, 0x1f, R29 ;  /* 0x0000001fff077819 */ /* 0x000fc4000001141d */
[----:B------:R-:W-:Y:S02]  /*01d0*/  SHF.R.S32.HI R9, RZ, 0x1f, R4 ;  /* 0x0000001fff097819 */ /* 0x000fe40000011404 */
[----:B------:R-:W-:Y:S01]  /*01e0*/  LEA R6, R6, UR4, 0x3 ;  /* 0x0000000406067c11 */ /* 0x000fe2000f8e18ff */
[----:B--2---:R-:W-:-:S06]  /*01f0*/  UMOV UR4, URZ ;  /* 0x0000003f00047c82 */ /* 0x004fcc0008000000 */
.L_x_1677:
[----:B012---:R-:W0:Y:S01]  /*0200*/  LDC R19, c[0x0][0x288] ;  /* 0x0000a200ff137b82 */ /* 0x007e220000000800 */
[----:B------:R-:W-:Y:S01]  /*0210*/  ULDC.64 UR14, c[0x0][0x278] ;  /* 0x00009e00000e7ab9 */ /* 0x000fe20000000a00 */
[----:B---3--:R-:W-:Y:S01]  /*0220*/  SHF.R.S32.HI R17, RZ, 0x1f, R30 ;  /* 0x0000001fff117819 */ /* 0x008fe2000001141e */
[----:B------:R-:W-:Y:S01]  /*0230*/  ULDC.64 UR6, c[0x0][0x280] ;  /* 0x0000a00000067ab9 */ /* 0x000fe20000000a00 */
[----:B------:R-:W-:Y:S02]  /*0240*/  ISETP.GE.U32.AND P3, PT, R28, UR14, PT ;  /* 0x0000000e1c007c0c */ /* 0x000fe4000bf66070 */
[----:B------:R-:W-:-:S04]  /*0250*/  IADD3 R22, R30, 0x80, RZ ;  /* 0x000000801e167810 */ /* 0x000fc80007ffe0ff */
[----:B------:R-:W-:Y:S02]  /*0260*/  SHF.R.S32.HI R23, RZ, 0x1f, R22 ;  /* 0x0000001fff177819 */ /* 0x000fe40000011416 */
[----:B0-----:R-:W-:-:S04]  /*0270*/  IABS R13, R19 ;  /* 0x00000013000d7213 */ /* 0x001fc80000000000 */
[----:B------:R-:W0:Y:S08]  /*0280*/  I2F.RP R8, R13 ;  /* 0x0000000d00087306 */ /* 0x000e300000209400 */
[----:B0-----:R-:W0:Y:S02]  /*0290*/  MUFU.RCP R8, R8 ;  /* 0x0000000800087308 */ /* 0x001e240000001000 */
[----:B0---4-:R-:W-:-:S06]  /*02a0*/  IADD3 R10, R8, 0xffffffe, RZ ;  /* 0x0ffffffe080a7810 */ /* 0x011fcc0007ffe0ff */
[----:B------:R0:W1:Y:S02]  /*02b0*/  F2I.FTZ.U32.TRUNC.NTZ R11, R10 ;  /* 0x0000000a000b7305 */ /* 0x000064000021f000 */
[----:B0-----:R-:W-:Y:S01]  /*02c0*/  HFMA2.MMA R10, -RZ, RZ, 0, 0 ;  /* 0x00000000ff0a7435 */ /* 0x001fe200000001ff */
[----:B-1----:R-:W-:-:S05]  /*02d0*/  IADD3 R12, RZ, -R11, RZ ;  /* 0x8000000bff0c7210 */ /* 0x002fca0007ffe0ff */
[----:B------:R-:W-:Y:S01]  /*02e0*/  IMAD R15, R12, R13, RZ ;  /* 0x0000000d0c0f7224 */ /* 0x000fe200078e02ff */
[----:B------:R-:W-:-:S03]  /*02f0*/  IABS R12, UR13 ;  /* 0x0000000d000c7c13 */ /* 0x000fc60008000000 */
[----:B------:R-:W-:Y:S01]  /*0300*/  IMAD.HI.U32 R11, R11, R15, R10 ;  /* 0x0000000f0b0b7227 */ /* 0x000fe200078e000a */
[----:B------:R-:W-:-:S04]  /*0310*/  SHF.R.S32.HI R15, RZ, 0x1f, R28 ;  /* 0x0000001fff0f7819 */ /* 0x000fc8000001141c */
[----:B------:R-:W-:Y:S01]  /*0320*/  ISETP.GE.AND.EX P3, PT, R15, UR15, PT, P3 ;  /* 0x0000000f0f007c0c */ /* 0x000fe2000bf66330 */
[----:B------:R-:W-:-:S03]  /*0330*/  IMAD.HI.U32 R11, R11, R12, RZ ;  /* 0x0000000c0b0b7227 */ /* 0x000fc600078e00ff */
[----:B------:R-:W-:Y:S02]  /*0340*/  ISETP.LT.U32.AND P3, PT, R2, 0x80, !P3 ;  /* 0x000000800200780c */ /* 0x000fe40005f61070 */
[----:B------:R-:W-:-:S05]  /*0350*/  IADD3 R8, -R11, RZ, RZ ;  /* 0x000000ff0b087210 */ /* 0x000fca0007ffe1ff */
[----:B------:R-:W-:-:S05]  /*0360*/  IMAD R8, R13, R8, R12 ;  /* 0x000000080d087224 */ /* 0x000fca00078e020c */
[----:B------:R-:W-:-:S13]  /*0370*/  ISETP.GT.U32.AND P1, PT, R13, R8, PT ;  /* 0x000000080d00720c */ /* 0x000fda0003f24070 */
[-C--:B------:R-:W-:Y:S02]  /*0380*/  @!P1 IADD3 R8, R8, -R13.reuse, RZ ;  /* 0x8000000d08089210 */ /* 0x080fe40007ffe0ff */
[----:B------:R-:W-:Y:S02]  /*0390*/  @!P1 IADD3 R11, R11, 0x1, RZ ;  /* 0x000000010b0b9810 */ /* 0x000fe40007ffe0ff */
[----:B------:R-:W-:Y:S02]  /*03a0*/  ISETP.GE.U32.AND P0, PT, R8, R13, PT ;  /* 0x0000000d0800720c */ /* 0x000fe40003f06070 */
[C---:B------:R-:W-:Y:S02]  /*03b0*/  LOP3.LUT R8, R19.reuse, UR13, RZ, 0x3c, !PT ;  /* 0x0000000d13087c12 */ /* 0x040fe4000f8e3cff */
[----:B------:R-:W-:Y:S02]  /*03c0*/  ISETP.NE.AND P1, PT, R19, RZ, PT ;  /* 0x000000ff1300720c */ /* 0x000fe40003f25270 */
[----:B------:R-:W-:-:S02]  /*03d0*/  ISETP.GE.AND P2, PT, R8, RZ, PT ;  /* 0x000000ff0800720c */ /* 0x000fc40003f46270 */
[----:B------:R-:W-:-:S04]  /*03e0*/  SHF.L.U32 R8, R2, 0x1, RZ ;  /* 0x0000000102087819 */ /* 0x000fc800000006ff */
[----:B------:R-:W-:Y:S02]  /*03f0*/  LOP3.LUT R41, R8, 0x2, RZ, 0xc0, !PT ;  /* 0x0000000208297812 */ /* 0x000fe400078ec0ff */
[----:B------:R-:W-:Y:S02]  /*0400*/  @P0 IADD3 R11, R11, 0x1, RZ ;  /* 0x000000010b0b0810 */ /* 0x000fe40007ffe0ff */
[----:B------:R-:W-:Y:S02]  /*0410*/  ISETP.GE.U32.AND P0, PT, R29, UR14, PT ;  /* 0x0000000e1d007c0c */ /* 0x000fe4000bf06070 */
[----:B------:R-:W-:Y:S02]  /*0420*/  MOV R39, R11 ;  /* 0x0000000b00277202 */ /* 0x000fe40000000f00 */
[----:B------:R-:W0:Y:S01]  /*0430*/  @P3 LDC.64 R10, c[0x0][0x270] ;  /* 0x00009c00ff0a3b82 */ /* 0x000e220000000a00 */
[----:B------:R-:W-:Y:S02]  /*0440*/  ISETP.GE.AND.EX P0, PT, R7, UR15, PT, P0 ;  /* 0x0000000f07007c0c */ /* 0x000fe4000bf06300 */
[----:B------:R-:W-:-:S02]  /*0450*/  @!P2 IADD3 R39, -R39, RZ, RZ ;  /* 0x000000ff2727a210 */ /* 0x000fc40007ffe1ff */
[----:B------:R-:W-:Y:S02]  /*0460*/  @!P1 LOP3.LUT R39, RZ, R19, RZ, 0x33, !PT ;  /* 0x00000013ff279212 */ /* 0x000fe400078e33ff */
[----:B------:R-:W-:Y:S02]  /*0470*/  ISETP.GT.U32.AND P1, PT, R2, 0x7f, PT ;  /* 0x0000007f0200780c */ /* 0x000fe40003f24070 */
[----:B------:R-:W-:Y:S02]  /*0480*/  IADD3 R40, -R39, RZ, RZ ;  /* 0x000000ff27287210 */ /* 0x000fe40007ffe1ff */
[----:B------:R-:W-:Y:S02]  /*0490*/  ISETP.GE.U32.AND P2, PT, R30, UR14, PT ;  /* 0x0000000e1e007c0c */ /* 0x000fe4000bf46070 */
[----:B------:R-:W-:Y:S01]  /*04a0*/  SHF.R.S32.HI R8, RZ, 0x1f, R39 ;  /* 0x0000001fff087819 */ /* 0x000fe20000011427 */
[----:B------:R-:W-:Y:S01]  /*04b0*/  IMAD R40, R19, R40, UR13 ;  /* 0x0000000d13287e24 */ /* 0x000fe2000f8e0228 */
[----:B------:R-:W-:Y:S01]  /*04c0*/  ISETP.GE.OR.EX P2, PT, R17, UR15, P1, P2 ;  /* 0x0000000f11007c0c */ /* 0x000fe20008f46720 */
[----:B------:R-:W1:Y:S01]  /*04d0*/  @P3 LDC.64 R18, c[0x0][0x220] ;  /* 0x00008800ff123b82 */ /* 0x000e620000000a00 */
[----:B------:R-:W-:Y:S01]  /*04e0*/  ISETP.LT.U32.AND P0, PT, R2, 0x80, !P0 ;  /* 0x000000800200780c */ /* 0x000fe20004701070 */
[----:B------:R-:W-:Y:S01]  /*04f0*/  IMAD R8, R8, UR6, RZ ;  /* 0x0000000608087c24 */ /* 0x000fe2000f8e02ff */
[----:B------:R-:W-:-:S03]  /*0500*/  LEA R40, R40, R41, 0x2 ;  /* 0x0000002928287211 */ /* 0x000fc600078e10ff */
[----:B------:R-:W-:Y:S01]  /*0510*/  IMAD R37, R39, UR7, R8 ;  /* 0x0000000727257c24 */ /* 0x000fe2000f8e0208 */
[----:B------:R-:W-:Y:S01]  /*0520*/  SHF.R.S32.HI R41, RZ, 0x1f, R40 ;  /* 0x0000001fff297819 */ /* 0x000fe20000011428 */
[----:B0-----:R-:W-:-:S04]  /*0530*/  @P3 IMAD R8, R15, R10, RZ ;  /* 0x0000000a0f083224 */ /* 0x001fc800078e02ff */
[----:B------:R-:W0:Y:S01]  /*0540*/  @!P2 LDC.64 R12, c[0x0][0x270] ;  /* 0x00009c00ff0cab82 */ /* 0x000e220000000a00 */
[----:B------:R-:W-:-:S04]  /*0550*/  IMAD.WIDE.U32 R38, R39, UR6, R40 ;  /* 0x0000000627267c25 */ /* 0x000fc8000f8e0028 */
[----:B------:R-:W-:Y:S01]  /*0560*/  @P3 IMAD R15, R28, R11, R8 ;  /* 0x0000000b1c0f3224 */ /* 0x000fe200078e0208 */
[----:B------:R-:W-:Y:S02]  /*0570*/  IADD3 R37, R39, R37, RZ ;  /* 0x0000002527257210 */ /* 0x000fe40007ffe0ff */
[----:B------:R-:W-:-:S05]  /*0580*/  @P3 MOV R36, R38 ;  /* 0x0000002600243202 */ /* 0x000fca0000000f00 */
[----:B------:R-:W-:-:S05]  /*0590*/  @P3 IMAD.WIDE.U32 R10, R28, R10, R36 ;  /* 0x0000000a1c0a3225 */ /* 0x000fca00078e0024 */
[----:B------:R-:W-:Y:S02]  /*05a0*/  @P3 IADD3 R8, R11, R15, RZ ;  /* 0x0000000f0b083210 */ /* 0x000fe40007ffe0ff */
[----:B------:R-:W2:Y:S01]  /*05b0*/  @P0 LDC.64 R14, c[0x0][0x270] ;  /* 0x00009c00ff0e0b82 */ /* 0x000ea20000000a00 */
[----:B-1----:R-:W-:-:S04]  /*05c0*/  @P3 LEA R18, P4, R10, R18, 0x1 ;  /* 0x000000120a123211 */ /* 0x002fc800078808ff */
[----:B------:R-:W-:Y:S01]  /*05d0*/  @P3 LEA.HI.X R19, R10, R19, R8, 0x1, P4 ;  /* 0x000000130a133211 */ /* 0x000fe200020f0c08 */
[----:B------:R-:W-:Y:S01]  /*05e0*/  HFMA2.MMA R8, -RZ, RZ, 0, 0 ;  /* 0x00000000ff087435 */ /* 0x000fe200000001ff */
[----:B0-----:R-:W-:Y:S01]  /*05f0*/  @!P2 IMAD R10, R17, R12, RZ ;  /* 0x0000000c110aa224 */ /* 0x001fe200078e02ff */
[----:B------:R-:W-:Y:S01]  /*0600*/  ISETP.GE.U32.AND P4, PT, R22, UR14, PT ;  /* 0x0000000e16007c0c */ /* 0x000fe2000bf86070 */
[----:B------:R-:W0:Y:S03]  /*0610*/  @!P2 LDC.64 R16, c[0x0][0x220] ;  /* 0x00008800ff10ab82 */ /* 0x000e260000000a00 */
[----:B------:R-:W-:Y:S02]  /*0620*/  ISETP.GE.OR.EX P1, PT, R23, UR15, P1, P4 ;  /* 0x0000000f17007c0c */ /* 0x000fe40008f26740 */
[C---:B------:R-:W-:Y:S01]  /*0630*/  IADD3 R26, R30.reuse, 0xc0, RZ ;  /* 0x000000c01e1a7810 */ /* 0x040fe20007ffe0ff */
[----:B------:R-:W-:Y:S01]  /*0640*/  @!P2 IMAD R33, R30, R13, R10 ;  /* 0x0000000d1e21a224 */ /* 0x000fe200078e020a */
[----:B------:R1:W3:Y:S01]  /*0650*/  @P3 LDG.E R8, desc[UR8][R18.64] ;  /* 0x0000000812083981 */ /* 0x0002e2000c1e1900 */
[----:B------:R-:W-:Y:S01]  /*0660*/  SHF.R.S32.HI R27, RZ, 0x1f, R5 ;  /* 0x0000001fff1b7819 */ /* 0x000fe20000011405 */
[----:B------:R-:W4:Y:S01]  /*0670*/  @P0 LDC.64 R10, c[0x0][0x220] ;  /* 0x00008800ff0a0b82 */ /* 0x000f220000000a00 */
[----:B------:R-:W-:-:S02]  /*0680*/  ISETP.GE.U32.AND P3, PT, R5, UR14, PT ;  /* 0x0000000e05007c0c */ /* 0x000fc4000bf66070 */
[----:B------:R-:W-:Y:S02]  /*0690*/  ISETP.GE.U32.AND P4, PT, R26, UR14, PT ;  /* 0x0000000e1a007c0c */ /* 0x000fe4000bf86070 */
[----:B------:R-:W-:Y:S01]  /*06a0*/  SHF.R.S32.HI R31, RZ, 0x1f, R26 ;  /* 0x0000001fff1f7819 */ /* 0x000fe2000001141a */
[----:B--2---:R-:W-:Y:S01]  /*06b0*/  @P0 IMAD R32, R7, R14, RZ ;  /* 0x0000000e07200224 */ /* 0x004fe200078e02ff */
[----:B------:R-:W-:Y:S01]  /*06c0*/  ISETP.GE.AND.EX P3, PT, R27, UR15, PT, P3 ;  /* 0x0000000f1b007c0c */ /* 0x000fe2000bf66330 */
[----:B-1----:R-:W-:Y:S01]  /*06d0*/  @!P2 IMAD.MOV.U32 R19, RZ, RZ, R37 ;  /* 0x000000ffff13a224 */ /* 0x002fe200078e0025 */
[-C--:B------:R-:W-:Y:S01]  /*06e0*/  @!P2 MOV R18, R38.reuse ;  /* 0x000000260012a202 */ /* 0x080fe20000000f00 */
[----:B------:R-:W1:Y:S01]  /*06f0*/  @!P1 LDC.64 R20, c[0x0][0x270] ;  /* 0x00009c00ff149b82 */ /* 0x000e620000000a00 */
[----:B------:R-:W-:Y:S02]  /*0700*/  ISETP.GE.AND.EX P4, PT, R31, UR15, PT, P4 ;  /* 0x0000000f1f007c0c */ /* 0x000fe4000bf86340 */
[----:B------:R-:W-:Y:S01]  /*0710*/  @P0 MOV R42, R38 ;  /* 0x00000026002a0202 */ /* 0x000fe20000000f00 */
[----:B------:R-:W-:Y:S01]  /*0720*/  @!P2 IMAD.WIDE.U32 R12, R30, R12, R18 ;  /* 0x0000000c1e0ca225 */ /* 0x000fe200078e0012 */
[----:B------:R-:W-:-:S02]  /*0730*/  @P0 MOV R43, R37 ;  /* 0x00000025002b0202 */ /* 0x000fc40000000f00 */
[----:B------:R-:W-:Y:S01]  /*0740*/  IADD3 R24, R30, 0x100, RZ ;  /* 0x000001001e187810 */ /* 0x000fe20007ffe0ff */
[C---:B------:R-:W-:Y:S01]  /*0750*/  @P0 IMAD R19, R29.reuse, R15, R32 ;  /* 0x0000000f1d130224 */ /* 0x040fe200078e0220 */
[C---:B------:R-:W-:Y:S01]  /*0760*/  ISETP.LT.U32.AND P3, PT, R2.reuse, 0x80, !P3 ;  /* 0x000000800200780c */ /* 0x040fe20005f61070 */
[----:B------:R-:W-:Y:S01]  /*0770*/  @P0 IMAD.WIDE.U32 R42, R29, R14, R42 ;  /* 0x0000000e1d2a0225 */ /* 0x000fe200078e002a */
[----:B------:R-:W-:Y:S02]  /*0780*/  ISETP.LT.U32.AND P4, PT, R2, 0x80, !P4 ;  /* 0x000000800200780c */ /* 0x000fe40006781070 */
[----:B------:R-:W-:Y:S02]  /*0790*/  ISETP.GE.U32.AND P5, PT, R24, UR14, PT ;  /* 0x0000000e18007c0c */ /* 0x000fe4000bfa6070 */
[----:B------:R-:W-:Y:S02]  /*07a0*/  SHF.R.S32.HI R25, RZ, 0x1f, R24 ;  /* 0x0000001fff197819 */ /* 0x000fe40000011418 */
[----:B0-----:R-:W-:-:S02]  /*07b0*/  @!P2 LEA R34, P6, R12, R16, 0x1 ;  /* 0x000000100c22a211 */ /* 0x001fc400078c08ff */
[----:B------:R-:W-:Y:S02]  /*07c0*/  ISETP.GE.AND.EX P5, PT, R25, UR15, PT, P5 ;  /* 0x0000000f19007c0c */ /* 0x000fe4000bfa6350 */
[----:B------:R-:W-:Y:S01]  /*07d0*/  @P0 IADD3 R16, R43, R19, RZ ;  /* 0x000000132b100210 */ /* 0x000fe20007ffe0ff */
[----:B------:R-:W0:Y:S01]  /*07e0*/  @P3 LDC.64 R14, c[0x0][0x270] ;  /* 0x00009c00ff0e3b82 */ /* 0x000e220000000a00 */
[----:B------:R-:W-:Y:S01]  /*07f0*/  @!P2 IADD3 R13, R13, R33, RZ ;  /* 0x000000210d0da210 */ /* 0x000fe20007ffe0ff */
[----:B-1----:R-:W-:Y:S01]  /*0800*/  @!P1 IMAD R45, R23, R20, RZ ;  /* 0x00000014172d9224 */ /* 0x002fe200078e02ff */
[----:B------:R-:W-:Y:S02]  /*0810*/  ISETP.LT.U32.AND P5, PT, R2, 0x80, !P5 ;  /* 0x000000800200780c */ /* 0x000fe40006fa1070 */
[----:B------:R-:W-:Y:S02]  /*0820*/  @!P2 LEA.HI.X R35, R12, R17, R13, 0x1, P6 ;  /* 0x000000110c23a211 */ /* 0x000fe400030f0c0d */
[----:B----4-:R-:W-:Y:S01]  /*0830*/  @P0 LEA R32, P6, R42, R10, 0x1 ;  /* 0x0000000a2a200211 */ /* 0x010fe200078c08ff */
[----:B------:R-:W1:Y:S01]  /*0840*/  @!P1 LDC.64 R18, c[0x0][0x220] ;  /* 0x00008800ff129b82 */ /* 0x000e620000000a00 */
[----:B------:R-:W-:-:S02]  /*0850*/  @!P1 MOV R43, R37 ;  /* 0x00000025002b9202 */ /* 0x000fc40000000f00 */
[----:B------:R-:W-:Y:S02]  /*0860*/  @P0 LEA.HI.X R33, R42, R11, R16, 0x1, P6 ;  /* 0x0000000b2a210211 */ /* 0x000fe400030f0c10 */
[----:B------:R-:W-:-:S03]  /*0870*/  CS2R R10, SRZ ;  /* 0x00000000000a7805 */ /* 0x000fc6000001ff00 */
[----:B------:R-:W2:Y:S01]  /*0880*/  @P4 LDC.64 R12, c[0x0][0x270] ;  /* 0x00009c00ff0c4b82 */ /* 0x000ea20000000a00 */
[----:B------:R-:W-:Y:S01]  /*0890*/  ISETP.GE.U32.AND P6, PT, R4, UR14, PT ;  /* 0x0000000e04007c0c */ /* 0x000fe2000bfc6070 */
[----:B------:R-:W-:Y:S01]  /*08a0*/  @!P1 IMAD R45, R22, R21, R45 ;  /* 0x00000015162d9224 */ /* 0x000fe200078e022d */
[----:B------:R-:W-:Y:S01]  /*08b0*/  @!P1 MOV R42, R38 ;  /* 0x00000026002a9202 */ /* 0x000fe20000000f00 */
[----:B------:R-:W4:Y:S01]  /*08c0*/  @P0 LDG.E R11, desc[UR8][R32.64] ;  /* 0x00000008200b0981 */ /* 0x000f22000c1e1900 */
[----:B------:R-:W-:-:S03]  /*08d0*/  ISETP.GE.AND.EX P6, PT, R9, UR15, PT, P6 ;  /* 0x0000000f09007c0c */ /* 0x000fc6000bfc6360 */
[----:B------:R-:W5:Y:S01]  /*08e0*/  @P5 LDC.64 R16, c[0x0][0x270] ;  /* 0x00009c00ff105b82 */ /* 0x000f620000000a00 */
[----:B------:R-:W-:Y:S01]  /*08f0*/  @!P1 IMAD.WIDE.U32 R42, R22, R20, R42 ;  /* 0x00000014162a9225 */ /* 0x000fe200078e002a */
[----:B------:R-:W-:Y:S01]  /*0900*/  ISETP.LT.U32.AND P0, PT, R2, 0x80, !P6 ;  /* 0x000000800200780c */ /* 0x000fe20007701070 */
[----:B------:R1:W4:Y:S05]  /*0910*/  @!P2 LDG.E R10, desc[UR8][R34.64] ;  /* 0x00000008220aa981 */ /* 0x00032a000c1e1900 */
[----:B------:R-:W5:Y:S01]  /*0920*/  @P4 LDC.64 R22, c[0x0][0x220] ;  /* 0x00008800ff164b82 */ /* 0x000f620000000a00 */
[----:B------:R-:W-:Y:S02]  /*0930*/  @!P1 IADD3 R45, R43, R45, RZ ;  /* 0x0000002d2b2d9210 */ /* 0x000fe40007ffe0ff */
[C---:B-1----:R-:W-:Y:S01]  /*0940*/  @!P1 LEA R34, P6, R42.reuse, R18, 0x1 ;  /* 0x000000122a229211 */ /* 0x042fe200078c08ff */
[----:B0-----:R-:W-:Y:S01]  /*0950*/  @P3 IMAD R44, R27, R14, RZ ;  /* 0x0000000e1b2c3224 */ /* 0x001fe200078e02ff */
[----:B------:R-:W-:Y:S01]  /*0960*/  @P4 MOV R43, R37 ;  /* 0x00000025002b4202 */ /* 0x000fe20000000f00 */
[----:B--2---:R-:W-:Y:S01]  /*0970*/  @P4 IMAD R31, R31, R12, RZ ;  /* 0x0000000c1f1f4224 */ /* 0x004fe200078e02ff */
[----:B------:R-:W-:Y:S01]  /*0980*/  @!P1 LEA.HI.X R35, R42, R19, R45, 0x1, P6 ;  /* 0x000000132a239211 */ /* 0x000fe200030f0c2d */
[----:B------:R-:W0:Y:S01]  /*0990*/  @P5 LDC.64 R20, c[0x0][0x220] ;  /* 0x00008800ff145b82 */ /* 0x000e220000000a00 */
[----:B------:R-:W-:Y:S01]  /*09a0*/  @P4 MOV R42, R38 ;  /* 0x00000026002a4202 */ /* 0x000fe20000000f00 */
[----:B------:R-:W-:-:S02]  /*09b0*/  @P3 IMAD R27, R5, R15, R44 ;  /* 0x0000000f051b3224 */ /* 0x000fc400078e022c */
[C---:B------:R-:W-:Y:S02]  /*09c0*/  @P4 IMAD R15, R26.reuse, R13, R31 ;  /* 0x0000000d1a0f4224 */ /* 0x040fe400078e021f */
[----:B------:R-:W-:Y:S02]  /*09d0*/  @P4 IMAD.WIDE.U32 R42, R26, R12, R42 ;  /* 0x0000000c1a2a4225 */ /* 0x000fe400078e002a */
[----:B------:R-:W1:Y:S01]  /*09e0*/  @P0 LDC.64 R12, c[0x0][0x270] ;  /* 0x00009c00ff0c0b82 */ /* 0x000e620000000a00 */
[----:B------:R-:W-:Y:S01]  /*09f0*/  @P5 MOV R32, R38 ;  /* 0x0000002600205202 */ /* 0x000fe20000000f00 */
[----:B-----5:R-:W-:Y:S01]  /*0a00*/  @P5 IMAD R31, R25, R16, RZ ;  /* 0x00000010191f5224 */ /* 0x020fe200078e02ff */
[----:B------:R-:W-:-:S05]  /*0a10*/  @P5 MOV R33, R37 ;  /* 0x0000002500215202 */ /* 0x000fca0000000f00 */
[----:B------:R-:W2:Y:S01]  /*0a20*/  @P3 LDC.64 R18, c[0x0][0x220] ;  /* 0x00008800ff123b82 */ /* 0x000ea20000000a00 */
[C---:B------:R-:W-:Y:S01]  /*0a30*/  @P5 IMAD R31, R24.reuse, R17, R31 ;  /* 0x00000011181f5224 */ /* 0x040fe200078e021f */
[----:B------:R-:W-:Y:S01]  /*0a40*/  @P4 IADD3 R15, R43, R15, RZ ;  /* 0x0000000f2b0f4210 */ /* 0x000fe20007ffe0ff */
[----:B------:R-:W-:Y:S01]  /*0a50*/  @P5 IMAD.WIDE.U32 R32, R24, R16, R32 ;  /* 0x0000001018205225 */ /* 0x000fe200078e0020 */
[----:B------:R-:W-:Y:S02]  /*0a60*/  @P3 MOV R24, R38 ;  /* 0x0000002600183202 */ /* 0x000fe40000000f00 */
[----:B------:R-:W-:Y:S02]  /*0a70*/  @P3 MOV R25, R37 ;  /* 0x0000002500193202 */ /* 0x000fe40000000f00 */
[----:B------:R-:W-:Y:S01]  /*0a80*/  @P4 LEA R22, P6, R42, R22, 0x1 ;  /* 0x000000162a164211 */ /* 0x000fe200078c08ff */
[----:B------:R-:W-:-:S03]  /*0a90*/  @P3 IMAD.WIDE.U32 R24, R5, R14, R24 ;  /* 0x0000000e05183225 */ /* 0x000fc600078e0018 */
[----:B------:R-:W-:Y:S02]  /*0aa0*/  @P4 LEA.HI.X R23, R42, R23, R15, 0x1, P6 ;  /* 0x000000172a174211 */ /* 0x000fe400030f0c0f */
[----:B------:R-:W5:Y:S01]  /*0ab0*/  @P0 LDC.64 R14, c[0x0][0x220] ;  /* 0x00008800ff0e0b82 */ /* 0x000f620000000a00 */
[----:B------:R-:W-:Y:S02]  /*0ac0*/  CS2R R16, SRZ ;  /* 0x0000000000107805 */ /* 0x000fe4000001ff00 */
[----:B0-----:R-:W-:Y:S01]  /*0ad0*/  @P5 LEA R42, P6, R32, R20, 0x1 ;  /* 0x00000014202a5211 */ /* 0x001fe200078c08ff */
[----:B-1----:R-:W-:Y:S01]  /*0ae0*/  @P0 IMAD R20, R9, R12, RZ ;  /* 0x0000000c09140224 */ /* 0x002fe200078e02ff */
[----:B------:R-:W-:Y:S02]  /*0af0*/  @P5 IADD3 R31, R33, R31, RZ ;  /* 0x0000001f211f5210 */ /* 0x000fe40007ffe0ff */
[----:B------:R-:W4:Y:S01]  /*0b00*/  @!P1 LDG.E R16, desc[UR8][R34.64] ;  /* 0x0000000822109981 */ /* 0x000f22000c1e1900 */
[----:B------:R-:W-:-:S03]  /*0b10*/  @P3 IADD3 R27, R25, R27, RZ ;  /* 0x0000001b191b3210 */ /* 0x000fc60007ffe0ff */
[----:B------:R4:W4:Y:S01]  /*0b20*/  @P4 LDG.E R17, desc[UR8][R22.64] ;  /* 0x0000000816114981 */ /* 0x000922000c1e1900 */
[----:B--2---:R-:W-:Y:S01]  /*0b30*/  @P3 LEA R26, P4, R24, R18, 0x1 ;  /* 0x00000012181a3211 */ /* 0x004fe200078808ff */
[----:B------:R-:W-:Y:S01]  /*0b40*/  HFMA2.MMA R18, -RZ, RZ, 0, 0 ;  /* 0x00000000ff127435 */ /* 0x000fe200000001ff */
[----:B------:R-:W-:Y:S01]  /*0b50*/  @P5 LEA.HI.X R43, R32, R21, R31, 0x1, P6 ;  /* 0x00000015202b5211 */ /* 0x000fe200030f0c1f */
[----:B------:R-:W-:Y:S01]  /*0b60*/  @P0 IMAD R13, R4, R13, R20 ;  /* 0x0000000d040d0224 */ /* 0x000fe200078e0214 */
[----:B------:R-:W-:Y:S02]  /*0b70*/  @P0 MOV R20, R38 ;  /* 0x0000002600140202 */ /* 0x000fe40000000f00 */
[----:B------:R-:W-:Y:S02]  /*0b80*/  @P0 MOV R21, R37 ;  /* 0x0000002500150202 */ /* 0x000fe40000000f00 */
[----:B------:R-:W-:Y:S02]  /*0b90*/  @P3 LEA.HI.X R27, R24, R19, R27, 0x1, P4 ;  /* 0x00000013181b3211 */ /* 0x000fe400020f0c1b */
[----:B------:R-:W-:Y:S01]  /*0ba0*/  MOV R19, RZ ;  /* 0x000000ff00137202 */ /* 0x000fe20000000f00 */
[----:B------:R-:W-:Y:S01]  /*0bb0*/  @P0 IMAD.WIDE.U32 R20, R4, R12, R20 ;  /* 0x0000000c04140225 */ /* 0x000fe200078e0014 */
[----:B------:R-:W2:Y:S03]  /*0bc0*/  @P5 LDG.E R18, desc[UR8][R42.64] ;  /* 0x000000082a125981 */ /* 0x000ea6000c1e1900 */
[----:B------:R-:W-:Y:S01]  /*0bd0*/  @P0 IMAD.IADD R12, R21, 0x1, R13 ;  /* 0x00000001150c0824 */ /* 0x000fe200078e020d */
[----:B------:R-:W2:Y:S01]  /*0be0*/  @P3 LDG.E R19, desc[UR8][R26.64] ;  /* 0x000000081a133981 */ /* 0x000ea2000c1e1900 */
[----:B-----5:R-:W-:-:S04]  /*0bf0*/  @P0 LEA R14, P3, R20, R14, 0x1 ;  /* 0x0000000e140e0211 */ /* 0x020fc800078608ff */
[----:B------:R-:W-:Y:S01]  /*0c00*/  @P0 LEA.HI.X R15, R20, R15, R12, 0x1, P3 ;  /* 0x0000000f140f0211 */ /* 0x000fe200018f0c0c */
[----:B------:R-:W-:-:S10]  /*0c10*/  HFMA2.MMA R20, -RZ, RZ, 0, 0 ;  /* 0x00000000ff147435 */ /* 0x000fd400000001ff */
[----:B------:R0:W5:Y:S01]  /*0c20*/  @P0 LDG.E R20, desc[UR8][R14.64] ;  /* 0x000000080e140981 */ /* 0x000162000c1e1900 */
[----:B------:R-:W-:Y:S02]  /*0c30*/  ISETP.GT.AND P0, PT, R3, 0x1e, PT ;  /* 0x0000001e0300780c */ /* 0x000fe40003f04270 */
[----:B---3--:R-:W-:-:S04]  /*0c40*/  PRMT R12, R8, 0x7632, R12 ;  /* 0x00007632080c7816 */ /* 0x008fc8000000000c */
[----:B------:R-:W-:Y:S02]  /*0c50*/  SHF.L.U32 R24, R12, 0x10, RZ ;  /* 0x000000100c187819 */ /* 0x000fe400000006ff */
[----:B------:R-:W-:-:S03]  /*0c60*/  SHF.L.U32 R13, R8, 0x10, RZ ;  /* 0x00000010080d7819 */ /* 0x000fc600000006ff */
[----:B------:R-:W-:Y:S01]  /*0c70*/  FMUL.FTZ R32, R24, R24 ;  /* 0x0000001818207220 */ /* 0x000fe20000410000 */
[----:B----4-:R-:W-:Y:S02]  /*0c80*/  PRMT R23, R11, 0x7632, R23 ;  /* 0x000076320b177816 */ /* 0x010fe40000000017 */
[----:B------:R-:W-:-:S04]  /*0c90*/  PRMT R12, R10, 0x7632, R12 ;  /* 0x000076320a0c7816 */ /* 0x000fc8000000000c */
[----:B------:R-:W-:Y:S01]  /*0ca0*/  SHF.L.U32 R22, R12, 0x10, RZ ;  /* 0x000000100c167819 */ /* 0x000fe200000006ff */
[----:B------:R-:W-:Y:S01]  /*0cb0*/  FADD.FTZ R12, R13, R24 ;  /* 0x000000180d0c7221 */ /* 0x000fe20000010000 */
[----:B------:R-:W-:Y:S02]  /*0cc0*/  SHF.L.U32 R21, R10, 0x10, RZ ;  /* 0x000000100a157819 */ /* 0x000fe400000006ff */
[----:B------:R-:W-:Y:S01]  /*0cd0*/  SHF.L.U32 R24, R23, 0x10, RZ ;  /* 0x0000001017187819 */ /* 0x000fe200000006ff */
[----:B0-----:R-:W-:Y:S01]  /*0ce0*/  FMUL.FTZ R14, R22, R22 ;  /* 0x00000016160e7220 */ /* 0x001fe20000410000 */
[----:B------:R-:W-:Y:S01]  /*0cf0*/  SHF.L.U32 R15, R11, 0x10, RZ ;  /* 0x000000100b0f7819 */ /* 0x000fe200000006ff */
[C---:B------:R-:W-:Y:S02]  /*0d00*/  FADD.FTZ R22, R21.reuse, R22 ;  /* 0x0000001615167221 */ /* 0x040fe40000010000 */
[----:B------:R-:W-:Y:S01]  /*0d10*/  FFMA.FTZ R14, R21, R21, R14 ;  /* 0x00000015150e7223 */ /* 0x000fe2000001000e */
[----:B------:R-:W-:Y:S01]  /*0d20*/  FMUL.FTZ R26, R24, R24 ;  /* 0x00000018181a7220 */ /* 0x000fe20000410000 */
[----:B------:R-:W-:Y:S01]  /*0d30*/  FFMA.FTZ R13, R13, R13, R32 ;  /* 0x0000000d0d0d7223 */ /* 0x000fe20000010020 */
[C---:B------:R-:W-:Y:S01]  /*0d40*/  FADD.FTZ R21, R15.reuse, R24 ;  /* 0x000000180f157221 */ /* 0x040fe20000010000 */
[----:B------:R-:W-:Y:S01]  /*0d50*/  FADD.FTZ R22, RZ, R22 ;  /* 0x00000016ff167221 */ /* 0x000fe20000010000 */
[----:B------:R-:W-:Y:S01]  /*0d60*/  FFMA.FTZ R15, R15, R15, R26 ;  /* 0x0000000f0f0f7223 */ /* 0x000fe2000001001a */
[----:B------:R-:W-:-:S02]  /*0d70*/  FADD.FTZ R14, RZ, R14 ;  /* 0x0000000eff0e7221 */ /* 0x000fc40000010000 */
[----:B------:R-:W-:Y:S02]  /*0d80*/  FADD.FTZ R21, R22, R21 ;  /* 0x0000001516157221 */ /* 0x000fe40000010000 */
[----:B------:R-:W-:Y:S01]  /*0d90*/  FADD.FTZ R14, R14, R15 ;  /* 0x0000000f0e0e7221 */ /* 0x000fe20000010000 */
[----:B------:R-:W-:-:S04]  /*0da0*/  PRMT R23, R16, 0x7632, R23 ;  /* 0x0000763210177816 */ /* 0x000fc80000000017 */
[----:B------:R-:W-:Y:S02]  /*0db0*/  SHF.L.U32 R32, R23, 0x10, RZ ;  /* 0x0000001017207819 */ /* 0x000fe400000006ff */
[----:B------:R-:W-:Y:S02]  /*0dc0*/  SHF.L.U32 R23, R16, 0x10, RZ ;  /* 0x0000001010177819 */ /* 0x000fe400000006ff */
[----:B------:R-:W-:Y:S01]  /*0dd0*/  PRMT R15, R17, 0x7632, R15 ;  /* 0x00007632110f7816 */ /* 0x000fe2000000000f */
[----:B------:R-:W-:Y:S02]  /*0de0*/  FMUL.FTZ R22, R32, R32 ;  /* 0x0000002020167220 */ /* 0x000fe40000410000 */
[C---:B------:R-:W-:Y:S02]  /*0df0*/  FADD.FTZ R32, R23.reuse, R32 ;  /* 0x0000002017207221 */ /* 0x040fe40000010000 */
[----:B------:R-:W-:Y:S01]  /*0e00*/  FFMA.FTZ R23, R23, R23, R22 ;  /* 0x0000001717177223 */ /* 0x000fe20000010016 */
[----:B------:R-:W-:-:S02]  /*0e10*/  SHF.L.U32 R22, R15, 0x10, RZ ;  /* 0x000000100f167819 */ /* 0x000fc400000006ff */
[----:B------:R-:W-:Y:S02]  /*0e20*/  SHF.L.U32 R15, R17, 0x10, RZ ;  /* 0x00000010110f7819 */ /* 0x000fe400000006ff */
[----:B--2---:R-:W-:Y:S01]  /*0e30*/  PRMT R24, R18, 0x7632, R24 ;  /* 0x0000763212187816 */ /* 0x004fe20000000018 */
[----:B------:R-:W-:-:S03]  /*0e40*/  FADD.FTZ R21, R21, R32 ;  /* 0x0000002015157221 */ /* 0x000fc60000010000 */
[----:B------:R-:W-:Y:S01]  /*0e50*/  SHF.L.U32 R26, R24, 0x10, RZ ;  /* 0x00000010181a7819 */ /* 0x000fe200000006ff */
[----:B------:R-:W-:Y:S01]  /*0e60*/  FMUL.FTZ R24, R22, R22 ;  /* 0x0000001616187220 */ /* 0x000fe20000410000 */
[C---:B------:R-:W-:Y:S01]  /*0e70*/  FADD.FTZ R22, R15.reuse, R22 ;  /* 0x000000160f167221 */ /* 0x040fe20000010000 */
[----:B------:R-:W-:Y:S01]  /*0e80*/  FADD.FTZ R14, R14, R23 ;  /* 0x000000170e0e7221 */ /* 0x000fe20000010000 */
[----:B------:R-:W-:Y:S01]  /*0e90*/  SHF.L.U32 R23, R18, 0x10, RZ ;  /* 0x0000001012177819 */ /* 0x000fe200000006ff */
[----:B------:R-:W-:Y:S01]  /*0ea0*/  FFMA.FTZ R15, R15, R15, R24 ;  /* 0x0000000f0f0f7223 */ /* 0x000fe20000010018 */
[----:B------:R-:W-:Y:S01]  /*0eb0*/  FADD.FTZ R21, R21, R22 ;  /* 0x0000001615157221 */ /* 0x000fe20000010000 */
[----:B------:R-:W-:Y:S01]  /*0ec0*/  FMUL.FTZ R22, R26, R26 ;  /* 0x0000001a1a167220 */ /* 0x000fe20000410000 */
[----:B------:R-:W-:Y:S01]  /*0ed0*/  PRMT R25, R19, 0x7632, R25 ;  /* 0x0000763213197816 */ /* 0x000fe20000000019 */
[C---:B------:R-:W-:Y:S01]  /*0ee0*/  FADD.FTZ R26, R23.reuse, R26 ;  /* 0x0000001a171a7221 */ /* 0x040fe20000010000 */
[----:B------:R-:W-:Y:S01]  /*0ef0*/  FADD.FTZ R14, R14, R15 ;  /* 0x0000000f0e0e7221 */ /* 0x000fe20000010000 */
[----:B------:R-:W-:Y:S01]  /*0f00*/  FFMA.FTZ R23, R23, R23, R22 ;  /* 0x0000001717177223 */ /* 0x000fe20000010016 */
[----:B------:R-:W-:-:S02]  /*0f10*/  SHF.L.U32 R24, R25, 0x10, RZ ;  /* 0x0000001019187819 */ /* 0x000fc400000006ff */
[----:B-----5:R-:W-:Y:S01]  /*0f20*/  PRMT R25, R20, 0x7632, R25 ;  /* 0x0000763214197816 */ /* 0x020fe20000000019 */
[----:B------:R-:W-:Y:S01]  /*0f30*/  FADD.FTZ R14, R14, R23 ;  /* 0x000000170e0e7221 */ /* 0x000fe20000010000 */
[----:B------:R-:W-:Y:S01]  /*0f40*/  SHF.L.U32 R15, R19, 0x10, RZ ;  /* 0x00000010130f7819 */ /* 0x000fe200000006ff */
[----:B------:R-:W-:Y:S01]  /*0f50*/  FMUL.FTZ R22, R24, R24 ;  /* 0x0000001818167220 */ /* 0x000fe20000410000 */
[----:B------:R-:W-:Y:S01]  /*0f60*/  SHF.L.U32 R25, R25, 0x10, RZ ;  /* 0x0000001019197819 */ /* 0x000fe200000006ff */
[----:B------:R-:W-:Y:S01]  /*0f70*/  FADD.FTZ R21, R21, R26 ;  /* 0x0000001a15157221 */ /* 0x000fe20000010000 */
[----:B------:R-:W-:Y:S01]  /*0f80*/  FADD.FTZ R13, R14, R13 ;  /* 0x0000000d0e0d7221 */ /* 0x000fe20000010000 */
[----:B------:R-:W-:Y:S01]  /*0f90*/  SHF.L.U32 R14, R20, 0x10, RZ ;  /* 0x00000010140e7819 */ /* 0x000fe200000006ff */
[C---:B------:R-:W-:Y:S01]  /*0fa0*/  FADD.FTZ R23, R15.reuse, R24 ;  /* 0x000000180f177221 */ /* 0x040fe20000010000 */
[----:B------:R-:W-:Y:S01]  /*0fb0*/  FFMA.FTZ R22, R15, R15, R22 ;  /* 0x0000000f0f167223 */ /* 0x000fe20000010016 */
[----:B------:R-:W-:Y:S01]  /*0fc0*/  FADD.FTZ R12, R21, R12 ;  /* 0x0000000c150c7221 */ /* 0x000fe20000010000 */
[----:B------:R-:W-:Y:S01]  /*0fd0*/  FMUL.FTZ R15, R25, R25 ;  /* 0x00000019190f7220 */ /* 0x000fe20000410000 */
[----:B------:R-:W-:Y:S01]  /*0fe0*/  FADD.FTZ R25, R14, R25 ;  /* 0x000000190e197221 */ /* 0x000fe20000010000 */
[----:B------:R-:W-:Y:S01]  /*0ff0*/  FADD.FTZ R13, R13, R22 ;  /* 0x000000160d0d7221 */ /* 0x000fe20000010000 */
[----:B------:R-:W-:Y:S01]  /*1000*/  FADD.FTZ R12, R12, R23 ;  /* 0x000000170c0c7221 */ /* 0x000fe20000010000 */
[----:B------:R-:W-:-:S03]  /*1010*/  FFMA.FTZ R14, R14, R14, R15 ;  /* 0x0000000e0e0e7223 */ /* 0x000fc6000001000f */
[----:B------:R-:W-:Y:S01]  /*1020*/  FADD.FTZ R12, R12, R25 ;  /* 0x000000190c0c7221 */ /* 0x000fe20000010000 */
[----:B------:R-:W-:-:S04]  /*1030*/  FADD.FTZ R13, R13, R14 ;  /* 0x0000000e0d0d7221 */ /* 0x000fc80000010000 */
        /* <DEDUP_REMOVED lines=25> */
[----:B-1----:R-:W-:-:S04]  /*11d0*/  @!P0 FADD.FTZ R13, R13, R14 ;  /* 0x0000000e0d0d8221 */ /* 0x002fc80000010000 */
[----:B------:R-:W-:Y:S02]  /*11e0*/  MOV R22, R12 ;  /* 0x0000000c00167202 */ /* 0x000fe40000000f00 */
[----:B------:R-:W-:-:S05]  /*11f0*/  MOV R23, R13 ;  /* 0x0000000d00177202 */ /* 0x000fca0000000f00 */
[----:B------:R0:W-:Y:S01]  /*1200*/  @!P3 STS.64 [R6+0x8], R22 ;  /* 0x000008160600b388 */ /* 0x0001e20000000a00 */
[----:B------:R-:W-:Y:S01]  /*1210*/  BAR.SYNC.DEFER_BLOCKING 0x0 ;  /* 0x0000000000007b1d */ /* 0x000fe20000010000 */
[----:B------:R-:W-:Y:S02]  /*1220*/  ISETP.NE.AND P3, PT, R2, RZ, PT ;  /* 0x000000ff0200720c */ /* 0x000fe40003f65270 */
[----:B--2---:R-:W-:-:S03]  /*1230*/  ISETP.GE.U32.AND P0, PT, R33, 0x2, PT ;  /* 0x000000022100780c */ /* 0x004fc60003f06070 */
[----:B------:R-:W-:Y:S01]  /*1240*/  BSSY B0, `(.L_x_1641) ;  /* 0x000000e000007945 */ /* 0x000fe20003800000 */
[----:B------:R-:W-:-:S07]  /*1250*/  PRMT R21, R10, 0x7632, R21 ;  /* 0x000076320a157816 */ /* 0x000fce0000000015 */
        /* <DEDUP_REMOVED lines=12> */
.L_x_1642:
[----:B------:R-:W-:Y:S05]  /*1320*/  BSYNC B0 ;  /* 0x0000000000007941 */ /* 0x000fea0003800000 */
.L_x_1641:
        /* <DEDUP_REMOVED lines=16> */
[----:B------:R-:W-:-:S04]  /*1430*/  PLOP3.LUT P0, PT, PT, PT, UP0, 0x80, 0x0 ;  /* 0x000000000000781c */ /* 0x000fc80003f0f008 */
[----:B------:R-:W-:-:S04]  /*1440*/  SEL R25, R33, RZ, !P0 ;  /* 0x000000ff21197207 */ /* 0x000fc80004000000 */
[----:B------:R-:W-:Y:S01]  /*1450*/  ISETP.NE.AND P0, PT, R25, -0x1, PT ;  /* 0xffffffff1900780c */ /* 0x000fe20003f05270 */
[----:B-1----:R-:W-:Y:S01]  /*1460*/  IMAD.U32 R0, RZ, RZ, UR6 ;  /* 0x00000006ff007e24 */ /* 0x002fe2000f8e00ff */
[----:B------:R-:W-:Y:S02]  /*1470*/  UMOV UR6, 0xffffffff ;  /* 0xffffffff00067882 */ /* 0x000fe40000000000 */
[----:B------:R-:W-:Y:S01]  /*1480*/  USEL UR6, UR6, 0x1, UP0 ;  /* 0x0000000106067887 */ /* 0x000fe20008000000 */
[----:B0-----:R-:W-:-:S05]  /*1490*/  IMAD R15, R15, UR11, R0 ;  /* 0x0000000b0f0f7c24 */ /* 0x001fca000f8e0200 */
[----:B------:R-:W-:Y:S01]  /*14a0*/  MOV R27, UR6 ;  /* 0x00000006001b7c02 */ /* 0x000fe20008000f00 */
[----:B------:R-:W-:-:S05]  /*14b0*/  IMAD.WIDE.U32 R14, R15, 0x8, R42 ;  /* 0x000000080f0e7825 */ /* 0x000fca00078e002a */
[----:B------:R0:W-:Y:S01]  /*14c0*/  STG.E.64 desc[UR8][R14.64], R22 ;  /* 0x000000160e007986 */ /* 0x0001e2000c101b08 */
[----:B------:R-:W-:Y:S06]  /*14d0*/  MEMBAR.ALL.GPU ;  /* 0x0000000000007992 */ /* 0x000fec000000a000 */
[----:B------:R-:W-:-:S00]  /*14e0*/  ERRBAR ;  /* 0x00000000000079ab */ /* 0x000fc00000000000 */
[----:B------:R-:W-:Y:S06]  /*14f0*/  CGAERRBAR ;  /* 0x00000000000075ab */ /* 0x000fec0000000000 */
[----:B------:R0:W-:Y:S01]  /*1500*/  REDG.E.ADD.S32.STRONG.GPU desc[UR8][R12.64], R27 ;  /* 0x0000001b0c00798e */ /* 0x0001e2000c10e388 */
[----:B------:R-:W-:Y:S05]  /*1510*/  @!P0 BRA `(.L_x_1644) ;  /* 0x0000000000148947 */ /* 0x000fea0003800000 */
.L_x_1645:
[----:B0-----:R-:W2:Y:S04]  /*1520*/  LDG.E.STRONG.GPU R14, desc[UR8][R12.64] ;  /* 0x000000080c0e7981 */ /* 0x001ea8000c1ef900 */
[----:B--2---:R-:W-:Y:S01]  /*1530*/  CCTL.IVALL ;  /* 0x00000000ff00798f */ /* 0x004fe20002000000 */
[----:B------:R-:W-:Y:S05]  /*1540*/  YIELD ;  /* 0x0000000000007946 */ /* 0x000fea0003800000 */
[----:B------:R-:W-:-:S13]  /*1550*/  ISETP.NE.AND P0, PT, R14, R25, PT ;  /* 0x000000190e00720c */ /* 0x000fda0003f05270 */
[----:B------:R-:W-:Y:S05]  /*1560*/  @P0 BRA `(.L_x_1645) ;  /* 0xfffffffc00ec0947 */ /* 0x000fea000383ffff */
.L_x_1644:
        /* <DEDUP_REMOVED lines=17> */
.L_x_1649:
[----:B------:R-:W-:-:S13]  /*1680*/  ISETP.EQ.OR P6, PT, R35, UR10, P3 ;  /* 0x0000000a23007c0c */ /* 0x000fda0009fc2670 */
[----:B------:R-:W-:-:S04]  /*1690*/  @!P6 IMAD R15, R35, UR11, R0 ;  /* 0x0000000b230fec24 */ /* 0x000fc8000f8e0200 */
[----:B------:R-:W-:-:S05]  /*16a0*/  @!P6 IMAD.WIDE.U32 R14, R15, 0x8, R42 ;  /* 0x000000080f0ee825 */ /* 0x000fca00078e002a */
[----:B------:R0:W2:Y:S01]  /*16b0*/  @!P6 LDG.E.64 R12, desc[UR8][R14.64] ;  /* 0x000000080e0ce981 */ /* 0x0000a2000c1e1b00 */
[C---:B------:R-:W-:Y:S02]  /*16c0*/  IADD3 R27, R35.reuse, 0x1, RZ ;  /* 0x00000001231b7810 */ /* 0x040fe40007ffe0ff */
[----:B------:R-:W-:Y:S02]  /*16d0*/  IADD3 R45, R35, 0x2, RZ ;  /* 0x00000002232d7810 */ /* 0x000fe40007ffe0ff */
[----:B------:R-:W-:Y:S02]  /*16e0*/  ISETP.EQ.OR P4, PT, R27, UR10, P3 ;  /* 0x0000000a1b007c0c */ /* 0x000fe40009f82670 */
[----:B------:R-:W-:Y:S02]  /*16f0*/  ISETP.EQ.OR P5, PT, R45, UR10, P3 ;  /* 0x0000000a2d007c0c */ /* 0x000fe40009fa2670 */
[----:B------:R-:W-:-:S09]  /*1700*/  IADD3 R25, R35, 0x3, RZ ;  /* 0x0000000323197810 */ /* 0x000fd20007ffe0ff */
[--C-:B------:R-:W-:Y:S02]  /*1710*/  @!P4 IMAD R27, R27, UR11, R0.reuse ;  /* 0x0000000b1b1bcc24 */ /* 0x100fe4000f8e0200 */
[----:B------:R-:W-:-:S04]  /*1720*/  @!P5 IMAD R45, R45, UR11, R0 ;  /* 0x0000000b2d2ddc24 */ /* 0x000fc8000f8e0200 */
[----:B0-----:R-:W-:-:S06]  /*1730*/  @!P5 IMAD.WIDE.U32 R14, R45, 0x8, R42 ;  /* 0x000000082d0ed825 */ /* 0x001fcc00078e002a */
[----:B------:R-:W3:Y:S01]  /*1740*/  @!P5 LDG.E.64 R14, desc[UR8][R14.64] ;  /* 0x000000080e0ed981 */ /* 0x000ee2000c1e1b00 */
[----:B--2---:R-:W-:Y:S01]  /*1750*/  @!P6 FADD.FTZ R22, R22, R12 ;  /* 0x0000000c1616e221 */ /* 0x004fe20000010000 */
[----:B------:R-:W-:Y:S01]  /*1760*/  @!P6 FADD.FTZ R23, R23, R13 ;  /* 0x0000000d1717e221 */ /* 0x000fe20000010000 */
[----:B------:R-:W-:Y:S01]  /*1770*/  @!P4 IMAD.WIDE.U32 R12, R27, 0x8, R42 ;  /* 0x000000081b0cc825 */ /* 0x000fe200078e002a */
[----:B------:R-:W-:-:S05]  /*1780*/  ISETP.EQ.OR P6, PT, R25, UR10, P3 ;  /* 0x0000000a19007c0c */ /* 0x000fca0009fc2670 */
[----:B------:R-:W2:Y:S08]  /*1790*/  @!P4 LDG.E.64 R12, desc[UR8][R12.64] ;  /* 0x000000080c0cc981 */ /* 0x000eb0000c1e1b00 */
[----:B------:R-:W-:-:S04]  /*17a0*/  @!P6 IMAD R25, R25, UR11, R0 ;  /* 0x0000000b1919ec24 */ /* 0x000fc8000f8e0200 */
[----:B------:R-:W-:-:S06]  /*17b0*/  @!P6 IMAD.WIDE.U32 R24, R25, 0x8, R42 ;  /* 0x000000081918e825 */ /* 0x000fcc00078e002a */
[----:B------:R-:W4:Y:S01]  /*17c0*/  @!P6 LDG.E.64 R24, desc[UR8][R24.64] ;  /* 0x000000081818e981 */ /* 0x000f22000c1e1b00 */
        /* <DEDUP_REMOVED lines=8> */
[----:B------:R-:W-:Y:S01]  /*1850*/  @!P4 IMAD R13, R27, UR11, R0 ;  /* 0x0000000b1b0dcc24 */ /* 0x000fe2000f8e0200 */
[----:B------:R-:W-:Y:S01]  /*1860*/  IADD3 R27, R35, 0x6, RZ ;  /* 0x00000006231b7810 */ /* 0x000fe20007ffe0ff */
[----:B----4-:R-:W-:Y:S01]  /*1870*/  @!P6 FADD.FTZ R22, R22, R24 ;  /* 0x000000181616e221 */ /* 0x010fe20000010000 */
[----:B------:R-:W-:Y:S02]  /*1880*/  @!P6 FADD.FTZ R23, R23, R25 ;  /* 0x000000191717e221 */ /* 0x000fe40000010000 */
[----:B------:R-:W-:Y:S01]  /*1890*/  ISETP.EQ.OR P6, PT, R27, UR10, P3 ;  /* 0x0000000a1b007c0c */ /* 0x000fe20009fc2670 */
[----:B------:R-:W-:-:S04]  /*18a0*/  @!P4 IMAD.WIDE.U32 R12, R13, 0x8, R42 ;  /* 0x000000080d0cc825 */ /* 0x000fc800078e002a */
[----:B------:R-:W-:Y:S02]  /*18b0*/  @!P5 IMAD R15, R45, UR11, R0 ;  /* 0x0000000b2d0fdc24 */ /* 0x000fe4000f8e0200 */
[----:B------:R-:W2:Y:S02]  /*18c0*/  @!P4 LDG.E.64 R12, desc[UR8][R12.64] ;  /* 0x000000080c0cc981 */ /* 0x000ea4000c1e1b00 */
[----:B------:R-:W-:-:S04]  /*18d0*/  @!P5 IMAD.WIDE.U32 R14, R15, 0x8, R42 ;  /* 0x000000080f0ed825 */ /* 0x000fc800078e002a */
[----:B------:R-:W-:Y:S02]  /*18e0*/  @!P6 IMAD R25, R27, UR11, R0 ;  /* 0x0000000b1b19ec24 */ /* 0x000fe4000f8e0200 */
        /* <DEDUP_REMOVED lines=12> */
[----:B------:R-:W-:Y:S02]  /*19b0*/  @!P4 IMAD R13, R45, UR11, R0 ;  /* 0x0000000b2d0dcc24 */ /* 0x000fe4000f8e0200 */
[----:B----4-:R-:W-:Y:S01]  /*19c0*/  @!P6 FADD.FTZ R22, R22, R24 ;  /* 0x000000181616e221 */ /* 0x010fe20000010000 */
[----:B------:R-:W-:Y:S01]  /*19d0*/  @!P6 FADD.FTZ R23, R23, R25 ;  /* 0x000000191717e221 */ /* 0x000fe20000010000 */
        /* <DEDUP_REMOVED lines=51> */
[----:B------:R-:W-:Y:S01]  /*1d10*/  IADD3 R34, R34, -0x10, RZ ;  /* 0xfffffff022227810 */ /* 0x000fe20007ffe0ff */
[----:B------:R-:W-:Y:S02]  /*1d20*/  VIADD R35, R35, 0x10 ;  /* 0x0000001023237836 */ /* 0x000fe40000000000 */
        /* <DEDUP_REMOVED lines=8> */
.L_x_1648:
        /* <DEDUP_REMOVED lines=9> */
[--C-:B------:R-:W-:Y:S02]  /*1e40*/  @!P0 IMAD R13, R35, UR11, R0.reuse ;  /* 0x0000000b230d8c24 */ /* 0x100fe4000f8e0200 */
[----:B------:R-:W-:Y:S02]  /*1e50*/  @!P5 IMAD R15, R15, UR11, R0 ;  /* 0x0000000b0f0fdc24 */ /* 0x000fe4000f8e0200 */
[----:B------:R-:W-:-:S04]  /*1e60*/  @!P0 IMAD.WIDE.U32 R12, R13, 0x8, R42 ;  /* 0x000000080d0c8825 */ /* 0x000fc800078e002a */
[----:B------:R-:W-:Y:S02]  /*1e70*/  @!P5 IMAD.WIDE.U32 R14, R15, 0x8, R42 ;  /* 0x000000080f0ed825 */ /* 0x000fe400078e002a */
[----:B------:R-:W2:Y:S02]  /*1e80*/  @!P0 LDG.E.64 R12, desc[UR8][R12.64] ;  /* 0x000000080c0c8981 */ /* 0x000ea4000c1e1b00 */
[--C-:B------:R-:W-:Y:S02]  /*1e90*/  @!P6 IMAD R25, R25, UR11, R0.reuse ;  /* 0x0000000b1919ec24 */ /* 0x100fe4000f8e0200 */
[----:B------:R-:W3:Y:S01]  /*1ea0*/  @!P5 LDG.E.64 R14, desc[UR8][R14.64] ;  /* 0x000000080e0ed981 */ /* 0x000ee2000c1e1b00 */
[----:B------:R-:W-:Y:S02]  /*1eb0*/  @!P4 IMAD R27, R27, UR11, R0 ;  /* 0x0000000b1b1bcc24 */ /* 0x000fe4000f8e0200 */
[----:B------:R-:W-:-:S04]  /*1ec0*/  @!P6 IMAD.WIDE.U32 R24, R25, 0x8, R42 ;  /* 0x000000081918e825 */ /* 0x000fc800078e002a */
[----:B------:R-:W-:Y:S02]  /*1ed0*/  @!P4 IMAD.WIDE.U32 R26, R27, 0x8, R42 ;  /* 0x000000081b1ac825 */ /* 0x000fe400078e002a */
[----:B------:R-:W4:Y:S04]  /*1ee0*/  @!P6 LDG.E.64 R24, desc[UR8][R24.64] ;  /* 0x000000081818e981 */ /* 0x000f28000c1e1b00 */
[----:B------:R-:W5:Y:S01]  /*1ef0*/  @!P4 LDG.E.64 R26, desc[UR8][R26.64] ;  /* 0x000000081a1ac981 */ /* 0x000f62000c1e1b00 */
[----:B------:R-:W-:-:S04]  /*1f00*/  IADD3 R35, R35, 0x4, RZ ;  /* 0x0000000423237810 */ /* 0x000fc80007ffe0ff */
[----:B------:R-:W-:Y:S01]  /*1f10*/  IADD3 R45, R35, 0x2, RZ ;  /* 0x00000002232d7810 */ /* 0x000fe20007ffe0ff */
[----:B--2---:R-:W-:Y:S01]  /*1f20*/  @!P0 FADD.FTZ R23, R23, R13 ;  /* 0x0000000d17178221 */ /* 0x004fe20000010000 */
[----:B------:R-:W-:Y:S01]  /*1f30*/  @!P0 FADD.FTZ R22, R22, R12 ;  /* 0x0000000c16168221 */ /* 0x000fe20000010000 */
[----:B------:R-:W-:Y:S02]  /*1f40*/  ISETP.EQ.OR P0, PT, R35, UR10, P3 ;  /* 0x0000000a23007c0c */ /* 0x000fe40009f02670 */
[----:B---3--:R-:W-:Y:S01]  /*1f50*/  @!P5 FADD.FTZ R23, R23, R15 ;  /* 0x0000000f1717d221 */ /* 0x008fe20000010000 */
[----:B------:R-:W-:Y:S01]  /*1f60*/  IADD3 R15, R35, 0x1, RZ ;  /* 0x00000001230f7810 */ /* 0x000fe20007ffe0ff */
[----:B------:R-:W-:-:S03]  /*1f70*/  @!P5 FADD.FTZ R22, R22, R14 ;  /* 0x0000000e1616d221 */ /* 0x000fc60000010000 */
        /* <DEDUP_REMOVED lines=8> */
[----:B------:R-:W-:-:S04]  /*2000*/  @!P0 IMAD R13, R35, UR11, R0 ;  /* 0x0000000b230d8c24 */ /* 0x000fc8000f8e0200 */
[----:B------:R-:W-:Y:S02]  /*2010*/  @!P5 IMAD R15, R15, UR11, R0 ;  /* 0x0000000b0f0fdc24 */ /* 0x000fe4000f8e0200 */
[----:B------:R-:W-:-:S04]  /*2020*/  @!P0 IMAD.WIDE.U32 R12, R13, 0x8, R42 ;  /* 0x000000080d0c8825 */ /* 0x000fc800078e002a */
[----:B------:R-:W-:Y:S02]  /*2030*/  @!P5 IMAD.WIDE.U32 R14, R15, 0x8, R42 ;  /* 0x000000080f0ed825 */ /* 0x000fe400078e002a */
[----:B------:R-:W2:Y:S02]  /*2040*/  @!P0 LDG.E.64 R12, desc[UR8][R12.64] ;  /* 0x000000080c0c8981 */ /* 0x000ea4000c1e1b00 */
[--C-:B------:R-:W-:Y:S02]  /*2050*/  @!P6 IMAD R45, R45, UR11, R0.reuse ;  /* 0x0000000b2d2dec24 */ /* 0x100fe4000f8e0200 */
[----:B------:R-:W-:Y:S01]  /*2060*/  @!P4 IMAD R27, R25, UR11, R0 ;  /* 0x0000000b191bcc24 */ /* 0x000fe2000f8e0200 */
[----:B------:R-:W3:Y:S01]  /*2070*/  @!P5 LDG.E.64 R14, desc[UR8][R14.64] ;  /* 0x000000080e0ed981 */ /* 0x000ee2000c1e1b00 */
[----:B------:R-:W-:-:S04]  /*2080*/  @!P6 IMAD.WIDE.U32 R24, R45, 0x8, R42 ;  /* 0x000000082d18e825 */ /* 0x000fc800078e002a */
[----:B------:R-:W-:Y:S02]  /*2090*/  @!P4 IMAD.WIDE.U32 R26, R27, 0x8, R42 ;  /* 0x000000081b1ac825 */ /* 0x000fe400078e002a */
[----:B------:R-:W4:Y:S04]  /*20a0*/  @!P6 LDG.E.64 R24, desc[UR8][R24.64] ;  /* 0x000000081818e981 */ /* 0x000f28000c1e1b00 */
[----:B------:R-:W5:Y:S01]  /*20b0*/  @!P4 LDG.E.64 R26, desc[UR8][R26.64] ;  /* 0x000000081a1ac981 */ /* 0x000f62000c1e1b00 */
        /* <DEDUP_REMOVED lines=9> */
[----:B------:R-:W-:-:S03]  /*2150*/  @!P6 FADD.FTZ R23, R23, R25 ;  /* 0x000000191717e221 */ /* 0x000fc60000010000 */
[----:B-----5:R-:W-:Y:S01]  /*2160*/  @!P4 FADD.FTZ R22, R22, R26 ;  /* 0x0000001a1616c221 */ /* 0x020fe20000010000 */
[----:B------:R-:W-:-:S07]  /*2170*/  @!P4 FADD.FTZ R23, R23, R27 ;  /* 0x0000001b1717c221 */ /* 0x000fce0000010000 */
.L_x_1650:
[----:B------:R-:W-:-:S13]  /*2180*/  ISETP.NE.OR P0, PT, R34, RZ, P0 ;  /* 0x000000ff2200720c */ /* 0x000fda0000705670 */
[----:B------:R-:W-:Y:S05]  /*2190*/  @!P0 BRA `(.L_x_1646) ;  /* 0x00000000007c8947 */ /* 0x000fea0003800000 */
.L_x_1647:
[C---:B------:R-:W-:Y:S02]  /*21a0*/  ISETP.EQ.OR P5, PT, R35.reuse, UR10, P3 ;  /* 0x0000000a23007c0c */ /* 0x040fe40009fa2670 */
[C---:B------:R-:W-:Y:S02]  /*21b0*/  IADD3 R15, R35.reuse, 0x1, RZ ;  /* 0x00000001230f7810 */ /* 0x040fe40007ffe0ff */
[----:B------:R-:W-:Y:S02]  /*21c0*/  IADD3 R25, R35, 0x2, RZ ;  /* 0x0000000223197810 */ /* 0x000fe40007ffe0ff */
[----:B------:R-:W-:Y:S02]  /*21d0*/  ISETP.EQ.OR P6, PT, R15, UR10, P3 ;  /* 0x0000000a0f007c0c */ /* 0x000fe40009fc2670 */
[----:B------:R-:W-:Y:S02]  /*21e0*/  IADD3 R27, R35, 0x3, RZ ;  /* 0x00000003231b7810 */ /* 0x000fe40007ffe0ff */
[----:B------:R-:W-:-:S02]  /*21f0*/  ISETP.EQ.OR P4, PT, R25, UR10, P3 ;  /* 0x0000000a19007c0c */ /* 0x000fc40009f82670 */
[----:B------:R-:W-:Y:S01]  /*2200*/  ISETP.EQ.OR P0, PT, R27, UR10, P3 ;  /* 0x0000000a1b007c0c */ /* 0x000fe20009f02670 */
[----:B------:R-:W-:-:S04]  /*2210*/  @!P5 IMAD R13, R35, UR11, R0 ;  /* 0x0000000b230ddc24 */ /* 0x000fc8000f8e0200 */
[----:B------:R-:W-:-:S04]  /*2220*/  @!P5 IMAD.WIDE.U32 R12, R13, 0x8, R42 ;  /* 0x000000080d0cd825 */ /* 0x000fc800078e002a */
[--C-:B------:R-:W-:Y:S02]  /*2230*/  @!P6 IMAD R15, R15, UR11, R0.reuse ;  /* 0x0000000b0f0fec24 */ /* 0x100fe4000f8e0200 */
[----:B------:R-:W2:Y:S01]  /*2240*/  @!P5 LDG.E.64 R12, desc[UR8][R12.64] ;  /* 0x000000080c0cd981 */ /* 0x000ea2000c1e1b00 */
[----:B------:R-:W-:Y:S02]  /*2250*/  @!P4 IMAD R25, R25, UR11, R0 ;  /* 0x0000000b1919cc24 */ /* 0x000fe4000f8e0200 */
[----:B------:R-:W-:-:S04]  /*2260*/  @!P6 IMAD.WIDE.U32 R14, R15, 0x8, R42 ;  /* 0x000000080f0ee825 */ /* 0x000fc800078e002a */
[----:B------:R-:W-:Y:S02]  /*2270*/  @!P0 IMAD R27, R27, UR11, R0 ;  /* 0x0000000b1b1b8c24 */ /* 0x000fe4000f8e0200 */
        /* <DEDUP_REMOVED lines=17> */
.L_x_1646:
        /* <DEDUP_REMOVED lines=11> */
.L_x_1652:
[----:B------:R-:W-:Y:S05]  /*2440*/  BSYNC B0 ;  /* 0x0000000000007941 */ /* 0x000fea0003800000 */
.L_x_1651:
        /* <DEDUP_REMOVED lines=16> */
.L_x_1643:
[----:B------:R-:W-:Y:S01]  /*2550*/  ULDC.64 UR6, c[0x0][0x218] ;  /* 0x0000860000067ab9 */ /* 0x000fe20000000a00 */
[----:B------:R-:W-:Y:S01]  /*2560*/  LOP3.LUT P0, RZ, R2, UR10, RZ, 0xfc, !PT ;  /* 0x0000000a02ff7c12 */ /* 0x000fe2000f80fcff */
[----:B------:R-:W-:Y:S01]  /*2570*/  ULDC UR14, c[0x0][0x2a4] ;  /* 0x0000a900000e7ab9 */ /* 0x000fe20000000800 */
[----:B------:R-:W-:Y:S01]  /*2580*/  ISETP.EQ.U32.AND P4, PT, RZ, UR6, PT ;  /* 0x00000006ff007c0c */ /* 0x000fe2000bf82070 */
[----:B------:R-:W-:Y:S01]  /*2590*/  UMOV UR6, 0x400 ;  /* 0x0000040000067882 */ /* 0x000fe20000000000 */
[----:B0-----:R-:W-:Y:S01]  /*25a0*/  MOV R13, UR13 ;  /* 0x0000000d000d7c02 */ /* 0x001fe20008000f00 */
[----:B------:R-:W-:Y:S01]  /*25b0*/  ULDC.64 UR16, c[0x0][0x228] ;  /* 0x00008a0000107ab9 */ /* 0x000fe20000000a00 */
[----:B------:R-:W-:Y:S01]  /*25c0*/  ISETP.EQ.OR.EX P0, PT, RZ, UR7, P0, P4 ;  /* 0x00000007ff007c0c */ /* 0x000fe20008702740 */
[----:B------:R-:W0:Y:S01]  /*25d0*/  S2UR UR7, SR_CgaCtaId ;  /* 0x00000000000779c3 */ /* 0x000e220000008800 */
[C---:B------:R-:W-:Y:S01]  /*25e0*/  SHF.L.U32 R24, R40.reuse, 0x1, RZ ;  /* 0x0000000128187819 */ /* 0x040fe200000006ff */
[----:B------:R-:W-:Y:S01]  /*25f0*/  ULDC.64 UR18, c[0x0][0x230] ;  /* 0x00008c0000127ab9 */ /* 0x000fe20000000a00 */
[----:B------:R-:W-:-:S02]  /*2600*/  SHF.L.U64.HI R14, R40, 0x1, R41 ;  /* 0x00000001280e7819 */ /* 0x000fc40000010229 */
[C---:B------:R-:W-:Y:S02]  /*2610*/  IADD3 R26, P4, R24.reuse, UR16, RZ ;  /* 0x00000010181a7c10 */ /* 0x040fe4000ff9e0ff */
[----:B------:R-:W-:Y:S02]  /*2620*/  IADD3 R24, P5, R24, UR18, RZ ;  /* 0x0000001218187c10 */ /* 0x000fe4000ffbe0ff */
[C---:B------:R-:W-:Y:S01]  /*2630*/  IADD3.X R27, R14.reuse, UR17, RZ, P4, !PT ;  /* 0x000000110e1b7c10 */ /* 0x040fe2000a7fe4ff */
[----:B------:R-:W-:Y:S01]  /*2640*/  IMAD.U32 R11, R11, 0x10000, RZ ;  /* 0x000100000b0b7824 */ /* 0x000fe200078e00ff */
[----:B------:R-:W-:Y:S01]  /*2650*/  IADD3.X R25, R14, UR19, RZ, P5, !PT ;  /* 0x000000130e197c10 */ /* 0x000fe2000affe4ff */
[----:B------:R-:W1:Y:S01]  /*2660*/  @!P0 LDC.64 R34, c[0x0][0x218] ;  /* 0x00008600ff228b82 */ /* 0x000e620000000a00 */
[----:B------:R-:W-:Y:S01]  /*2670*/  @!P0 FMUL.FTZ R12, R22, UR14 ;  /* 0x0000000e160c8c20 */ /* 0x000fe20008410000 */
[----:B------:R-:W-:Y:S01]  /*2680*/  SHF.L.U32 R45, R16, 0x10, RZ ;  /* 0x00000010102d7819 */ /* 0x000fe200000006ff */
[----:B------:R-:W-:Y:S01]  /*2690*/  ULDC.64 UR16, c[0x0][0x278] ;  /* 0x00009e0000107ab9 */ /* 0x000fe20000000a00 */
[----:B0-----:R-:W-:-:S09]  /*26a0*/  ULEA UR6, UR7, UR6, 0x18 ;  /* 0x0000000607067291 */ /* 0x001fd2000f8ec03f */
[----:B------:R-:W-:Y:S01]  /*26b0*/  @!P3 STS.64 [UR6+0x30], R22 ;  /* 0x00003016ff00b988 */ /* 0x000fe20008000a06 */
[----:B-1----:R-:W-:-:S04]  /*26c0*/  @!P0 IMAD.WIDE R34, R13, 0x8, R34 ;  /* 0x000000080d228825 */ /* 0x002fc800078e0222 */
[----:B------:R-:W-:-:S05]  /*26d0*/  @!P0 FMUL.FTZ R13, R23, UR14 ;  /* 0x0000000e170d8c20 */ /* 0x000fca0008410000 */
[----:B------:R-:W-:Y:S01]  /*26e0*/  @!P0 STG.E.64 desc[UR8][R34.64], R12 ;  /* 0x0000000c22008986 */ /* 0x000fe2000c101b08 */
[----:B------:R-:W-:Y:S06]  /*26f0*/  BAR.SYNC.DEFER_BLOCKING 0x0 ;  /* 0x0000000000007b1d */ /* 0x000fec0000010000 */
[----:B------:R-:W2:Y:S04]  /*2700*/  LDG.E.U16 R40, desc[UR8][R26.64] ;  /* 0x000000081a287981 */ /* 0x000ea8000c1e1500 */
[----:B------:R-:W3:Y:S04]  /*2710*/  LDG.E.U16 R41, desc[UR8][R24.64] ;  /* 0x0000000818297981 */ /* 0x000ee8000c1e1500 */
[----:B------:R-:W4:Y:S04]  /*2720*/  LDG.E.U16 R42, desc[UR8][R26.64+0x2] ;  /* 0x000002081a2a7981 */ /* 0x000f28000c1e1500 */
[----:B------:R0:W5:Y:S04]  /*2730*/  LDG.E.U16 R43, desc[UR8][R24.64+0x2] ;  /* 0x00000208182b7981 */ /* 0x000168000c1e1500 */
[----:B------:R-:W1:Y:S02]  /*2740*/  LDS.64 R14, [UR6+0x30] ;  /* 0x00003006ff0e7984 */ /* 0x000e640008000a00 */
[----:B-1----:R-:W-:-:S04]  /*2750*/  FMUL.FTZ R14, R14, UR14 ;  /* 0x0000000e0e0e7c20 */ /* 0x002fc80008410000 */
[----:B------:R-:W-:-:S04]  /*2760*/  FMUL.FTZ R44, R14, R14 ;  /* 0x0000000e0e2c7220 */ /* 0x000fc80000410000 */
[----:B------:R-:W-:-:S05]  /*2770*/  FFMA.FTZ R15, R15, UR14, -R44 ;  /* 0x0000000e0f0f7c23 */ /* 0x000fca000801082c */
[----:B------:R-:W-:-:S13]  /*2780*/  FSETP.GTU.FTZ.AND P0, PT, R15, RZ, PT ;  /* 0x000000ff0f00720b */ /* 0x000fda0003f1c000 */
[----:B------:R-:W-:Y:S01]  /*2790*/  VOTEU.ANY UP0, P0 ;  /* 0x00000000003f7886 */ /* 0x000fe20000000100 */
[----:B------:R-:W-:-:S04]  /*27a0*/  PLOP3.LUT P0, PT, PT, PT, UP0, 0x80, 0x0 ;  /* 0x000000000000781c */ /* 0x000fc80003f0f008 */
[----:B------:R-:W-:-:S09]  /*27b0*/  @UP0 ULDC UR6, c[0x0][0x238] ;  /* 0x00008e0000060ab9 */ /* 0x000fd20000000800 */
[----:B------:R-:W-:-:S06]  /*27c0*/  @P0 FADD.FTZ R12, R15, UR6 ;  /* 0x000000060f0c0e21 */ /* 0x000fcc0008010000 */
[----:B------:R-:W1:Y:S01]  /*27d0*/  @P0 MUFU.RSQ R12, R12 ;  /* 0x0000000c000c0308 */ /* 0x000e620000001400 */
[----:B------:R-:W-:Y:S02]  /*27e0*/  SHF.L.U32 R15, R21, 0x10, RZ ;  /* 0x00000010150f7819 */ /* 0x000fe400000006ff */
[C---:B------:R-:W-:Y:S02]  /*27f0*/  PRMT R16, R17.reuse, 0x7632, R16 ;  /* 0x0000763211107816 */ /* 0x040fe40000000010 */
[----:B------:R-:W-:Y:S02]  /*2800*/  ISETP.NE.AND P6, PT, RZ, UR12, PT ;  /* 0x0000000cff007c0c */ /* 0x000fe4000bfc5270 */
[----:B------:R-:W-:Y:S02]  /*2810*/  SHF.L.U32 R35, R10, 0x10, RZ ;  /* 0x000000100a237819 */ /* 0x000fe400000006ff */
[----:B------:R-:W-:Y:S02]  /*2820*/  SHF.L.U32 R23, R17, 0x10, RZ ;  /* 0x0000001011177819 */ /* 0x000fe400000006ff */
[----:B-1----:R-:W-:-:S02]  /*2830*/  @P0 R2UR UR7, R12 ;  /* 0x000000000c0702ca */ /* 0x002fc400000e0000 */
[C---:B0-----:R-:W-:Y:S02]  /*2840*/  PRMT R24, R18.reuse, 0x7632, R24 ;  /* 0x0000763212187816 */ /* 0x041fe40000000018 */
[----:B------:R-:W-:Y:S02]  /*2850*/  SHF.L.U32 R21, R18, 0x10, RZ ;  /* 0x0000001012157819 */ /* 0x000fe400000006ff */
[----:B------:R-:W-:Y:S02]  /*2860*/  PRMT R25, R8, 0x7632, R25 ;  /* 0x0000763208197816 */ /* 0x000fe40000000019 */
[----:B------:R-:W-:Y:S02]  /*2870*/  PRMT R27, R19, 0x7632, R27 ;  /* 0x00007632131b7816 */ /* 0x000fe4000000001b */
[----:B------:R-:W-:Y:S02]  /*2880*/  PRMT R33, R20, 0x7632, R33 ;  /* 0x0000763214217816 */ /* 0x000fe40000000021 */
[----:B------:R-:W-:-:S02]  /*2890*/  SHF.L.U32 R17, R8, 0x10, RZ ;  /* 0x0000001008117819 */ /* 0x000fc400000006ff */
[----:B------:R-:W-:Y:S02]  /*28a0*/  SHF.L.U32 R19, R19, 0x10, RZ ;  /* 0x0000001013137819 */ /* 0x000fe400000006ff */
[----:B------:R-:W-:Y:S02]  /*28b0*/  SHF.L.U32 R13, R20, 0x10, RZ ;  /* 0x00000010140d7819 */ /* 0x000fe400000006ff */
[----:B------:R-:W-:Y:S01]  /*28c0*/  SHF.L.U32 R32, R32, 0x10, RZ ;  /* 0x0000001020207819 */ /* 0x000fe200000006ff */
[----:B------:R-:W-:Y:S01]  /*28d0*/  FADD.FTZ R10, -R14, R15 ;  /* 0x0000000f0e0a7221 */ /* 0x000fe20000010100 */
[----:B------:R-:W-:Y:S01]  /*28e0*/  SHF.L.U32 R16, R16, 0x10, RZ ;  /* 0x0000001010107819 */ /* 0x000fe200000006ff */
[--C-:B------:R-:W-:Y:S01]  /*28f0*/  FADD.FTZ R8, R35, -R14.reuse ;  /* 0x8000000e23087221 */ /* 0x100fe20000010000 */
[----:B------:R-:W-:Y:S01]  /*2900*/  SHF.L.U32 R31, R31, 0x10, RZ ;  /* 0x000000101f1f7819 */ /* 0x000fe200000006ff */
[--C-:B------:R-:W-:Y:S01]  /*2910*/  FADD.FTZ R11, R11, -R14.reuse ;  /* 0x8000000e0b0b7221 */ /* 0x100fe20000010000 */
[----:B------:R-:W-:Y:S01]  /*2920*/  SHF.L.U32 R24, R24, 0x10, RZ ;  /* 0x0000001018187819 */ /* 0x000fe200000006ff */
[--C-:B------:R-:W-:Y:S01]  /*2930*/  FADD.FTZ R12, R45, -R14.reuse ;  /* 0x8000000e2d0c7221 */ /* 0x100fe20000010000 */
[----:B------:R-:W-:Y:S01]  /*2940*/  SHF.L.U32 R25, R25, 0x10, RZ ;  /* 0x0000001019197819 */ /* 0x000fe200000006ff */
[--C-:B------:R-:W-:Y:S01]  /*2950*/  FADD.FTZ R20, R21, -R14.reuse ;  /* 0x8000000e15147221 */ /* 0x100fe20000010000 */
[----:B------:R-:W-:Y:S01]  /*2960*/  SHF.L.U32 R27, R27, 0x10, RZ ;  /* 0x000000101b1b7819 */ /* 0x000fe200000006ff */
[----:B------:R-:W-:Y:S01]  /*2970*/  UMOV UR6, 0x3f800000 ;  /* 0x3f80000000067882 */ /* 0x000fe20000000000 */
[----:B------:R-:W-:Y:S01]  /*2980*/  SHF.L.U32 R33, R33, 0x10, RZ ;  /* 0x0000001021217819 */ /* 0x000fe200000006ff */
[--C-:B------:R-:W-:Y:S01]  /*2990*/  FADD.FTZ R18, R23, -R14.reuse ;  /* 0x8000000e17127221 */ /* 0x100fe20000010000 */
[----:B------:R-:W-:Y:S01]  /*29a0*/  ISETP.GE.U32.AND P0, PT, R29, UR16, PT ;  /* 0x000000101d007c0c */ /* 0x000fe2000bf06070 */
[--C-:B------:R-:W-:Y:S01]  /*29b0*/  FADD.FTZ R21, R17, -R14.reuse ;  /* 0x8000000e11157221 */ /* 0x100fe20000010000 */
[--C-:B------:R-:W-:Y:S01]  /*29c0*/  FADD.FTZ R19, R19, -R14.reuse ;  /* 0x8000000e13137221 */ /* 0x100fe20000010000 */
[----:B------:R-:W-:Y:S01]  /*29d0*/  FADD.FTZ R13, R13, -R14 ;  /* 0x8000000e0d0d7221 */ /* 0x000fe20000010000 */
[----:B------:R-:W-:Y:S01]  /*29e0*/  @UP0 UMOV UR6, UR7 ;  /* 0x0000000700060c82 */ /* 0x000fe20008000000 */
[C---:B------:R-:W-:Y:S01]  /*29f0*/  FADD.FTZ R15, -R14.reuse, R32 ;  /* 0x000000200e0f7221 */ /* 0x040fe20000010100 */
[----:B------:R-:W-:Y:S01]  /*2a00*/  FADD.FTZ R23, -R14, R16 ;  /* 0x000000100e177221 */ /* 0x000fe20000010100 */
[----:B------:R-:W-:Y:S01]  /*2a10*/  FMUL.FTZ R32, R10, UR6 ;  /* 0x000000060a207c20 */ /* 0x000fe20008410000 */
[C---:B------:R-:W-:Y:S01]  /*2a20*/  FADD.FTZ R22, -R14.reuse, R31 ;  /* 0x0000001f0e167221 */ /* 0x040fe20000010100 */
[C---:B------:R-:W-:Y:S01]  /*2a30*/  FADD.FTZ R24, -R14.reuse, R24 ;  /* 0x000000180e187221 */ /* 0x040fe20000010100 */
[C---:B------:R-:W-:Y:S01]  /*2a40*/  FADD.FTZ R25, -R14.reuse, R25 ;  /* 0x000000190e197221 */ /* 0x040fe20000010100 */
[C---:B------:R-:W-:Y:S01]  /*2a50*/  FADD.FTZ R27, -R14.reuse, R27 ;  /* 0x0000001b0e1b7221 */ /* 0x040fe20000010100 */
[----:B------:R-:W-:Y:S01]  /*2a60*/  FADD.FTZ R33, -R14, R33 ;  /* 0x000000210e217221 */ /* 0x000fe20000010100 */
[----:B------:R-:W-:Y:S01]  /*2a70*/  FMUL.FTZ R8, R8, UR6 ;  /* 0x0000000608087c20 */ /* 0x000fe20008410000 */
[----:B------:R-:W-:Y:S01]  /*2a80*/  FMUL.FTZ R10, R11, UR6 ;  /* 0x000000060b0a7c20 */ /* 0x000fe20008410000 */
[----:B------:R-:W-:Y:S01]  /*2a90*/  FMUL.FTZ R12, R12, UR6 ;  /* 0x000000060c0c7c20 */ /* 0x000fe20008410000 */
[----:B------:R-:W-:Y:S01]  /*2aa0*/  ISETP.GE.AND.EX P0, PT, R7, UR17, PT, P0 ;  /* 0x0000001107007c0c */ /* 0x000fe2000bf06300 */
[----:B------:R-:W-:Y:S01]  /*2ab0*/  FMUL.FTZ R18, R18, UR6 ;  /* 0x0000000612127c20 */ /* 0x000fe20008410000 */
[----:B------:R-:W-:Y:S01]  /*2ac0*/  FMUL.FTZ R14, R20, UR6 ;  /* 0x00000006140e7c20 */ /* 0x000fe20008410000 */
[----:B------:R-:W-:Y:S01]  /*2ad0*/  FMUL.FTZ R34, R21, UR6 ;  /* 0x0000000615227c20 */ /* 0x000fe20008410000 */
[----:B------:R-:W-:Y:S01]  /*2ae0*/  FMUL.FTZ R44, R13, UR6 ;  /* 0x000000060d2c7c20 */ /* 0x000fe20008410000 */
[----:B------:R-:W-:Y:S01]  /*2af0*/  ISETP.LT.U32.AND P0, PT, R2, 0x80, !P0 ;  /* 0x000000800200780c */ /* 0x000fe20004701070 */
[----:B------:R-:W-:Y:S01]  /*2b00*/  FMUL.FTZ R31, R15, UR6 ;  /* 0x000000060f1f7c20 */ /* 0x000fe20008410000 */
[----:B--2---:R-:W-:-:S02]  /*2b10*/  SHF.L.U32 R40, R40, 0x10, RZ ;  /* 0x0000001028287819 */ /* 0x004fc400000006ff */
[----:B---3--:R-:W-:Y:S02]  /*2b20*/  SHF.L.U32 R41, R41, 0x10, RZ ;  /* 0x0000001029297819 */ /* 0x008fe400000006ff */
[----:B----4-:R-:W-:Y:S01]  /*2b30*/  SHF.L.U32 R16, R42, 0x10, RZ ;  /* 0x000000102a107819 */ /* 0x010fe200000006ff */
[----:B------:R-:W-:Y:S01]  /*2b40*/  FMUL.FTZ R42, R19, UR6 ;  /* 0x00000006132a7c20 */ /* 0x000fe20008410000 */
[----:B-----5:R-:W-:Y:S01]  /*2b50*/  SHF.L.U32 R17, R43, 0x10, RZ ;  /* 0x000000102b117819 */ /* 0x020fe200000006ff */
[C-C-:B------:R-:W-:Y:S01]  /*2b60*/  FFMA.FTZ R21, R40.reuse, R8, R41.reuse ;  /* 0x0000000828157223 */ /* 0x140fe20000010029 */
[C-C-:B------:R-:W-:Y:S01]  /*2b70*/  FFMA.FTZ R20, R40.reuse, R10, R41.reuse ;  /* 0x0000000a28147223 */ /* 0x140fe20000010029 */
[C-C-:B------:R-:W-:Y:S01]  /*2b80*/  FFMA.FTZ R26, R40.reuse, R12, R41.reuse ;  /* 0x0000000c281a7223 */ /* 0x140fe20000010029 */
[C-C-:B------:R-:W-:Y:S01]  /*2b90*/  FFMA.FTZ R8, R40.reuse, R18, R41.reuse ;  /* 0x0000001228087223 */ /* 0x140fe20000010029 */
[C-C-:B------:R-:W-:Y:S01]  /*2ba0*/  FFMA.FTZ R10, R40.reuse, R14, R41.reuse ;  /* 0x0000000e280a7223 */ /* 0x140fe20000010029 */
[C-C-:B------:R-:W-:Y:S01]  /*2bb0*/  FFMA.FTZ R11, R40.reuse, R34, R41.reuse ;  /* 0x00000022280b7223 */ /* 0x140fe20000010029 */
[C-C-:B------:R-:W-:Y:S01]  /*2bc0*/  FFMA.FTZ R12, R40.reuse, R42, R41.reuse ;  /* 0x0000002a280c7223 */ /* 0x140fe20000010029 */
[----:B------:R-:W-:Y:S01]  /*2bd0*/  FFMA.FTZ R13, R40, R44, R41 ;  /* 0x0000002c280d7223 */ /* 0x000fe20000010029 */
        /* <DEDUP_REMOVED lines=12> */
.L_x_1653:
[----:B------:R-:W-:Y:S04]  /*2ca0*/  BSSY B0, `(.L_x_1654) ;  /* 0x000000f000007945 */ /* 0x000fe80003800000 */
[----:B------:R-:W-:Y:S05]  /*2cb0*/  @P2 BRA `(.L_x_1655) ;  /* 0x0000000000342947 */ /* 0x000fea0003800000 */
        /* <DEDUP_REMOVED lines=13> */
.L_x_1655:
[----:B------:R-:W-:Y:S05]  /*2d90*/  BSYNC B0 ;  /* 0x0000000000007941 */ /* 0x000fea0003800000 */
.L_x_1654:
[----:B------:R-:W-:Y:S01]  /*2da0*/  FFMA.FTZ R31, R16, R31, R17 ;  /* 0x0000001f101f7223 */ /* 0x000fe20000010011 */
[----:B------:R-:W-:Y:S06]  /*2db0*/  @!P6 BRA `(.L_x_1656) ;  /* 0x000000000028e947 */ /* 0x000fec0003800000 */
        /* <DEDUP_REMOVED lines=10> */
.L_x_1656:
[----:B------:R-:W-:Y:S04]  /*2e60*/  BSSY B0, `(.L_x_1657) ;  /* 0x000000e000007945 */ /* 0x000fe80003800000 */
[----:B------:R-:W-:Y:S05]  /*2e70*/  @!P0 BRA `(.L_x_1658) ;  /* 0x0000000000308947 */ /* 0x000fea0003800000 */
[----:B------:R-:W-:Y:S01]  /*2e80*/  ULDC.64 UR14, c[0x0][0x270] ;  /* 0x00009c00000e7ab9 */ /* 0x000fe20000000a00 */
[----:B------:R-:W-:Y:S01]  /*2e90*/  MOV R14, R38 ;  /* 0x00000026000e7202 */ /* 0x000fe20000000f00 */
[----:B0-----:R-:W-:Y:S01]  /*2ea0*/  IMAD R18, R7, UR14, RZ ;  /* 0x0000000e07127c24 */ /* 0x001fe2000f8e02ff */
[----:B------:R-:W-:Y:S01]  /*2eb0*/  F2FP.BF16.F32.PACK_AB R31, R31, R20 ;  /* 0x000000141f1f723e */ /* 0x000fe200000010ff */
[----:B------:R-:W-:Y:S02]  /*2ec0*/  IMAD.MOV.U32 R15, RZ, RZ, R37 ;  /* 0x000000ffff0f7224 */ /* 0x000fe400078e0025 */
[C---:B------:R-:W-:Y:S02]  /*2ed0*/  IMAD R19, R29.reuse, UR15, R18 ;  /* 0x0000000f1d137c24 */ /* 0x040fe4000f8e0212 */
[----:B------:R-:W-:Y:S01]  /*2ee0*/  IMAD.WIDE.U32 R14, R29, UR14, R14 ;  /* 0x0000000e1d0e7c25 */ /* 0x000fe2000f8e000e */
[----:B------:R-:W-:Y:S02]  /*2ef0*/  ULDC.64 UR14, c[0x0][0x210] ;  /* 0x00008400000e7ab9 */ /* 0x000fe40000000a00 */
[----:B------:R-:W-:-:S02]  /*2f00*/  LEA R18, P0, R14, UR14, 0x1 ;  /* 0x0000000e0e127c11 */ /* 0x000fc4000f8008ff */
[----:B------:R-:W-:-:S04]  /*2f10*/  IADD3 R19, R15, R19, RZ ;  /* 0x000000130f137210 */ /* 0x000fc80007ffe0ff */
[----:B------:R-:W-:-:S05]  /*2f20*/  LEA.HI.X R19, R14, UR15, R19, 0x1, P0 ;  /* 0x0000000f0e137c11 */ /* 0x000fca00080f0c13 */
[----:B------:R1:W-:Y:S02]  /*2f30*/  STG.E desc[UR8][R18.64], R31 ;  /* 0x0000001f12007986 */ /* 0x0003e4000c101908 */
.L_x_1658:
[----:B------:R-:W-:Y:S05]  /*2f40*/  BSYNC B0 ;  /* 0x0000000000007941 */ /* 0x000fea0003800000 */
.L_x_1657:
[----:B-1----:R-:W-:Y:S01]  /*2f50*/  IADD3 R31, R30, 0xc0, RZ ;  /* 0x000000c01e1f7810 */ /* 0x002fe20007ffe0ff */
[----:B0-----:R-:W-:Y:S01]  /*2f60*/  FMUL.FTZ R18, R22, UR6 ;  /* 0x0000000616127c20 */ /* 0x001fe20008410000 */
[----:B------:R-:W-:Y:S01]  /*2f70*/  IADD3 R20, R30, 0x100, RZ ;  /* 0x000001001e147810 */ /* 0x000fe20007ffe0ff */
[----:B------:R-:W-:Y:S01]  /*2f80*/  FMUL.FTZ R24, R24, UR6 ;  /* 0x0000000618187c20 */ /* 0x000fe20008410000 */
[----:B------:R-:W-:Y:S01]  /*2f90*/  SHF.R.S32.HI R15, RZ, 0x1f, R28 ;  /* 0x0000001fff0f7819 */ /* 0x000fe2000001141c */
[----:B------:R-:W-:Y:S01]  /*2fa0*/  FMUL.FTZ R23, R23, UR6 ;  /* 0x0000000617177c20 */ /* 0x000fe20008410000 */
[----:B------:R-:W-:Y:S01]  /*2fb0*/  SHF.R.S32.HI R14, RZ, 0x1f, R5 ;  /* 0x0000001fff0e7819 */ /* 0x000fe20000011405 */
[----:B------:R-:W-:Y:S01]  /*2fc0*/  FMUL.FTZ R22, R25, UR6 ;  /* 0x0000000619167c20 */ /* 0x000fe20008410000 */
[----:B------:R-:W-:Y:S01]  /*2fd0*/  ISETP.GE.U32.AND P5, PT, R31, UR16, PT ;  /* 0x000000101f007c0c */ /* 0x000fe2000bfa6070 */
[----:B------:R-:W-:Y:S01]  /*2fe0*/  FMUL.FTZ R34, R27, UR6 ;  /* 0x000000061b227c20 */ /* 0x000fe20008410000 */
[----:B------:R-:W-:Y:S01]  /*2ff0*/  ISETP.GE.U32.AND P0, PT, R20, UR16, PT ;  /* 0x0000001014007c0c */ /* 0x000fe2000bf06070 */
[----:B------:R-:W-:Y:S01]  /*3000*/  FMUL.FTZ R40, R33, UR6 ;  /* 0x0000000621287c20 */ /* 0x000fe20008410000 */
[----:B------:R-:W-:Y:S01]  /*3010*/  ISETP.GE.U32.AND P2, PT, R28, UR16, PT ;  /* 0x000000101c007c0c */ /* 0x000fe2000bf46070 */
[C---:B------:R-:W-:Y:S01]  /*3020*/  FFMA.FTZ R25, R16.reuse, R24, R17 ;  /* 0x0000001810197223 */ /* 0x040fe20000010011 */
[----:B------:R-:W-:Y:S01]  /*3030*/  SHF.R.S32.HI R32, RZ, 0x1f, R31 ;  /* 0x0000001fff207819 */ /* 0x000fe2000001141f */
[C-C-:B------:R-:W-:Y:S01]  /*3040*/  FFMA.FTZ R23, R16.reuse, R23, R17.reuse ;  /* 0x0000001710177223 */ /* 0x140fe20000010011 */
[----:B------:R-:W-:Y:S01]  /*3050*/  SHF.R.S32.HI R21, RZ, 0x1f, R20 ;  /* 0x0000001fff157819 */ /* 0x000fe20000011414 */
[C-C-:B------:R-:W-:Y:S01]  /*3060*/  FFMA.FTZ R22, R16.reuse, R22, R17.reuse ;  /* 0x0000001610167223 */ /* 0x140fe20000010011 */
[----:B------:R-:W-:Y:S01]  /*3070*/  ISETP.GE.U32.AND P3, PT, R5, UR16, PT ;  /* 0x0000001005007c0c */ /* 0x000fe2000bf66070 */
[--C-:B------:R-:W-:Y:S01]  /*3080*/  FFMA.FTZ R27, R16, R34, R17.reuse ;  /* 0x00000022101b7223 */ /* 0x100fe20000010011 */
[----:B------:R-:W-:Y:S01]  /*3090*/  ISETP.GE.U32.AND P4, PT, R4, UR16, PT ;  /* 0x0000001004007c0c */ /* 0x000fe2000bf86070 */
[--C-:B------:R-:W-:Y:S01]  /*30a0*/  FFMA.FTZ R24, R16, R40, R17.reuse ;  /* 0x0000002810187223 */ /* 0x100fe20000010011 */
[----:B------:R-:W-:Y:S01]  /*30b0*/  ISETP.GE.AND.EX P5, PT, R32, UR17, PT, P5 ;  /* 0x0000001120007c0c */ /* 0x000fe2000bfa6350 */
[----:B------:R-:W-:Y:S01]  /*30c0*/  FFMA.FTZ R33, R16, R18, R17 ;  /* 0x0000001210217223 */ /* 0x000fe20000010011 */
[----:B------:R-:W-:-:S02]  /*30d0*/  ISETP.GE.AND.EX P0, PT, R21, UR17, PT, P0 ;  /* 0x0000001115007c0c */ /* 0x000fc4000bf06300 */
[----:B------:R-:W-:Y:S02]  /*30e0*/  ISETP.GE.AND.EX P2, PT, R15, UR17, PT, P2 ;  /* 0x000000110f007c0c */ /* 0x000fe4000bf46320 */
[----:B------:R-:W-:Y:S02]  /*30f0*/  ISETP.GE.AND.EX P3, PT, R14, UR17, PT, P3 ;  /* 0x000000110e007c0c */ /* 0x000fe4000bf66330 */
[----:B------:R-:W-:Y:S02]  /*3100*/  ISETP.GE.AND.EX P4, PT, R9, UR17, PT, P4 ;  /* 0x0000001109007c0c */ /* 0x000fe4000bf86340 */
[C---:B------:R-:W-:Y:S02]  /*3110*/  ISETP.LT.U32.AND P5, PT, R2.reuse, 0x80, !P5 ;  /* 0x000000800200780c */ /* 0x040fe40006fa1070 */
[C---:B------:R-:W-:Y:S02]  /*3120*/  ISETP.LT.U32.AND P0, PT, R2.reuse, 0x80, !P0 ;  /* 0x000000800200780c */ /* 0x040fe40004701070 */
[----:B------:R-:W-:-:S02]  /*3130*/  ISETP.LT.U32.AND P2, PT, R2, 0x80, !P2 ;  /* 0x000000800200780c */ /* 0x000fc40005741070 */
        /* <DEDUP_REMOVED lines=13> */
.L_x_1659:
[----:B------:R-:W-:Y:S04]  /*3210*/  BSSY B0, `(.L_x_1660) ;  /* 0x0000010000007945 */ /* 0x000fe80003800000 */
[----:B------:R-:W-:Y:S05]  /*3220*/  @P1 BRA `(.L_x_1661) ;  /* 0x0000000000381947 */ /* 0x000fea0003800000 */
[----:B------:R-:W-:Y:S01]  /*3230*/  IADD3 R19, R30, 0x80, RZ ;  /* 0x000000801e137810 */ /* 0x000fe20007ffe0ff */
[----:B------:R-:W-:Y:S01]  /*3240*/  ULDC.64 UR14, c[0x0][0x270] ;  /* 0x00009c00000e7ab9 */ /* 0x000fe20000000a00 */
[----:B------:R-:W-:Y:S02]  /*3250*/  MOV R17, R37 ;  /* 0x0000002500117202 */ /* 0x000fe40000000f00 */
[----:B------:R-:W-:Y:S02]  /*3260*/  SHF.R.S32.HI R16, RZ, 0x1f, R19 ;  /* 0x0000001fff107819 */ /* 0x000fe40000011413 */
[----:B------:R-:W-:-:S03]  /*3270*/  F2FP.BF16.F32.PACK_AB R33, R33, R26 ;  /* 0x0000001a2121723e */ /* 0x000fc600000010ff */
        /* <DEDUP_REMOVED lines=9> */
.L_x_1661:
[----:B------:R-:W-:Y:S05]  /*3310*/  BSYNC B0 ;  /* 0x0000000000007941 */ /* 0x000fea0003800000 */
.L_x_1660:
        /* <DEDUP_REMOVED lines=11> */
.L_x_1662:
        /* <DEDUP_REMOVED lines=14> */
.L_x_1664:
[----:B------:R-:W-:Y:S05]  /*34b0*/  BSYNC B0 ;  /* 0x0000000000007941 */ /* 0x000fea0003800000 */
.L_x_1663:
[----:B------:R-:W-:Y:S05]  /*34c0*/  @!P6 BRA `(.L_x_1665) ;  /* 0x000000000028e947 */ /* 0x000fea0003800000 */
[----:B------:R-:W-:Y:S01]  /*34d0*/  FMUL.FTZ R8, R10, -1.4426950216293334961 ;  /* 0xbfb8aa3b0a087820 */ /* 0x000fe20000410000 */
[----:B01----:R-:W-:-:S05]  /*34e0*/  FMUL.FTZ R18, R25, -1.4426950216293334961 ;  /* 0xbfb8aa3b19127820 */ /* 0x003fca0000410000 */
        /* <DEDUP_REMOVED lines=8> */
.L_x_1665:
        /* <DEDUP_REMOVED lines=10> */
[----:B01----:R-:W-:-:S02]  /*3610*/  LEA R18, P0, R16, UR14, 0x1 ;  /* 0x0000000e10127c11 */ /* 0x003fc4000f8008ff */
[----:B------:R-:W-:-:S04]  /*3620*/  IADD3 R21, R17, R21, RZ ;  /* 0x0000001511157210 */ /* 0x000fc80007ffe0ff */
[----:B------:R-:W-:-:S05]  /*3630*/  LEA.HI.X R19, R16, UR15, R21, 0x1, P0 ;  /* 0x0000000f10137c11 */ /* 0x000fca00080f0c15 */
[----:B------:R2:W-:Y:S02]  /*3640*/  STG.E desc[UR8][R18.64], R25 ;  /* 0x0000001912007986 */ /* 0x0005e4000c101908 */
.L_x_1667:
[----:B------:R-:W-:Y:S05]  /*3650*/  BSYNC B0 ;  /* 0x0000000000007941 */ /* 0x000fea0003800000 */
.L_x_1666:
[----:B------:R-:W-:Y:S05]  /*3660*/  @!P6 BRA `(.L_x_1668) ;  /* 0x000000000028e947 */ /* 0x000fea0003800000 */
[----:B------:R-:W-:Y:S01]  /*3670*/  FMUL.FTZ R8, R11, -1.4426950216293334961 ;  /* 0xbfb8aa3b0b087820 */ /* 0x000fe20000410000 */
[----:B------:R-:W-:-:S05]  /*3680*/  FMUL.FTZ R16, R22, -1.4426950216293334961 ;  /* 0xbfb8aa3b16107820 */ /* 0x000fca0000410000 */
[----:B------:R-:W3:Y:S08]  /*3690*/  MUFU.EX2 R8, R8 ;  /* 0x0000000800087308 */ /* 0x000ef00000000800 */
[----:B------:R-:W4:Y:S01]  /*36a0*/  MUFU.EX2 R16, R16 ;  /* 0x0000001000107308 */ /* 0x000f220000000800 */
[----:B---3--:R-:W-:-:S07]  /*36b0*/  FADD.FTZ R10, R8, 1 ;  /* 0x3f800000080a7421 */ /* 0x008fce0000010000 */
[----:B------:R-:W3:Y:S01]  /*36c0*/  MUFU.RCP R10, R10 ;  /* 0x0000000a000a7308 */ /* 0x000ee20000001000 */
[----:B----4-:R-:W-:-:S07]  /*36d0*/  FADD.FTZ R17, R16, 1 ;  /* 0x3f80000010117421 */ /* 0x010fce0000010000 */
[----:B------:R-:W4:Y:S01]  /*36e0*/  MUFU.RCP R17, R17 ;  /* 0x0000001100117308 */ /* 0x000f220000001000 */
[----:B---3--:R-:W-:Y:S01]  /*36f0*/  FMUL.FTZ R11, R11, R10 ;  /* 0x0000000a0b0b7220 */ /* 0x008fe20000410000 */
[----:B----4-:R-:W-:-:S07]  /*3700*/  FMUL.FTZ R22, R22, R17 ;  /* 0x0000001116167220 */ /* 0x010fce0000410000 */
.L_x_1668:
[----:B------:R-:W-:Y:S04]  /*3710*/  BSSY B0, `(.L_x_1669) ;  /* 0x000000e000007945 */ /* 0x000fe80003800000 */
[----:B------:R-:W-:Y:S05]  /*3720*/  @!P2 BRA `(.L_x_1670) ;  /* 0x000000000030a947 */ /* 0x000fea0003800000 */
[----:B------:R-:W-:Y:S01]  /*3730*/  ULDC.64 UR14, c[0x0][0x270] ;  /* 0x00009c00000e7ab9 */ /* 0x000fe20000000a00 */
[----:B012---:R-:W-:Y:S01]  /*3740*/  MOV R18, R38 ;  /* 0x0000002600127202 */ /* 0x007fe20000000f00 */
        /* <DEDUP_REMOVED lines=10> */
.L_x_1670:
[----:B------:R-:W-:Y:S05]  /*37f0*/  BSYNC B0 ;  /* 0x0000000000007941 */ /* 0x000fea0003800000 */
.L_x_1669:
        /* <DEDUP_REMOVED lines=11> */
.L_x_1671:
[----:B------:R-:W-:Y:S04]  /*38b0*/  BSSY B0, `(.L_x_1672) ;  /* 0x000000e000007945 */ /* 0x000fe80003800000 */
[----:B------:R-:W-:Y:S05]  /*38c0*/  @!P3 BRA `(.L_x_1673) ;  /* 0x000000000030b947 */ /* 0x000fea0003800000 */
[----:B------:R-:W-:Y:S01]  /*38d0*/  ULDC.64 UR14, c[0x0][0x270] ;  /* 0x00009c00000e7ab9 */ /* 0x000fe20000000a00 */
[----:B------:R-:W-:Y:S01]  /*38e0*/  MOV R10, R38 ;  /* 0x00000026000a7202 */ /* 0x000fe20000000f00 */
[----:B------:R-:W-:Y:S01]  /*38f0*/  IMAD R8, R14, UR14, RZ ;  /* 0x0000000e0e087c24 */ /* 0x000fe2000f8e02ff */
[----:B---3--:R-:W-:Y:S02]  /*3900*/  MOV R11, R37 ;  /* 0x00000025000b7202 */ /* 0x008fe40000000f00 */
        /* <DEDUP_REMOVED lines=8> */
.L_x_1673:
[----:B------:R-:W-:Y:S05]  /*3990*/  BSYNC B0 ;  /* 0x0000000000007941 */ /* 0x000fea0003800000 */
.L_x_1672:
[----:B------:R-:W-:Y:S05]  /*39a0*/  @!P6 BRA `(.L_x_1674) ;  /* 0x000000000028e947 */ /* 0x000fea0003800000 */
[----:B------:R-:W-:Y:S01]  /*39b0*/  FMUL.FTZ R8, R13, -1.4426950216293334961 ;  /* 0xbfb8aa3b0d087820 */ /* 0x000fe20000410000 */
[----:B---34-:R-:W-:-:S05]  /*39c0*/  FMUL.FTZ R11, R24, -1.4426950216293334961 ;  /* 0xbfb8aa3b180b7820 */ /* 0x018fca0000410000 */
        /* <DEDUP_REMOVED lines=8> */
.L_x_1674:
[----:B------:R-:W-:Y:S04]  /*3a50*/  BSSY B0, `(.L_x_1675) ;  /* 0x000000d000007945 */ /* 0x000fe80003800000 */
[----:B------:R-:W-:Y:S05]  /*3a60*/  @!P4 BRA `(.L_x_1676) ;  /* 0x00000000002cc947 */ /* 0x000fea0003800000 */
[----:B------:R-:W-:Y:S01]  /*3a70*/  ULDC.64 UR6, c[0x0][0x270] ;  /* 0x00009c0000067ab9 */ /* 0x000fe20000000a00 */
[----:B------:R-:W-:Y:S01]  /*3a80*/  MOV R36, R38 ;  /* 0x0000002600247202 */ /* 0x000fe20000000f00 */
[----:B---34-:R-:W-:Y:S01]  /*3a90*/  IMAD R11, R9, UR6, RZ ;  /* 0x00000006090b7c24 */ /* 0x018fe2000f8e02ff */
        /* <DEDUP_REMOVED lines=8> */
.L_x_1676:
[----:B------:R-:W-:Y:S05]  /*3b20*/  BSYNC B0 ;  /* 0x0000000000007941 */ /* 0x000fea0003800000 */
.L_x_1675:
[----:B------:R-:W-:Y:S02]  /*3b30*/  UIADD3 UR13, UR11, UR13, URZ ;  /* 0x0000000d0b0d7290 */ /* 0x000fe4000fffe03f */
[----:B------:R-:W-:Y:S02]  /*3b40*/  UIADD3 UR4, UR4, 0x1, URZ ;  /* 0x0000000104047890 */ /* 0x000fe4000fffe03f */
[----:B------:R-:W-:-:S06]  /*3b50*/  UISETP.GE.AND UP0, UPT, UR13, UR5, UPT ;  /* 0x000000050d00728c */ /* 0x000fcc000bf06270 */
[----:B------:R-:W-:-:S13]  /*3b60*/  PLOP3.LUT P0, PT, PT, PT, UP0, 0x80, 0x0 ;  /* 0x000000000000781c */ /* 0x000fda0003f0f008 */
[----:B------:R-:W-:Y:S05]  /*3b70*/  @!P0 BRA `(.L_x_1677) ;  /* 0xffffffc400a08947 */ /* 0x000fea000383ffff */
[----:B------:R-:W-:Y:S05]  /*3b80*/  EXIT ;  /* 0x000000000000794d */ /* 0x000fea0003800000 */
.L_x_1678:
        /* <DEDUP_REMOVED lines=15> */
.L_x_2430:


//--------------------- .text._Z35group_norm_nhwc_fwd_one_pass_kernelI11Bf16IOFp16WLi64ELi4ELi128EEv26Group_norm_nhwc_fwd_params --------------------------
	.section	.text._Z35group_norm_nhwc_fwd_one_pass_kernelI11Bf16IOFp16WLi64ELi4ELi128EEv26Group_norm_nhwc_fwd_params,"ax",@progbits
	.align	128
        .global         _Z35group_norm_nhwc_fwd_one_pass_kernelI11Bf16IOFp16WLi64ELi4ELi128EEv26Group_norm_nhwc_fwd_params
        .type           _Z35group_norm_nhwc_fwd_one_pass_kernelI11Bf16IOFp16WLi64ELi4ELi128EEv26Group_norm_nhwc_fwd_params,@function
        .size           _Z35group_norm_nhwc_fwd_one_pass_kernelI11Bf16IOFp16WLi64ELi4ELi128EEv26Group_norm_nhwc_fwd_params,(.L_x_2431 - _Z35group_norm_nhwc_fwd_one_pass_kernelI11Bf16IOFp16WLi64ELi4ELi128EEv26Group_norm_nhwc_fwd_params)
        .other          _Z35group_norm_nhwc_fwd_one_pass_kernelI11Bf16IOFp16WLi64ELi4ELi128EEv26Group_norm_nhwc_fwd_params,@"STO_CUDA_ENTRY STV_DEFAULT"
_Z35group_norm_nhwc_fwd_one_pass_kernelI11Bf16IOFp16WLi64ELi4ELi128EEv26Group_norm_nhwc_fwd_params:
.text._Z35group_norm_nhwc_fwd_one_pass_kernelI11Bf16IOFp16WLi64ELi4ELi128EEv26Group_norm_nhwc_fwd_params:
        /* <DEDUP_REMOVED lines=35> */
.L_x_1694:
        /* <DEDUP_REMOVED lines=101> */
.L_x_1680:
[----:B------:R-:W-:Y:S05]  /*0880*/  BSYNC B0 ;  /* 0x0000000000007941 */ /* 0x000fea0003800000 */
.L_x_1679:
        /* <DEDUP_REMOVED lines=28> */
.L_x_1683:
[----:B-1----:R-:W2:Y:S04]  /*0a50*/  LDG.E.STRONG.GPU R10, desc[UR8][R8.64] ;  /* 0x00000008080a7981 */ /* 0x002ea8000c1ef900 */
[----:B--2---:R-:W-:Y:S01]  /*0a60*/  CCTL.IVALL ;  /* 0x00000000ff00798f */ /* 0x004fe20002000000 */
[----:B------:R-:W-:Y:S05]  /*0a70*/  YIELD ;  /* 0x0000000000007946 */ /* 0x000fea0003800000 */
[----:B------:R-:W-:-:S13]  /*0a80*/  ISETP.NE.AND P0, PT, R10, R21, PT ;  /* 0x000000150a00720c */ /* 0x000fda0003f05270 */
[----:B------:R-:W-:Y:S05]  /*0a90*/  @P0 BRA `(.L_x_1683) ;  /* 0xfffffffc00ec0947 */ /* 0x000fea000383ffff */
.L_x_1682:
        /* <DEDUP_REMOVED lines=17> */
.L_x_1687:
        /* <DEDUP_REMOVED lines=115> */
.L_x_1686:
        /* <DEDUP_REMOVED lines=61> */
.L_x_1688:
[----:B------:R-:W-:-:S13]  /*16b0*/  ISETP.NE.OR P0, PT, R21, RZ, P0 ;  /* 0x000000ff1500720c */ /* 0x000fda0000705670 */
[----:B------:R-:W-:Y:S05]  /*16c0*/  @!P0 BRA `(.L_x_1684) ;  /* 0x00000000007c8947 */ /* 0x000fea0003800000 */
.L_x_1685:
        /* <DEDUP_REMOVED lines=31> */
.L_x_1684:
        /* <DEDUP_REMOVED lines=11> */
.L_x_1690:
[----:B------:R-:W-:Y:S05]  /*1970*/  BSYNC B0 ;  /* 0x0000000000007941 */ /* 0x000fea0003800000 */
.L_x_1689:
        /* <DEDUP_REMOVED lines=16> */
.L_x_1681:
        /* <DEDUP_REMOVED lines=47> */
[----:B--2---:R-:W-:Y:S02]  /*1d70*/  HADD2.F32 R12, -RZ, R12.H0_H0 ;  /* 0x2000000cff0c7230 */ /* 0x004fe40000004100 */
[----:B---3--:R-:W-:Y:S02]  /*1d80*/  HADD2.F32 R13, -RZ, R28.H0_H0 ;  /* 0x2000001cff0d7230 */ /* 0x008fe40000004100 */
[----:B----4-:R-:W-:-:S03]  /*1d90*/  HADD2.F32 R14, -RZ, R29.H0_H0 ;  /* 0x2000001dff0e7230 */ /* 0x010fc60000004100 */
[----:B------:R-:W-:Y:S01]  /*1da0*/  FFMA.FTZ R8, R12, R9, R13 ;  /* 0x000000090c087223 */ /* 0x000fe2000001000d */
[----:B0-----:R-:W-:-:S05]  /*1db0*/  HADD2.F32 R17, -RZ, R10.H0_H0 ;  /* 0x2000000aff117230 */ /* 0x001fca0000004100 */
        /* <DEDUP_REMOVED lines=12> */
.L_x_1691:
        /* <DEDUP_REMOVED lines=14> */
.L_x_1693:
[----:B------:R-:W-:Y:S05]  /*1f60*/  BSYNC B0 ;  /* 0x0000000000007941 */ /* 0x000fea0003800000 */
.L_x_1692:
[----:B------:R-:W-:Y:S02]  /*1f70*/  IADD3 R6, R3, R6, RZ ;  /* 0x0000000603067210 */ /* 0x000fe40007ffe0ff */
[----:B------:R-:W-:Y:S02]  /*1f80*/  IADD3 R4, R4, 0x1, RZ ;  /* 0x0000000104047810 */ /* 0x000fe40007ffe0ff */
[----:B------:R-:W-:-:S13]  /*1f90*/  ISETP.GE.AND P0, PT, R6, UR4, PT ;  /* 0x0000000406007c0c */ /* 0x000fda000bf06270 */
[----:B------:R-:W-:Y:S05]  /*1fa0*/  @!P0 BRA `(.L_x_1694) ;  /* 0xffffffe000a08947 */ /* 0x000fea000383ffff */
[----:B------:R-:W-:Y:S05]  /*1fb0*/  EXIT ;  /* 0x000000000000794d */ /* 0x000fea0003800000 */
.L_x_1695:
        /* <DEDUP_REMOVED lines=12> */
.L_x_2431:


//--------------------- .text._Z35group_norm_nhwc_fwd_one_pass_kernelI11Bf16IOFp16WLi128ELi4ELi128EEv26Group_norm_nhwc_fwd_params --------------------------
	.section	.text._Z35group_norm_nhwc_fwd_one_pass_kernelI11Bf16IOFp16WLi128ELi4ELi128EEv26Group_norm_nhwc_fwd_params,"ax",@progbits
	.align	128
        .global         _Z35group_norm_nhwc_fwd_one_pass_kernelI11Bf16IOFp16WLi128ELi4ELi128EEv26Group_norm_nhwc_fwd_params
        .type           _Z35group_norm_nhwc_fwd_one_pass_kernelI11Bf16IOFp16WLi128ELi4ELi128EEv26Group_norm_nhwc_fwd_params,@function
        .size           _Z35group_norm_nhwc_fwd_one_pass_kernelI11Bf16IOFp16WLi128ELi4ELi128EEv26Group_norm_nhwc_fwd_params,(.L_x_2432 - _Z35group_norm_nhwc_fwd_one_pass_kernelI11Bf16IOFp16WLi128ELi4ELi128EEv26Group_norm_nhwc_fwd_params)
        .other          _Z35group_norm_nhwc_fwd_one_pass_kernelI11Bf16IOFp16WLi128ELi4ELi128EEv26Group_norm_nhwc_fwd_params,@"STO_CUDA_ENTRY STV_DEFAULT"
_Z35group_norm_nhwc_fwd_one_pass_kernelI11Bf16IOFp16WLi128ELi4ELi128EEv26Group_norm_nhwc_fwd_params:
.text._Z35group_norm_nhwc_fwd_one_pass_kernelI11Bf16IOFp16WLi128ELi4ELi128EEv26Group_norm_nhwc_fwd_params:
        /* <DEDUP_REMOVED lines=31> */
.L_x_1714:
        /* <DEDUP_REMOVED lines=129> */
.L_x_1697:
[----:B------:R-:W-:Y:S05]  /*0a00*/  BSYNC B0 ;  /* 0x0000000000007941 */ /* 0x000fea0003800000 */
.L_x_1696:
        /* <DEDUP_REMOVED lines=26> */
.L_x_1700:
[----:B0-----:R-:W2:Y:S04]  /*0bb0*/  LDG.E.STRONG.GPU R10, desc[UR8][R8.64] ;  /* 0x00000008080a7981 */ /* 0x001ea8000c1ef900 */
[----:B--2---:R-:W-:Y:S01]  /*0bc0*/  CCTL.IVALL ;  /* 0x00000000ff00798f */ /* 0x004fe20002000000 */
[----:B------:R-:W-:Y:S05]  /*0bd0*/  YIELD ;  /* 0x0000000000007946 */ /* 0x000fea0003800000 */
[----:B------:R-:W-:-:S13]  /*0be0*/  ISETP.NE.AND P0, PT, R10, R19, PT ;  /* 0x000000130a00720c */ /* 0x000fda0003f05270 */
[----:B------:R-:W-:Y:S05]  /*0bf0*/  @P0 BRA `(.L_x_1700) ;  /* 0xfffffffc00ec0947 */ /* 0x000fea000383ffff */
.L_x_1699:
        /* <DEDUP_REMOVED lines=17> */
.L_x_1704:
        /* <DEDUP_REMOVED lines=115> */
.L_x_1703:
        /* <DEDUP_REMOVED lines=61> */
.L_x_1705:
[----:B------:R-:W-:-:S13]  /*1810*/  ISETP.NE.OR P0, PT, R15, RZ, P0 ;  /* 0x000000ff0f00720c */ /* 0x000fda0000705670 */
[----:B------:R-:W-:Y:S05]  /*1820*/  @!P0 BRA `(.L_x_1701) ;  /* 0x00000000007c8947 */ /* 0x000fea0003800000 */
.L_x_1702:
        /* <DEDUP_REMOVED lines=31> */
.L_x_1701:
        /* <DEDUP_REMOVED lines=11> */
.L_x_1707:
[----:B------:R-:W-:Y:S05]  /*1ad0*/  BSYNC B0 ;  /* 0x0000000000007941 */ /* 0x000fea0003800000 */
.L_x_1706:
        /* <DEDUP_REMOVED lines=16> */
.L_x_1698:
        /* <DEDUP_REMOVED lines=48> */
[----:B0-----:R-:W-:Y:S02]  /*1ee0*/  IMAD R15, R10, UR7, R15 ;  /* 0x000000070a0f7c24 */ /* 0x001fe4000f8e020f */
[----:B--2---:R-:W-:Y:S02]  /*1ef0*/  HADD2.F32 R27, -RZ, R27.H0_H0 ;  /* 0x2000001bff1b7230 */ /* 0x004fe40000004100 */
[----:B---3--:R-:W-:Y:S02]  /*1f00*/  HADD2.F32 R28, -RZ, R28.H0_H0 ;  /* 0x2000001cff1c7230 */ /* 0x008fe40000004100 */
[----:B----4-:R-:W-:-:S02]  /*1f10*/  HADD2.F32 R26, -RZ, R26.H0_H0 ;  /* 0x2000001aff1a7230 */ /* 0x010fc40000004100 */
[----:B------:R-:W-:-:S03]  /*1f20*/  HADD2.F32 R29, -RZ, R29.H0_H0 ;  /* 0x2000001dff1d7230 */ /* 0x000fc60000004100 */
        /* <DEDUP_REMOVED lines=13> */
.L_x_1708:
        /* <DEDUP_REMOVED lines=27> */
.L_x_1710:
[----:B------:R-:W-:Y:S05]  /*21b0*/  BSYNC B0 ;  /* 0x0000000000007941 */ /* 0x000fea0003800000 */
.L_x_1709:
        /* <DEDUP_REMOVED lines=11> */
.L_x_1711:
        /* <DEDUP_REMOVED lines=14> */
.L_x_1713:
[----:B------:R-:W-:Y:S05]  /*2350*/  BSYNC B0 ;  /* 0x0000000000007941 */ /* 0x000fea0003800000 */
.L_x_1712:
[----:B------:R-:W-:Y:S02]  /*2360*/  IADD3 R6, R5, R6, RZ ;  /* 0x0000000605067210 */ /* 0x000fe40007ffe0ff */
[----:B------:R-:W-:Y:S02]  /*2370*/  IADD3 R4, R4, 0x1, RZ ;  /* 0x0000000104047810 */ /* 0x000fe40007ffe0ff */
[----:B------:R-:W-:-:S13]  /*2380*/  ISETP.GE.AND P0, PT, R6, UR4, PT ;  /* 0x0000000406007c0c */ /* 0x000fda000bf06270 */
[----:B------:R-:W-:Y:S05]  /*2390*/  @!P0 BRA `(.L_x_1714) ;  /* 0xffffffdc00948947 */ /* 0x000fea000383ffff */
[----:B------:R-:W-:Y:S05]  /*23a0*/  EXIT ;  /* 0x000000000000794d */ /* 0x000fea0003800000 */
.L_x_1715:
        /* <DEDUP_REMOVED lines=13> */
.L_x_2432:


//--------------------- .text._Z35group_norm_nhwc_fwd_one_pass_kernelI11Bf16IOFp16WLi256ELi4ELi128EEv26Group_norm_nhwc_fwd_params --------------------------
	.section	.text._Z35group_norm_nhwc_fwd_one_pass_kernelI11Bf16IOFp16WLi256ELi4ELi128EEv26Group_norm_nhwc_fwd_params,"ax",@progbits
	.align	128
        .global         _Z35group_norm_nhwc_fwd_one_pass_kernelI11Bf16IOFp16WLi256ELi4ELi128EEv26Group_norm_nhwc_fwd_params
        .type           _Z35group_norm_nhwc_fwd_one_pass_kernelI11Bf16IOFp16WLi256ELi4ELi128EEv26Group_norm_nhwc_fwd_params,@function
        .size           _Z35group_norm_nhwc_fwd_one_pass_kernelI11Bf16IOFp16WLi256ELi4ELi128EEv26Group_norm_nhwc_fwd_params,(.L_x_2433 - _Z35group_norm_nhwc_fwd_one_pass_kernelI11Bf16IOFp16WLi256ELi4ELi128EEv26Group_norm_nhwc_fwd_params)
        .other          _Z35group_norm_nhwc_fwd_one_pass_kernelI11Bf16IOFp16WLi256ELi4ELi128EEv26Group_norm_nhwc_fwd_params,@"STO_CUDA_ENTRY STV_DEFAULT"
_Z35group_norm_nhwc_fwd_one_pass_kernelI11Bf16IOFp16WLi256ELi4ELi128EEv26Group_norm_nhwc_fwd_params:
.text._Z35group_norm_nhwc_fwd_one_pass_kernelI11Bf16IOFp16WLi256ELi4ELi128EEv26Group_norm_nhwc_fwd_params:
        /* <DEDUP_REMOVED lines=19> */
.L_x_1740:
        /* <DEDUP_REMOVED lines=189> */
.L_x_1717:
[----:B------:R-:W-:Y:S05]  /*0d00*/  BSYNC B0 ;  /* 0x0000000000007941 */ /* 0x000fea0003800000 */
.L_x_1716:
        /* <DEDUP_REMOVED lines=25> */
.L_x_1720:
[----:B0-----:R-:W2:Y:S04]  /*0ea0*/  LDG.E.STRONG.GPU R10, desc[UR8][R8.64] ;  /* 0x00000008080a7981 */ /* 0x001ea8000c1ef900 */
[----:B--2---:R-:W-:Y:S01]  /*0eb0*/  CCTL.IVALL ;  /* 0x00000000ff00798f */ /* 0x004fe20002000000 */
[----:B------:R-:W-:Y:S05]  /*0ec0*/  YIELD ;  /* 0x0000000000007946 */ /* 0x000fea0003800000 */
[----:B------:R-:W-:-:S13]  /*0ed0*/  ISETP.NE.AND P0, PT, R10, R19, PT ;  /* 0x000000130a00720c */ /* 0x000fda0003f05270 */
[----:B------:R-:W-:Y:S05]  /*0ee0*/  @P0 BRA `(.L_x_1720) ;  /* 0xfffffffc00ec0947 */ /* 0x000fea000383ffff */
.L_x_1719:
        /* <DEDUP_REMOVED lines=17> */
.L_x_1724:
        /* <DEDUP_REMOVED lines=115> */
.L_x_1723:
        /* <DEDUP_REMOVED lines=61> */
.L_x_1725:
[----:B------:R-:W-:-:S13]  /*1b00*/  ISETP.NE.OR P0, PT, R15, RZ, P0 ;  /* 0x000000ff0f00720c */ /* 0x000fda0000705670 */
[----:B------:R-:W-:Y:S05]  /*1b10*/  @!P0 BRA `(.L_x_1721) ;  /* 0x00000000007c8947 */ /* 0x000fea0003800000 */
.L_x_1722:
        /* <DEDUP_REMOVED lines=31> */
.L_x_1721:
        /* <DEDUP_REMOVED lines=12> */
.L_x_1727:
[----:B------:R-:W-:Y:S05]  /*1dd0*/  BSYNC B0 ;  /* 0x0000000000007941 */ /* 0x000fea0003800000 */
.L_x_1726:
        /* <DEDUP_REMOVED lines=16> */
.L_x_1718:
        /* <DEDUP_REMOVED lines=64> */
[----:B--2---:R-:W-:-:S02]  /*22e0*/  HADD2.F32 R8, -RZ, R8.H0_H0 ;  /* 0x20000008ff087230 */ /* 0x004fc40000004100 */
[----:B---3--:R-:W-:Y:S02]  /*22f0*/  HADD2.F32 R15, -RZ, R15.H0_H0 ;  /* 0x2000000fff0f7230 */ /* 0x008fe40000004100 */
[----:B----4-:R-:W-:Y:S02]  /*2300*/  HADD2.F32 R16, -RZ, R16.H0_H0 ;  /* 0x20000010ff107230 */ /* 0x010fe40000004100 */
[----:B-----5:R-:W-:Y:S02]  /*2310*/  HADD2.F32 R9, -RZ, R9.H0_H0 ;  /* 0x20000009ff097230 */ /* 0x020fe40000004100 */
[----:B------:R-:W-:-:S03]  /*2320*/  FFMA.FTZ R28, R8, R18, R15 ;  /* 0x00000012081c7223 */ /* 0x000fc6000001000f */
        /* <DEDUP_REMOVED lines=12> */
.L_x_1728:
        /* <DEDUP_REMOVED lines=14> */
.L_x_1730:
[----:B------:R-:W-:Y:S05]  /*24d0*/  BSYNC B0 ;  /* 0x0000000000007941 */ /* 0x000fea0003800000 */
.L_x_1729:
        /* <DEDUP_REMOVED lines=38> */
.L_x_1731:
        /* <DEDUP_REMOVED lines=14> */
.L_x_1733:
[----:B------:R-:W-:Y:S05]  /*2820*/  BSYNC B0 ;  /* 0x0000000000007941 */ /* 0x000fea0003800000 */
.L_x_1732:
        /* <DEDUP_REMOVED lines=11> */
.L_x_1734:
        /* <DEDUP_REMOVED lines=14> */
.L_x_1736:
[----:B------:R-:W-:Y:S05]  /*29c0*/  BSYNC B0 ;  /* 0x0000000000007941 */ /* 0x000fea0003800000 */
.L_x_1735:
        /* <DEDUP_REMOVED lines=11> */
.L_x_1737:
        /* <DEDUP_REMOVED lines=13> */
.L_x_1739:
[----:B------:R-:W-:Y:S05]  /*2b50*/  BSYNC B0 ;  /* 0x0000000000007941 */ /* 0x000fea0003800000 */
.L_x_1738:
[----:B------:R-:W-:Y:S02]  /*2b60*/  IADD3 R6, R3, R6, RZ ;  /* 0x0000000603067210 */ /* 0x000fe40007ffe0ff */
[----:B------:R-:W-:Y:S02]  /*2b70*/  IADD3 R5, R5, 0x1, RZ ;  /* 0x0000000105057810 */ /* 0x000fe40007ffe0ff */
[----:B------:R-:W-:-:S13]  /*2b80*/  ISETP.GE.AND P0, PT, R6, UR4, PT ;  /* 0x0000000406007c0c */ /* 0x000fda000bf06270 */
[----:B------:R-:W-:Y:S05]  /*2b90*/  @!P0 BRA `(.L_x_1740) ;  /* 0xffffffd400648947 */ /* 0x000fea000383ffff */
[----:B------:R-:W-:Y:S05]  /*2ba0*/  EXIT ;  /* 0x000000000000794d */ /* 0x000fea0003800000 */
.L_x_1741:
        /* <DEDUP_REMOVED lines=13> */
.L_x_2433:


//--------------------- .text._Z35group_norm_nhwc_fwd_one_pass_kernelI11Bf16IOFp16WLi512ELi4ELi128EEv26Group_norm_nhwc_fwd_params --------------------------
	.section	.text._Z35group_norm_nhwc_fwd_one_pass_kernelI11Bf16IOFp16WLi512ELi4ELi128EEv26Group_norm_nhwc_fwd_params,"ax",@progbits
	.align	128
        .global         _Z35group_norm_nhwc_fwd_one_pass_kernelI11Bf16IOFp16WLi512ELi4ELi128EEv26Group_norm_nhwc_fwd_params
        .type           _Z35group_norm_nhwc_fwd_one_pass_kernelI11Bf16IOFp16WLi512ELi4ELi128EEv26Group_norm_nhwc_fwd_params,@function
        .size           _Z35group_norm_nhwc_fwd_one_pass_kernelI11Bf16IOFp16WLi512ELi4ELi128EEv26Group_norm_nhwc_fwd_params,(.L_x_2434 - _Z35group_norm_nhwc_fwd_one_pass_kernelI11Bf16IOFp16WLi512ELi4ELi128EEv26Group_norm_nhwc_fwd_params)
        .other          _Z35group_norm_nhwc_fwd_one_pass_kernelI11Bf16IOFp16WLi512ELi4ELi128EEv26Group_norm_nhwc_fwd_params,@"STO_CUDA_ENTRY STV_DEFAULT"
_Z35group_norm_nhwc_fwd_one_pass_kernelI11Bf16IOFp16WLi512ELi4ELi128EEv26Group_norm_nhwc_fwd_params:
.text._Z35group_norm_nhwc_fwd_one_pass_kernelI11Bf16IOFp16WLi512ELi4ELi128EEv26Group_norm_nhwc_fwd_params:
        /* <DEDUP_REMOVED lines=32> */
.L_x_1778:
        /* <DEDUP_REMOVED lines=77> */
[----:B------:R-:W2:Y:S01]  /*06d0*/  @!P1 LDC.64 R20, c[0x0][0x270] ;  /* 0x00009c00ff149b82 */ /* 0x000ea20000000a00 */
[----:B-1----:R-:W-:Y:S02]  /*06e0*/  @!P2 MOV R18, R38 ;  /* 0x000000260012a202 */ /* 0x002fe40000000f00 */
[----:B------:R-:W-:Y:S02]  /*06f0*/  @!P2 MOV R19, R37 ;  /* 0x000000250013a202 */ /* 0x000fe40000000f00 */
[----:B------:R-:W-:-:S02]  /*0700*/  ISETP.GE.AND.EX P4, PT, R31, UR15, PT, P4 ;  /* 0x0000000f1f007c0c */ /* 0x000fc4000bf86340 */
[----:B------:R-:W-:Y:S01]  /*0710*/  @P0 MOV R42, R38 ;  /* 0x00000026002a0202 */ /* 0x000fe20000000f00 */
[C---:B------:R-:W-:Y:S01]  /*0720*/  @!P2 IMAD.WIDE.U32 R12, R30.reuse, R12, R18 ;  /* 0x0000000c1e0ca225 */ /* 0x040fe200078e0012 */
[----:B------:R-:W-:Y:S02]  /*0730*/  @P0 MOV R43, R37 ;  /* 0x00000025002b0202 */ /* 0x000fe40000000f00 */
[----:B------:R-:W-:Y:S01]  /*0740*/  IADD3 R24, R30, 0x100, RZ ;  /* 0x000001001e187810 */ /* 0x000fe20007ffe0ff */
[C---:B------:R-:W-:Y:S01]  /*0750*/  @P0 IMAD R19, R29.reuse, R15, R32 ;  /* 0x0000000f1d130224 */ /* 0x040fe200078e0220 */
[C---:B------:R-:W-:Y:S01]  /*0760*/  ISETP.LT.U32.AND P3, PT, R2.reuse, 0x80, !P3 ;  /* 0x000000800200780c */ /* 0x040fe20005f61070 */
[----:B------:R-:W-:Y:S01]  /*0770*/  @P0 IMAD.WIDE.U32 R42, R29, R14, R42 ;  /* 0x0000000e1d2a0225 */ /* 0x000fe200078e002a */
[----:B------:R-:W-:Y:S02]  /*0780*/  ISETP.LT.U32.AND P4, PT, R2, 0x80, !P4 ;  /* 0x000000800200780c */ /* 0x000fe40006781070 */
[----:B------:R-:W-:-:S02]  /*0790*/  ISETP.GE.U32.AND P5, PT, R24, UR14, PT ;  /* 0x0000000e18007c0c */ /* 0x000fc4000bfa6070 */
[----:B------:R-:W-:Y:S02]  /*07a0*/  SHF.R.S32.HI R25, RZ, 0x1f, R24 ;  /* 0x0000001fff197819 */ /* 0x000fe40000011418 */
[----:B0-----:R-:W-:Y:S02]  /*07b0*/  @!P2 LEA R34, P6, R12, R16, 0x1 ;  /* 0x000000100c22a211 */ /* 0x001fe400078c08ff */
[----:B------:R-:W-:Y:S01]  /*07c0*/  ISETP.GE.AND.EX P5, PT, R25, UR15, PT, P5 ;  /* 0x0000000f19007c0c */ /* 0x000fe2000bfa6350 */
[----:B--2---:R-:W-:Y:S01]  /*07d0*/  @!P1 IMAD R45, R23, R20, RZ ;  /* 0x00000014172d9224 */ /* 0x004fe200078e02ff */
[----:B------:R-:W-:Y:S01]  /*07e0*/  @P0 IADD3 R16, R43, R19, RZ ;  /* 0x000000132b100210 */ /* 0x000fe20007ffe0ff */
[----:B------:R-:W0:Y:S01]  /*07f0*/  @P3 LDC.64 R14, c[0x0][0x270] ;  /* 0x00009c00ff0e3b82 */ /* 0x000e220000000a00 */
[----:B------:R-:W-:Y:S02]  /*0800*/  @!P2 IADD3 R13, R13, R33, RZ ;  /* 0x000000210d0da210 */ /* 0x000fe40007ffe0ff */
[----:B------:R-:W-:-:S02]  /*0810*/  ISETP.LT.U32.AND P5, PT, R2, 0x80, !P5 ;  /* 0x000000800200780c */ /* 0x000fc40006fa1070 */
[----:B------:R-:W-:Y:S02]  /*0820*/  @!P2 LEA.HI.X R35, R12, R17, R13, 0x1, P6 ;  /* 0x000000110c23a211 */ /* 0x000fe400030f0c0d */
[C---:B----4-:R-:W-:Y:S01]  /*0830*/  @P0 LEA R32, P6, R42.reuse, R10, 0x1 ;  /* 0x0000000a2a200211 */ /* 0x050fe200078c08ff */
[----:B------:R-:W1:Y:S01]  /*0840*/  @!P1 LDC.64 R18, c[0x0][0x220] ;  /* 0x00008800ff129b82 */ /* 0x000e620000000a00 */
[----:B------:R-:W-:Y:S02]  /*0850*/  @!P1 MOV R43, R37 ;  /* 0x00000025002b9202 */ /* 0x000fe40000000f00 */
        /* <DEDUP_REMOVED lines=54> */
[----:B------:R-:W2:Y:S04]  /*0bc0*/  @P5 LDG.E R18, desc[UR8][R42.64] ;  /* 0x000000082a125981 */ /* 0x000ea8000c1e1900 */
[----:B------:R-:W2:Y:S01]  /*0bd0*/  @P3 LDG.E R19, desc[UR8][R26.64] ;  /* 0x000000081a133981 */ /* 0x000ea2000c1e1900 */
[----:B------:R-:W-:-:S02]  /*0be0*/  @P0 IADD3 R12, R21, R13, RZ ;  /* 0x0000000d150c0210 */ /* 0x000fc40007ffe0ff */
        /* <DEDUP_REMOVED lines=51> */
[----:B------:R-:W-:Y:S01]  /*0f20*/  SHF.L.U32 R15, R19, 0x10, RZ ;  /* 0x00000010130f7819 */ /* 0x000fe200000006ff */
[----:B------:R-:W-:Y:S01]  /*0f30*/  FADD.FTZ R14, R14, R23 ;  /* 0x000000170e0e7221 */ /* 0x000fe20000010000 */
[----:B-----5:R-:W-:Y:S01]  /*0f40*/  PRMT R25, R20, 0x7632, R25 ;  /* 0x0000763214197816 */ /* 0x020fe20000000019 */
[----:B------:R-:W-:Y:S01]  /*0f50*/  FMUL.FTZ R22, R24, R24 ;  /* 0x0000001818167220 */ /* 0x000fe20000410000 */
[----:B------:R-:W-:Y:S02]  /*0f60*/  FADD.FTZ R21, R21, R26 ;  /* 0x0000001a15157221 */ /* 0x000fe40000010000 */
[----:B------:R-:W-:Y:S01]  /*0f70*/  SHF.L.U32 R25, R25, 0x10, RZ ;  /* 0x0000001019197819 */ /* 0x000fe200000006ff */
        /* <DEDUP_REMOVED lines=58> */
.L_x_1743:
[----:B------:R-:W-:Y:S05]  /*1320*/  BSYNC B0 ;  /* 0x0000000000007941 */ /* 0x000fea0003800000 */
.L_x_1742:
        /* <DEDUP_REMOVED lines=18> */
[----:B------:R-:W-:Y:S02]  /*1450*/  ISETP.NE.AND P0, PT, R25, -0x1, PT ;  /* 0xffffffff1900780c */ /* 0x000fe40003f05270 */
        /* <DEDUP_REMOVED lines=12> */
.L_x_1746:
[----:B0-----:R-:W2:Y:S04]  /*1520*/  LDG.E.STRONG.GPU R14, desc[UR8][R12.64] ;  /* 0x000000080c0e7981 */ /* 0x001ea8000c1ef900 */
[----:B--2---:R-:W-:Y:S01]  /*1530*/  CCTL.IVALL ;  /* 0x00000000ff00798f */ /* 0x004fe20002000000 */
[----:B------:R-:W-:Y:S05]  /*1540*/  YIELD ;  /* 0x0000000000007946 */ /* 0x000fea0003800000 */
[----:B------:R-:W-:-:S13]  /*1550*/  ISETP.NE.AND P0, PT, R14, R25, PT ;  /* 0x000000190e00720c */ /* 0x000fda0003f05270 */
[----:B------:R-:W-:Y:S05]  /*1560*/  @P0 BRA `(.L_x_1746) ;  /* 0xfffffffc00ec0947 */ /* 0x000fea000383ffff */
.L_x_1745:
        /* <DEDUP_REMOVED lines=17> */
.L_x_1750:
[----:B------:R-:W-:-:S13]  /*1680*/  ISETP.EQ.OR P6, PT, R35, UR10, P3 ;  /* 0x0000000a23007c0c */ /* 0x000fda0009fc2670 */
[----:B------:R-:W-:-:S04]  /*1690*/  @!P6 IMAD R15, R35, UR11, R0 ;  /* 0x0000000b230fec24 */ /* 0x000fc8000f8e0200 */
[----:B------:R-:W-:-:S05]  /*16a0*/  @!P6 IMAD.WIDE.U32 R14, R15, 0x8, R42 ;  /* 0x000000080f0ee825 */ /* 0x000fca00078e002a */
[----:B------:R0:W2:Y:S01]  /*16b0*/  @!P6 LDG.E.64 R12, desc[UR8][R14.64] ;  /* 0x000000080e0ce981 */ /* 0x0000a2000c1e1b00 */
[C---:B------:R-:W-:Y:S01]  /*16c0*/  IADD3 R27, R35.reuse, 0x1, RZ ;  /* 0x00000001231b7810 */ /* 0x040fe20007ffe0ff */
[C---:B------:R-:W-:Y:S01]  /*16d0*/  VIADD R45, R35.reuse, 0x2 ;  /* 0x00000002232d7836 */ /* 0x040fe20000000000 */
[----:B------:R-:W-:Y:S02]  /*16e0*/  IADD3 R25, R35, 0x3, RZ ;  /* 0x0000000323197810 */ /* 0x000fe40007ffe0ff */
[----:B------:R-:W-:Y:S02]  /*16f0*/  ISETP.EQ.OR P4, PT, R27, UR10, P3 ;  /* 0x0000000a1b007c0c */ /* 0x000fe40009f82670 */
[----:B------:R-:W-:-:S11]  /*1700*/  ISETP.EQ.OR P5, PT, R45, UR10, P3 ;  /* 0x0000000a2d007c0c */ /* 0x000fd60009fa2670 */
        /* <DEDUP_REMOVED lines=106> */
.L_x_1749:
        /* <DEDUP_REMOVED lines=61> */
.L_x_1751:
[----:B------:R-:W-:-:S13]  /*2180*/  ISETP.NE.OR P0, PT, R34, RZ, P0 ;  /* 0x000000ff2200720c */ /* 0x000fda0000705670 */
[----:B------:R-:W-:Y:S05]  /*2190*/  @!P0 BRA `(.L_x_1747) ;  /* 0x00000000007c8947 */ /* 0x000fea0003800000 */
.L_x_1748:
        /* <DEDUP_REMOVED lines=31> */
.L_x_1747:
        /* <DEDUP_REMOVED lines=11> */
.L_x_1753:
[----:B------:R-:W-:Y:S05]  /*2440*/  BSYNC B0 ;  /* 0x0000000000007941 */ /* 0x000fea0003800000 */
.L_x_1752:
        /* <DEDUP_REMOVED lines=16> */
.L_x_1744:
        /* <DEDUP_REMOVED lines=14> */
[----:B------:R-:W-:Y:S02]  /*2630*/  IADD3.X R27, R14, UR17, RZ, P4, !PT ;  /* 0x000000110e1b7c10 */ /* 0x000fe4000a7fe4ff */
[----:B------:R-:W-:Y:S01]  /*2640*/  SHF.L.U32 R11, R11, 0x10, RZ ;  /* 0x000000100b0b7819 */ /* 0x000fe200000006ff */
[----:B------:R-:W1:Y:S01]  /*2650*/  @!P0 LDC.64 R34, c[0x0][0x218] ;  /* 0x00008600ff228b82 */ /* 0x000e620000000a00 */
[----:B------:R-:W-:Y:S01]  /*2660*/  @!P0 FMUL.FTZ R12, R22, UR14 ;  /* 0x0000000e160c8c20 */ /* 0x000fe20008410000 */
[----:B------:R-:W-:Y:S01]  /*2670*/  IADD3.X R25, R14, UR19, RZ, P5, !PT ;  /* 0x000000130e197c10 */ /* 0x000fe2000affe4ff */
[----:B------:R-:W-:Y:S01]  /*2680*/  IMAD.U32 R32, R32, 0x10000, RZ ;  /* 0x0001000020207824 */ /* 0x000fe200078e00ff */
        /* <DEDUP_REMOVED lines=72> */
[----:B--2---:R-:W-:-:S02]  /*2b10*/  HADD2.F32 R40, -RZ, R40.H0_H0 ;  /* 0x20000028ff287230 */ /* 0x004fc40000004100 */
[----:B---3--:R-:W-:Y:S02]  /*2b20*/  HADD2.F32 R41, -RZ, R41.H0_H0 ;  /* 0x20000029ff297230 */ /* 0x008fe40000004100 */
[----:B----4-:R-:W-:Y:S02]  /*2b30*/  HADD2.F32 R16, -RZ, R42.H0_H0 ;  /* 0x2000002aff107230 */ /* 0x010fe40000004100 */
[----:B------:R-:W-:Y:S01]  /*2b40*/  FMUL.FTZ R42, R19, UR6 ;  /* 0x00000006132a7c20 */ /* 0x000fe20008410000 */
[----:B-----5:R-:W-:Y:S02]  /*2b50*/  HADD2.F32 R17, -RZ, R43.H0_H0 ;  /* 0x2000002bff117230 */ /* 0x020fe40000004100 */
        /* <DEDUP_REMOVED lines=20> */
.L_x_1754:
        /* <DEDUP_REMOVED lines=15> */
.L_x_1756:
[----:B------:R-:W-:Y:S05]  /*2d90*/  BSYNC B0 ;  /* 0x0000000000007941 */ /* 0x000fea0003800000 */
.L_x_1755:
        /* <DEDUP_REMOVED lines=12> */
.L_x_1757:
        /* <DEDUP_REMOVED lines=14> */
.L_x_1759:
[----:B------:R-:W-:Y:S05]  /*2f40*/  BSYNC B0 ;  /* 0x0000000000007941 */ /* 0x000fea0003800000 */
.L_x_1758:
        /* <DEDUP_REMOVED lines=44> */
.L_x_1760:
        /* <DEDUP_REMOVED lines=16> */
.L_x_1762:
[----:B------:R-:W-:Y:S05]  /*3310*/  BSYNC B0 ;  /* 0x0000000000007941 */ /* 0x000fea0003800000 */
.L_x_1761:
        /* <DEDUP_REMOVED lines=11> */
.L_x_1763:
        /* <DEDUP_REMOVED lines=14> */
.L_x_1765:
[----:B------:R-:W-:Y:S05]  /*34b0*/  BSYNC B0 ;  /* 0x0000000000007941 */ /* 0x000fea0003800000 */
.L_x_1764:
        /* <DEDUP_REMOVED lines=11> */
.L_x_1766:
        /* <DEDUP_REMOVED lines=14> */
.L_x_1768:
[----:B------:R-:W-:Y:S05]  /*3650*/  BSYNC B0 ;  /* 0x0000000000007941 */ /* 0x000fea0003800000 */
.L_x_1767:
        /* <DEDUP_REMOVED lines=11> */
.L_x_1769:
        /* <DEDUP_REMOVED lines=14> */
.L_x_1771:
[----:B------:R-:W-:Y:S05]  /*37f0*/  BSYNC B0 ;  /* 0x0000000000007941 */ /* 0x000fea0003800000 */
.L_x_1770:
        /* <DEDUP_REMOVED lines=11> */
.L_x_1772:
        /* <DEDUP_REMOVED lines=14> */
.L_x_1774:
[----:B------:R-:W-:Y:S05]  /*3990*/  BSYNC B0 ;  /* 0x0000000000007941 */ /* 0x000fea0003800000 */
.L_x_1773:
        /* <DEDUP_REMOVED lines=11> */
.L_x_1775:
        /* <DEDUP_REMOVED lines=13> */
.L_x_1777:
[----:B------:R-:W-:Y:S05]  /*3b20*/  BSYNC B0 ;  /* 0x0000000000007941 */ /* 0x000fea0003800000 */
.L_x_1776:
[----:B------:R-:W-:Y:S02]  /*3b30*/  UIADD3 UR13, UR11, UR13, URZ ;  /* 0x0000000d0b0d7290 */ /* 0x000fe4000fffe03f */
[----:B------:R-:W-:Y:S02]  /*3b40*/  UIADD3 UR4, UR4, 0x1, URZ ;  /* 0x0000000104047890 */ /* 0x000fe4000fffe03f */
[----:B------:R-:W-:-:S06]  /*3b50*/  UISETP.GE.AND UP0, UPT, UR13, UR5, UPT ;  /* 0x000000050d00728c */ /* 0x000fcc000bf06270 */
[----:B------:R-:W-:-:S13]  /*3b60*/  PLOP3.LUT P0, PT, PT, PT, UP0, 0x80, 0x0 ;  /* 0x000000000000781c */ /* 0x000fda0003f0f008 */
[----:B------:R-:W-:Y:S05]  /*3b70*/  @!P0 BRA `(.L_x_1778) ;  /* 0xffffffc400a08947 */ /* 0x000fea000383ffff */
[----:B------:R-:W-:Y:S05]  /*3b80*/  EXIT ;  /* 0x000000000000794d */ /* 0x000fea0003800000 */
.L_x_1779:
        /* <DEDUP_REMOVED lines=15> */
.L_x_2434:


//--------------------- .text._Z35group_norm_nhwc_fwd_one_pass_kernelI11Fp16IOFp32WLi64ELi4ELi128EEv26Group_norm_nhwc_fwd_params --------------------------
	.section	.text._Z35group_norm_nhwc_fwd_one_pass_kernelI11Fp16IOFp32WLi64ELi4ELi128EEv26Group_norm_nhwc_fwd_params,"ax",@progbits
	.align	128
        .global         _Z35group_norm_nhwc_fwd_one_pass_kernelI11Fp16IOFp32WLi64ELi4ELi128EEv26Group_norm_nhwc_fwd_params
        .type           _Z35group_norm_nhwc_fwd_one_pass_kernelI11Fp16IOFp32WLi64ELi4ELi128EEv26Group_norm_nhwc_fwd_params,@function
        .size           _Z35group_norm_nhwc_fwd_one_pass_kernelI11Fp16IOFp32WLi64ELi4ELi128EEv26Group_norm_nhwc_fwd_params,(.L_x_2435 - _Z35group_norm_nhwc_fwd_one_pass_kernelI11Fp16IOFp32WLi64ELi4ELi128EEv26Group_norm_nhwc_fwd_params)
        .other          _Z35group_norm_nhwc_fwd_one_pass_kernelI11Fp16IOFp32WLi64ELi4ELi128EEv26Group_norm_nhwc_fwd_params,@"STO_CUDA_ENTRY STV_DEFAULT"
_Z35group_norm_nhwc_fwd_one_pass_kernelI11Fp16IOFp32WLi64ELi4ELi128EEv26Group_norm_nhwc_fwd_params:
.text._Z35group_norm_nhwc_fwd_one_pass_kernelI11Fp16IOFp32WLi64ELi4ELi128EEv26Group_norm_nhwc_fwd_params:
        /* <DEDUP_REMOVED lines=21> */
[----:B------:R-:W-:Y:S02]  /*0150*/  SHF.R.S32.HI R5, RZ, 0x1f, R6 ;  /* 0x0000001fff057819 */ /* 0x000fe40000011406 */
[----:B-1----:R-:W-:Y:S01]  /*0160*/  LOP3.LUT P2, RZ, R6, UR7, RZ, 0xfc, !PT ;  /* 0x0000000706ff7c12 */ /* 0x002fe2000f84fcff */
[----:B---3--:R-:W-:Y:S01]  /*0170*/  IMAD R19, R8, UR7, R19 ;  /* 0x0000000708137c24 */ /* 0x008fe2000f8e0213 */
[----:B------:R-:W-:Y:S02]  /*0180*/  LEA.HI R5, R5, R6, RZ, 0x5 ;  /* 0x0000000605057211 */ /* 0x000fe400078f28ff */
[----:B------:R-:W-:Y:S01]  /*0190*/  ISETP.NE.AND.EX P2, PT, RZ, UR11, !P2, P0 ;  /* 0x0000000bff007c0c */ /* 0x000fe2000d745300 */
[----:B----4-:R-:W-:Y:S01]  /*01a0*/  ULEA UR5, UR6, UR5, 0x18 ;  /* 0x0000000506057291 */ /* 0x010fe2000f8ec03f */
[----:B------:R-:W-:Y:S02]  /*01b0*/  ISETP.GE.U32.AND P1, PT, R19, UR8, PT ;  /* 0x0000000813007c0c */ /* 0x000fe4000bf26070 */
[----:B------:R-:W-:-:S02]  /*01c0*/  SHF.R.S32.HI R7, RZ, 0x1f, R19 ;  /* 0x0000001fff077819 */ /* 0x000fc40000011413 */
[----:B------:R-:W-:Y:S01]  /*01d0*/  SHF.R.S32.HI R18, RZ, 0x5, R5 ;  /* 0x00000005ff127819 */ /* 0x000fe20000011405 */
[----:B------:R-:W-:Y:S01]  /*01e0*/  HFMA2.MMA R5, -RZ, RZ, 0, 0 ;  /* 0x00000000ff057435 */ /* 0x000fe200000001ff */
[----:B------:R-:W-:Y:S01]  /*01f0*/  ISETP.GE.AND.EX P1, PT, R7, UR9, PT, P1 ;  /* 0x0000000907007c0c */ /* 0x000fe2000bf26310 */
[----:B------:R-:W-:Y:S01]  /*0200*/  ULDC.64 UR8, c[0x0][0x208] ;  /* 0x0000820000087ab9 */ /* 0x000fe20000000a00 */
[----:B------:R-:W-:Y:S02]  /*0210*/  LEA R18, R18, UR5, 0x3 ;  /* 0x0000000512127c11 */ /* 0x000fe4000f8e18ff */
[----:B------:R-:W-:Y:S02]  /*0220*/  ISETP.LT.U32.AND P1, PT, R6, 0x80, !P1 ;  /* 0x000000800600780c */ /* 0x000fe40004f21070 */
[----:B------:R-:W-:Y:S02]  /*0230*/  MOV R6, R0 ;  /* 0x0000000000067202 */ /* 0x000fe40000000f00 */
[----:B0-2---:R-:W-:-:S09]  /*0240*/  LOP3.LUT R7, R4, 0x3, RZ, 0xc0, !PT ;  /* 0x0000000304077812 */ /* 0x005fd200078ec0ff */
.L_x_1795:
        /* <DEDUP_REMOVED lines=48> */
[----:B------:R-:W-:Y:S01]  /*0550*/  PRMT R13, RZ, 0x5410, RZ ;  /* 0x00005410ff0d7816 */ /* 0x000fe200000000ff */
[----:B------:R-:W-:Y:S01]  /*0560*/  BSSY B0, `(.L_x_1780) ;  /* 0x0000034000007945 */ /* 0x000fe20003800000 */
[C---:B------:R-:W-:Y:S02]  /*0570*/  ISETP.GT.AND P0, PT, R2.reuse, 0x1e, PT ;  /* 0x0000001e0200780c */ /* 0x040fe40003f04270 */
[----:B------:R-:W-:Y:S02]  /*0580*/  ISETP.NE.AND P3, PT, R2, RZ, PT ;  /* 0x000000ff0200720c */ /* 0x000fe40003f65270 */
[----:B--2---:R-:W-:-:S04]  /*0590*/  @P1 PRMT R13, R8, 0x7632, R13 ;  /* 0x00007632080d1816 */ /* 0x004fc8000000000d */
[----:B------:R-:W-:-:S05]  /*05a0*/  @P1 PRMT R13, R13, 0x5410, R8 ;  /* 0x000054100d0d1816 */ /* 0x000fca0000000008 */
[--C-:B------:R-:W-:Y:S02]  /*05b0*/  HADD2.F32 R11, -RZ, R13.reuse.H0_H0 ;  /* 0x2000000dff0b7230 */ /* 0x100fe40000004100 */
[----:B------:R-:W-:-:S03]  /*05c0*/  HADD2.F32 R10, -RZ, R13.H1_H1 ;  /* 0x3000000dff0a7230 */ /* 0x000fc60000004100 */
        /* <DEDUP_REMOVED lines=45> */
.L_x_1781:
[----:B------:R-:W-:Y:S05]  /*08a0*/  BSYNC B0 ;  /* 0x0000000000007941 */ /* 0x000fea0003800000 */
.L_x_1780:
        /* <DEDUP_REMOVED lines=26> */
.L_x_1784:
[----:B0-----:R-:W2:Y:S04]  /*0a50*/  LDG.E.STRONG.GPU R10, desc[UR8][R8.64] ;  /* 0x00000008080a7981 */ /* 0x001ea8000c1ef900 */
[----:B--2---:R-:W-:Y:S01]  /*0a60*/  CCTL.IVALL ;  /* 0x00000000ff00798f */ /* 0x004fe20002000000 */
[----:B------:R-:W-:Y:S05]  /*0a70*/  YIELD ;  /* 0x0000000000007946 */ /* 0x000fea0003800000 */
[----:B------:R-:W-:-:S13]  /*0a80*/  ISETP.NE.AND P0, PT, R10, R21, PT ;  /* 0x000000150a00720c */ /* 0x000fda0003f05270 */
[----:B------:R-:W-:Y:S05]  /*0a90*/  @P0 BRA `(.L_x_1784) ;  /* 0xfffffffc00ec0947 */ /* 0x000fea000383ffff */
.L_x_1783:
        /* <DEDUP_REMOVED lines=16> */
.L_x_1788:
[----:B------:R-:W-:-:S13]  /*0ba0*/  ISETP.EQ.OR P6, PT, R21, UR7, P3 ;  /* 0x0000000715007c0c */ /* 0x000fda0009fc2670 */
[----:B------:R-:W-:-:S04]  /*0bb0*/  @!P6 IMAD R9, R3, R21, R0 ;  /* 0x000000150309e224 */ /* 0x000fc800078e0200 */
[----:B------:R-:W-:-:S06]  /*0bc0*/  @!P6 IMAD.WIDE.U32 R8, R9, 0x8, R26 ;  /* 0x000000080908e825 */ /* 0x000fcc00078e001a */
[----:B------:R-:W2:Y:S01]  /*0bd0*/  @!P6 LDG.E.64 R8, desc[UR8][R8.64] ;  /* 0x000000080808e981 */ /* 0x000ea2000c1e1b00 */
        /* <DEDUP_REMOVED lines=10> */
[----:B------:R-:W-:-:S03]  /*0c80*/  ISETP.EQ.OR P6, PT, R16, UR7, P3 ;  /* 0x0000000710007c0c */ /* 0x000fc60009fc2670 */
[----:B------:R-:W-:Y:S02]  /*0c90*/  @!P5 IMAD.WIDE.U32 R10, R17, 0x8, R26 ;  /* 0x00000008110ad825 */ /* 0x000fe400078e001a */
[----:B------:R-:W2:Y:S04]  /*0ca0*/  @!P4 LDG.E.64 R8, desc[UR8][R8.64] ;  /* 0x000000080808c981 */ /* 0x000ea8000c1e1b00 */
[----:B------:R-:W3:Y:S04]  /*0cb0*/  @!P5 LDG.E.64 R10, desc[UR8][R10.64] ;  /* 0x000000080a0ad981 */ /* 0x000ee8000c1e1b00 */
[----:B------:R-:W-:-:S04]  /*0cc0*/  @!P6 IMAD R29, R3, R16, R0 ;  /* 0x00000010031de224 */ /* 0x000fc800078e0200 */
[----:B------:R-:W-:-:S05]  /*0cd0*/  @!P6 IMAD.WIDE.U32 R28, R29, 0x8, R26 ;  /* 0x000000081d1ce825 */ /* 0x000fca00078e001a */
[----:B------:R-:W4:Y:S01]  /*0ce0*/  @!P6 LDG.E.64 R16, desc[UR8][R28.64] ;  /* 0x000000081c10e981 */ /* 0x000f22000c1e1b00 */
[----:B--2---:R-:W-:Y:S01]  /*0cf0*/  @!P4 FADD.FTZ R15, R15, R9 ;  /* 0x000000090f0fc221 */ /* 0x004fe20000010000 */
[C---:B------:R-:W-:Y:S01]  /*0d00*/  IADD3 R9, R21.reuse, 0x4, RZ ;  /* 0x0000000415097810 */ /* 0x040fe20007ffe0ff */
[----:B------:R-:W-:Y:S01]  /*0d10*/  @!P4 FADD.FTZ R14, R14, R8 ;  /* 0x000000080e0ec221 */ /* 0x000fe20000010000 */
[----:B------:R-:W-:Y:S01]  /*0d20*/  IADD3 R8, R21, 0x5, RZ ;  /* 0x0000000515087810 */ /* 0x000fe20007ffe0ff */
[----:B---3--:R-:W-:Y:S01]  /*0d30*/  @!P5 FADD.FTZ R15, R15, R11 ;  /* 0x0000000b0f0fd221 */ /* 0x008fe20000010000 */
[----:B------:R-:W-:Y:S01]  /*0d40*/  ISETP.EQ.OR P4, PT, R9, UR7, P3 ;  /* 0x0000000709007c0c */ /* 0x000fe20009f82670 */
[----:B------:R-:W-:Y:S01]  /*0d50*/  @!P5 FADD.FTZ R14, R14, R10 ;  /* 0x0000000a0e0ed221 */ /* 0x000fe20000010000 */
[----:B------:R-:W-:-:S03]  /*0d60*/  ISETP.EQ.OR P5, PT, R8, UR7, P3 ;  /* 0x0000000708007c0c */ /* 0x000fc60009fa2670 */
[----:B----4-:R-:W-:-:S08]  /*0d70*/  @!P6 FADD.FTZ R14, R14, R16 ;  /* 0x000000100e0ee221 */ /* 0x010fd00000010000 */
[--C-:B------:R-:W-:Y:S01]  /*0d80*/  @!P4 IMAD R9, R3, R9, R0.reuse ;  /* 0x000000090309c224 */ /* 0x100fe200078e0200 */
[----:B------:R-:W-:Y:S01]  /*0d90*/  IADD3 R16, R21, 0x6, RZ ;  /* 0x0000000615107810 */ /* 0x000fe20007ffe0ff */
[----:B------:R-:W-:Y:S02]  /*0da0*/  @!P5 IMAD R11, R3, R8, R0 ;  /* 0x00000008030bd224 */ /* 0x000fe400078e0200 */
        /* <DEDUP_REMOVED lines=38> */
[----:B----4-:R-:W-:Y:S01]  /*1010*/  @!P6 FADD.FTZ R14, R14, R16 ;  /* 0x000000100e0ee221 */ /* 0x010fe20000010000 */
[----:B------:R-:W-:-:S07]  /*1020*/  IADD3 R16, R21, 0xc, RZ ;  /* 0x0000000c15107810 */ /* 0x000fce0007ffe0ff */
[--C-:B------:R-:W-:Y:S02]  /*1030*/  @!P4 IMAD R9, R3, R9, R0.reuse ;  /* 0x000000090309c224 */ /* 0x100fe400078e0200 */
[----:B------:R-:W-:Y:S01]  /*1040*/  @!P6 FADD.FTZ R15, R15, R17 ;  /* 0x000000110f0fe221 */ /* 0x000fe20000010000 */
[----:B------:R-:W-:Y:S01]  /*1050*/  @!P5 IMAD R11, R3, R8, R0 ;  /* 0x00000008030bd224 */ /* 0x000fe200078e0200 */
        /* <DEDUP_REMOVED lines=9> */
[----:B------:R-:W-:Y:S01]  /*10f0*/  IADD3 R28, R21, 0xf, RZ ;  /* 0x0000000f151c7810 */ /* 0x000fe20007ffe0ff */
[----:B--2---:R-:W-:Y:S01]  /*1100*/  @!P4 FADD.FTZ R14, R14, R8 ;  /* 0x000000080e0ec221 */ /* 0x004fe20000010000 */
[----:B------:R-:W-:Y:S01]  /*1110*/  @!P4 FADD.FTZ R15, R15, R9 ;  /* 0x000000090f0fc221 */ /* 0x000fe20000010000 */
[----:B------:R-:W-:Y:S02]  /*1120*/  IADD3 R8, R21, 0xe, RZ ;  /* 0x0000000e15087810 */ /* 0x000fe40007ffe0ff */
[----:B------:R-:W-:Y:S01]  /*1130*/  ISETP.EQ.OR P4, PT, R29, UR7, P3 ;  /* 0x000000071d007c0c */ /* 0x000fe20009f82670 */
[----:B---3--:R-:W-:Y:S01]  /*1140*/  @!P5 FADD.FTZ R14, R14, R10 ;  /* 0x0000000a0e0ed221 */ /* 0x008fe20000010000 */
[----:B------:R-:W-:Y:S01]  /*1150*/  @!P5 FADD.FTZ R15, R15, R11 ;  /* 0x0000000b0f0fd221 */ /* 0x000fe20000010000 */
[----:B------:R-:W-:-:S02]  /*1160*/  ISETP.EQ.OR P5, PT, R8, UR7, P3 ;  /* 0x0000000708007c0c */ /* 0x000fc40009fa2670 */
[----:B----4-:R-:W-:-:S08]  /*1170*/  @!P6 FADD.FTZ R14, R14, R16 ;  /* 0x000000100e0ee221 */ /* 0x010fd00000010000 */
[--C-:B------:R-:W-:Y:S02]  /*1180*/  @!P4 IMAD R9, R3, R29, R0.reuse ;  /* 0x0000001d0309c224 */ /* 0x100fe400078e0200 */
[----:B------:R-:W-:Y:S01]  /*1190*/  @!P6 FADD.FTZ R15, R15, R17 ;  /* 0x000000110f0fe221 */ /* 0x000fe20000010000 */
[----:B------:R-:W-:Y:S01]  /*11a0*/  ISETP.EQ.OR P6, PT, R28, UR7, P3 ;  /* 0x000000071c007c0c */ /* 0x000fe20009fc2670 */
[----:B------:R-:W-:Y:S02]  /*11b0*/  @!P5 IMAD R11, R3, R8, R0 ;  /* 0x00000008030bd224 */ /* 0x000fe400078e0200 */
[----:B------:R-:W-:-:S04]  /*11c0*/  @!P4 IMAD.WIDE.U32 R8, R9, 0x8, R26 ;  /* 0x000000080908c825 */ /* 0x000fc800078e001a */
[----:B------:R-:W-:Y:S02]  /*11d0*/  @!P5 IMAD.WIDE.U32 R10, R11, 0x8, R26 ;  /* 0x000000080b0ad825 */ /* 0x000fe400078e001a */
[----:B------:R-:W2:Y:S04]  /*11e0*/  @!P4 LDG.E.64 R8, desc[UR8][R8.64] ;  /* 0x000000080808c981 */ /* 0x000ea8000c1e1b00 */
[----:B------:R-:W-:Y:S01]  /*11f0*/  @!P6 IMAD R17, R3, R28, R0 ;  /* 0x0000001c0311e224 */ /* 0x000fe200078e0200 */
[----:B------:R-:W3:Y:S03]  /*1200*/  @!P5 LDG.E.64 R10, desc[UR8][R10.64] ;  /* 0x000000080a0ad981 */ /* 0x000ee6000c1e1b00 */
        /* <DEDUP_REMOVED lines=12> */
.L_x_1787:
        /* <DEDUP_REMOVED lines=21> */
[----:B------:R0:W2:Y:S01]  /*1420*/  @!P6 LDG.E.64 R10, desc[UR8][R28.64] ;  /* 0x000000081c0ae981 */ /* 0x0000a2000c1e1b00 */
        /* <DEDUP_REMOVED lines=8> */
[C---:B0-----:R-:W-:Y:S01]  /*14b0*/  IADD3 R28, R21.reuse, 0x3, RZ ;  /* 0x00000003151c7810 */ /* 0x041fe20007ffe0ff */
[----:B--2---:R-:W-:Y:S01]  /*14c0*/  @!P6 FADD.FTZ R14, R14, R10 ;  /* 0x0000000a0e0ee221 */ /* 0x004fe20000010000 */
[----:B------:R-:W-:Y:S01]  /*14d0*/  IADD3 R10, R21, 0x1, RZ ;  /* 0x00000001150a7810 */ /* 0x000fe20007ffe0ff */
[----:B------:R-:W-:Y:S01]  /*14e0*/  @!P6 FADD.FTZ R15, R15, R11 ;  /* 0x0000000b0f0fe221 */ /* 0x000fe20000010000 */
[----:B------:R-:W-:Y:S02]  /*14f0*/  IADD3 R11, R21, 0x2, RZ ;  /* 0x00000002150b7810 */ /* 0x000fe40007ffe0ff */
[----:B------:R-:W-:Y:S02]  /*1500*/  ISETP.EQ.OR P5, PT, R10, UR7, P3 ;  /* 0x000000070a007c0c */ /* 0x000fe40009fa2670 */
[----:B------:R-:W-:Y:S01]  /*1510*/  ISETP.EQ.OR P6, PT, R11, UR7, P3 ;  /* 0x000000070b007c0c */ /* 0x000fe20009fc2670 */
[----:B----4-:R-:W-:Y:S01]  /*1520*/  @!P4 FADD.FTZ R14, R14, R8 ;  /* 0x000000080e0ec221 */ /* 0x010fe20000010000 */
[----:B------:R-:W-:Y:S01]  /*1530*/  @!P4 FADD.FTZ R15, R15, R9 ;  /* 0x000000090f0fc221 */ /* 0x000fe20000010000 */
[----:B------:R-:W-:-:S08]  /*1540*/  ISETP.EQ.OR P4, PT, R28, UR7, P3 ;  /* 0x000000071c007c0c */ /* 0x000fd00009f82670 */
[C-C-:B------:R-:W-:Y:S02]  /*1550*/  @!P5 IMAD R9, R3.reuse, R10, R0.reuse ;  /* 0x0000000a0309d224 */ /* 0x140fe400078e0200 */
[----:B------:R-:W-:Y:S02]  /*1560*/  @!P6 IMAD R11, R3, R11, R0 ;  /* 0x0000000b030be224 */ /* 0x000fe400078e0200 */
[----:B------:R-:W-:-:S04]  /*1570*/  @!P5 IMAD.WIDE.U32 R8, R9, 0x8, R26 ;  /* 0x000000080908d825 */ /* 0x000fc800078e001a */
[----:B---3--:R-:W-:Y:S01]  /*1580*/  @!P0 FADD.FTZ R15, R15, R17 ;  /* 0x000000110f0f8221 */ /* 0x008fe20000010000 */
[----:B------:R-:W-:-:S04]  /*1590*/  @!P6 IMAD.WIDE.U32 R10, R11, 0x8, R26 ;  /* 0x000000080b0ae825 */ /* 0x000fc800078e001a */
[----:B------:R-:W-:Y:S01]  /*15a0*/  @!P0 FADD.FTZ R14, R14, R16 ;  /* 0x000000100e0e8221 */ /* 0x000fe20000010000 */
[----:B------:R-:W2:Y:S01]  /*15b0*/  @!P5 LDG.E.64 R8, desc[UR8][R8.64] ;  /* 0x000000080808d981 */ /* 0x000ea2000c1e1b00 */
[----:B------:R-:W-:-:S03]  /*15c0*/  @!P4 IMAD R17, R3, R28, R0 ;  /* 0x0000001c0311c224 */ /* 0x000fc600078e0200 */
[----:B------:R-:W3:Y:S01]  /*15d0*/  @!P6 LDG.E.64 R10, desc[UR8][R10.64] ;  /* 0x000000080a0ae981 */ /* 0x000ee2000c1e1b00 */
[----:B------:R-:W-:-:S06]  /*15e0*/  @!P4 IMAD.WIDE.U32 R16, R17, 0x8, R26 ;  /* 0x000000081110c825 */ /* 0x000fcc00078e001a */
[----:B------:R-:W4:Y:S01]  /*15f0*/  @!P4 LDG.E.64 R16, desc[UR8][R16.64] ;  /* 0x000000081010c981 */ /* 0x000f22000c1e1b00 */
[----:B------:R-:W-:Y:S02]  /*1600*/  IADD3 R20, R20, -0x4, RZ ;  /* 0xfffffffc14147810 */ /* 0x000fe40007ffe0ff */
        /* <DEDUP_REMOVED lines=9> */
.L_x_1789:
[----:B------:R-:W-:-:S13]  /*16a0*/  ISETP.NE.OR P0, PT, R20, RZ, P0 ;  /* 0x000000ff1400720c */ /* 0x000fda0000705670 */
[----:B------:R-:W-:Y:S05]  /*16b0*/  @!P0 BRA `(.L_x_1785) ;  /* 0x00000000007c8947 */ /* 0x000fea0003800000 */
.L_x_1786:
        /* <DEDUP_REMOVED lines=31> */
.L_x_1785:
        /* <DEDUP_REMOVED lines=11> */
.L_x_1791:
[----:B------:R-:W-:Y:S05]  /*1960*/  BSYNC B0 ;  /* 0x0000000000007941 */ /* 0x000fea0003800000 */
.L_x_1790:
        /* <DEDUP_REMOVED lines=16> */
.L_x_1782:
        /* <DEDUP_REMOVED lines=29> */
[----:B0-----:R-:W-:-:S03]  /*1c40*/  HADD2.F32 R15, -RZ, R13.H1_H1 ;  /* 0x3000000dff0f7230 */ /* 0x001fc60000004100 */
        /* <DEDUP_REMOVED lines=8> */
[----:B------:R-:W-:Y:S02]  /*1cd0*/  HADD2.F32 R17, -RZ, R13.H0_H0 ;  /* 0x2000000dff117230 */ /* 0x000fe40000004100 */
[----:B------:R-:W-:-:S03]  /*1ce0*/  FADD.FTZ R13, R15, -R16 ;  /* 0x800000100f0d7221 */ /* 0x000fc60000010000 */
        /* <DEDUP_REMOVED lines=18> */
.L_x_1792:
[----:B------:R-:W-:Y:S04]  /*1e10*/  BSSY B0, `(.L_x_1793) ;  /* 0x000000f000007945 */ /* 0x000fe80003800000 */
[----:B------:R-:W-:Y:S05]  /*1e20*/  @!P1 BRA `(.L_x_1794) ;  /* 0x0000000000349947 */ /* 0x000fea0003800000 */
[----:B------:R-:W-:Y:S01]  /*1e30*/  SHF.R.S32.HI R12, RZ, 0x1f, R19 ;  /* 0x0000001fff0c7819 */ /* 0x000fe20000011413 */
[----:B------:R-:W-:Y:S01]  /*1e40*/  ULDC.64 UR12, c[0x0][0x270] ;  /* 0x00009c00000c7ab9 */ /* 0x000fe20000000a00 */
[----:B------:R-:W-:Y:S02]  /*1e50*/  MOV R10, R22 ;  /* 0x00000016000a7202 */ /* 0x000fe40000000f00 */
[----:B------:R-:W-:Y:S01]  /*1e60*/  MOV R11, R25 ;  /* 0x00000019000b7202 */ /* 0x000fe20000000f00 */
[----:B------:R-:W-:Y:S01]  /*1e70*/  IMAD R12, R12, UR12, RZ ;  /* 0x0000000c0c0c7c24 */ /* 0x000fe2000f8e02ff */
[----:B------:R-:W-:Y:S01]  /*1e80*/  F2FP.F16.F32.PACK_AB R9, R9, R8 ;  /* 0x000000080909723e */ /* 0x000fe200000000ff */
[----:B------:R-:W-:-:S04]  /*1e90*/  IMAD.WIDE.U32 R10, R19, UR12, R10 ;  /* 0x0000000c130a7c25 */ /* 0x000fc8000f8e000a */
[----:B------:R-:W-:Y:S01]  /*1ea0*/  IMAD R13, R19, UR13, R12 ;  /* 0x0000000d130d7c24 */ /* 0x000fe2000f8e020c */
[----:B------:R-:W-:Y:S02]  /*1eb0*/  ULDC.64 UR12, c[0x0][0x210] ;  /* 0x00008400000c7ab9 */ /* 0x000fe40000000a00 */
[----:B------:R-:W-:Y:S02]  /*1ec0*/  LEA R12, P0, R10, UR12, 0x1 ;  /* 0x0000000c0a0c7c11 */ /* 0x000fe4000f8008ff */
[----:B------:R-:W-:-:S04]  /*1ed0*/  IADD3 R13, R11, R13, RZ ;  /* 0x0000000d0b0d7210 */ /* 0x000fc80007ffe0ff */
[----:B------:R-:W-:-:S05]  /*1ee0*/  LEA.HI.X R13, R10, UR13, R13, 0x1, P0 ;  /* 0x0000000d0a0d7c11 */ /* 0x000fca00080f0c0d */
[----:B------:R0:W-:Y:S02]  /*1ef0*/  STG.E desc[UR8][R12.64], R9 ;  /* 0x000000090c007986 */ /* 0x0001e4000c101908 */
.L_x_1794:
[----:B------:R-:W-:Y:S05]  /*1f00*/  BSYNC B0 ;  /* 0x0000000000007941 */ /* 0x000fea0003800000 */
.L_x_1793:
[----:B------:R-:W-:Y:S02]  /*1f10*/  IADD3 R6, R3, R6, RZ ;  /* 0x0000000603067210 */ /* 0x000fe40007ffe0ff */
[----:B------:R-:W-:Y:S02]  /*1f20*/  IADD3 R5, R5, 0x1, RZ ;  /* 0x0000000105057810 */ /* 0x000fe40007ffe0ff */
[----:B------:R-:W-:-:S13]  /*1f30*/  ISETP.GE.AND P0, PT, R6, UR4, PT ;  /* 0x0000000406007c0c */ /* 0x000fda000bf06270 */
[----:B------:R-:W-:Y:S05]  /*1f40*/  @!P0 BRA `(.L_x_1795) ;  /* 0xffffffe000c08947 */ /* 0x000fea000383ffff */
[----:B------:R-:W-:Y:S05]  /*1f50*/  EXIT ;  /* 0x000000000000794d */ /* 0x000fea0003800000 */
.L_x_1796:
        /* <DEDUP_REMOVED lines=10> */
.L_x_2435:


//--------------------- .text._Z35group_norm_nhwc_fwd_one_pass_kernelI11Fp16IOFp32WLi128ELi4ELi128EEv26Group_norm_nhwc_fwd_params --------------------------
	.section	.text._Z35group_norm_nhwc_fwd_one_pass_kernelI11Fp16IOFp32WLi128ELi4ELi128EEv26Group_norm_nhwc_fwd_params,"ax",@progbits
	.align	128
        .global         _Z35group_norm_nhwc_fwd_one_pass_kernelI11Fp16IOFp32WLi128ELi4ELi128EEv26Group_norm_nhwc_fwd_params
        .type           _Z35group_norm_nhwc_fwd_one_pass_kernelI11Fp16IOFp32WLi128ELi4ELi128EEv26Group_norm_nhwc_fwd_params,@function
        .size           _Z35group_norm_nhwc_fwd_one_pass_kernelI11Fp16IOFp32WLi128ELi4ELi128EEv26Group_norm_nhwc_fwd_params,(.L_x_2436 - _Z35group_norm_nhwc_fwd_one_pass_kernelI11Fp16IOFp32WLi128ELi4ELi128EEv26Group_norm_nhwc_fwd_params)
        .other          _Z35group_norm_nhwc_fwd_one_pass_kernelI11Fp16IOFp32WLi128ELi4ELi128EEv26Group_norm_nhwc_fwd_params,@"STO_CUDA_ENTRY STV_DEFAULT"
_Z35group_norm_nhwc_fwd_one_pass_kernelI11Fp16IOFp32WLi128ELi4ELi128EEv26Group_norm_nhwc_fwd_params:
.text._Z35group_norm_nhwc_fwd_one_pass_kernelI11Fp16IOFp32WLi128ELi4ELi128EEv26Group_norm_nhwc_fwd_params:
        /* <DEDUP_REMOVED lines=30> */
.L_x_1815:
        /* <DEDUP_REMOVED lines=71> */
[----:B------:R-:W-:Y:S01]  /*0650*/  ISETP.NE.AND P3, PT, R10, RZ, PT ;  /* 0x000000ff0a00720c */ /* 0x000fe20003f65270 */
[--C-:B--2---:R-:W-:Y:S02]  /*0660*/  HADD2.F32 R18, -RZ, R12.reuse.H1_H1 ;  /* 0x3000000cff127230 */ /* 0x104fe40000004100 */
[----:B------:R-:W-:Y:S02]  /*0670*/  HADD2.F32 R11, -RZ, R12.H0_H0 ;  /* 0x2000000cff0b7230 */ /* 0x000fe40000004100 */
[--C-:B----4-:R-:W-:Y:S02]  /*0680*/  HADD2.F32 R28, -RZ, R14.reuse.H1_H1 ;  /* 0x3000000eff1c7230 */ /* 0x110fe40000004100 */
[----:B------:R-:W-:Y:S01]  /*0690*/  FMUL.FTZ R20, R18, R18 ;  /* 0x0000001212147220 */ /* 0x000fe20000410000 */
[----:B------:R-:W-:Y:S02]  /*06a0*/  HADD2.F32 R15, -RZ, R14.H0_H0 ;  /* 0x2000000eff0f7230 */ /* 0x000fe40000004100 */
[C---:B------:R-:W-:Y:S01]  /*06b0*/  FADD.FTZ R18, R11.reuse, R18 ;  /* 0x000000120b127221 */ /* 0x040fe20000010000 */
[----:B------:R-:W-:Y:S01]  /*06c0*/  FMUL.FTZ R19, R28, R28 ;  /* 0x0000001c1c137220 */ /* 0x000fe20000410000 */
[----:B------:R-:W-:Y:S01]  /*06d0*/  FFMA.FTZ R20, R11, R11, R20 ;  /* 0x0000000b0b147223 */ /* 0x000fe20000010014 */
[C---:B------:R-:W-:Y:S01]  /*06e0*/  FADD.FTZ R11, R15.reuse, R28 ;  /* 0x0000001c0f0b7221 */ /* 0x040fe20000010000 */
[----:B------:R-:W-:Y:S01]  /*06f0*/  FADD.FTZ R18, RZ, R18 ;  /* 0x00000012ff127221 */ /* 0x000fe20000010000 */
[----:B------:R-:W-:Y:S01]  /*0700*/  FFMA.FTZ R19, R15, R15, R19 ;  /* 0x0000000f0f137223 */ /* 0x000fe20000010013 */
[----:B------:R-:W-:-:S02]  /*0710*/  FADD.FTZ R20, RZ, R20 ;  /* 0x00000014ff147221 */ /* 0x000fc40000010000 */
        /* <DEDUP_REMOVED lines=40> */
.L_x_1798:
[----:B------:R-:W-:Y:S05]  /*09a0*/  BSYNC B0 ;  /* 0x0000000000007941 */ /* 0x000fea0003800000 */
.L_x_1797:
        /* <DEDUP_REMOVED lines=28> */
.L_x_1801:
[----:B-1----:R-:W2:Y:S04]  /*0b70*/  LDG.E.STRONG.GPU R10, desc[UR8][R8.64] ;  /* 0x00000008080a7981 */ /* 0x002ea8000c1ef900 */
[----:B--2---:R-:W-:Y:S01]  /*0b80*/  CCTL.IVALL ;  /* 0x00000000ff00798f */ /* 0x004fe20002000000 */
[----:B------:R-:W-:Y:S05]  /*0b90*/  YIELD ;  /* 0x0000000000007946 */ /* 0x000fea0003800000 */
[----:B------:R-:W-:-:S13]  /*0ba0*/  ISETP.NE.AND P0, PT, R10, R21, PT ;  /* 0x000000150a00720c */ /* 0x000fda0003f05270 */
[----:B------:R-:W-:Y:S05]  /*0bb0*/  @P0 BRA `(.L_x_1801) ;  /* 0xfffffffc00ec0947 */ /* 0x000fea000383ffff */
.L_x_1800:
        /* <DEDUP_REMOVED lines=17> */
.L_x_1805:
        /* <DEDUP_REMOVED lines=115> */
.L_x_1804:
        /* <DEDUP_REMOVED lines=61> */
.L_x_1806:
[----:B------:R-:W-:-:S13]  /*17d0*/  ISETP.NE.OR P0, PT, R20, RZ, P0 ;  /* 0x000000ff1400720c */ /* 0x000fda0000705670 */
[----:B------:R-:W-:Y:S05]  /*17e0*/  @!P0 BRA `(.L_x_1802) ;  /* 0x00000000007c8947 */ /* 0x000fea0003800000 */
.L_x_1803:
        /* <DEDUP_REMOVED lines=31> */
.L_x_1802:
        /* <DEDUP_REMOVED lines=11> */
.L_x_1808:
[----:B------:R-:W-:Y:S05]  /*1a90*/  BSYNC B0 ;  /* 0x0000000000007941 */ /* 0x000fea0003800000 */
.L_x_1807:
        /* <DEDUP_REMOVED lines=16> */
.L_x_1799:
        /* <DEDUP_REMOVED lines=26> */
[----:B0-----:R-:W-:-:S02]  /*1d40*/  HADD2.F32 R17, -RZ, R12.H0_H0 ;  /* 0x2000000cff117230 */ /* 0x001fc40000004100 */
[--C-:B-1----:R-:W-:Y:S01]  /*1d50*/  HADD2.F32 R21, -RZ, R14.reuse.H0_H0 ;  /* 0x2000000eff157230 */ /* 0x102fe20000004100 */
[----:B------:R-:W0:Y:S01]  /*1d60*/  LDS.64 R18, [UR5+0x30] ;  /* 0x00003005ff127984 */ /* 0x000e220008000a00 */
[----:B--2---:R-:W-:Y:S02]  /*1d70*/  HADD2.F32 R27, -RZ, R14.H1_H1 ;  /* 0x3000000eff1b7230 */ /* 0x004fe40000004100 */
[----:B0-----:R-:W-:-:S04]  /*1d80*/  FMUL.FTZ R18, R18, UR11 ;  /* 0x0000000b12127c20 */ /* 0x001fc80008410000 */
[----:B------:R-:W-:Y:S01]  /*1d90*/  FMUL.FTZ R15, R18, R18 ;  /* 0x00000012120f7220 */ /* 0x000fe20000410000 */
[--C-:B------:R-:W-:Y:S01]  /*1da0*/  FADD.FTZ R20, R21, -R18.reuse ;  /* 0x8000001215147221 */ /* 0x100fe20000010000 */
[----:B------:R-:W-:Y:S02]  /*1db0*/  FADD.FTZ R26, R27, -R18 ;  /* 0x800000121b1a7221 */ /* 0x000fe40000010000 */
[----:B------:R-:W-:-:S05]  /*1dc0*/  FFMA.FTZ R15, R19, UR11, -R15 ;  /* 0x0000000b130f7c23 */ /* 0x000fca000801080f */
[----:B------:R-:W-:-:S13]  /*1dd0*/  FSETP.GTU.FTZ.AND P0, PT, R15, RZ, PT ;  /* 0x000000ff0f00720b */ /* 0x000fda0003f1c000 */
[----:B------:R-:W0:Y:S02]  /*1de0*/  @P0 LDC R19, c[0x0][0x238] ;  /* 0x00008e00ff130b82 */ /* 0x000e240000000800 */
[----:B0-----:R-:W-:Y:S01]  /*1df0*/  @P0 FADD.FTZ R16, R15, R19 ;  /* 0x000000130f100221 */ /* 0x001fe20000010000 */
[----:B------:R-:W-:Y:S01]  /*1e00*/  HFMA2.MMA R15, -RZ, RZ, 1.875, 0 ;  /* 0x3f800000ff0f7435 */ /* 0x000fe200000001ff */
[----:B------:R-:W-:Y:S02]  /*1e10*/  HADD2.F32 R19, -RZ, R12.H1_H1 ;  /* 0x3000000cff137230 */ /* 0x000fe40000004100 */
[----:B------:R-:W-:-:S03]  /*1e20*/  FADD.FTZ R12, R17, -R18 ;  /* 0x80000012110c7221 */ /* 0x000fc60000010000 */
[----:B------:R-:W-:-:S04]  /*1e30*/  FADD.FTZ R14, R19, -R18 ;  /* 0x80000012130e7221 */ /* 0x000fc80000010000 */
[----:B------:R-:W0:Y:S01]  /*1e40*/  @P0 MUFU.RSQ R15, R16 ;  /* 0x00000010000f0308 */ /* 0x000e220000001400 */
[----:B------:R-:W-:Y:S01]  /*1e50*/  ISETP.NE.AND P0, PT, RZ, UR10, PT ;  /* 0x0000000aff007c0c */ /* 0x000fe2000bf05270 */
        /* <DEDUP_REMOVED lines=8> */
[----:B------:R-:W-:-:S04]  /*1ee0*/  FFMA.FTZ R17, R9, R18, R11 ;  /* 0x0000001209117223 */ /* 0x000fc8000001000b */
        /* <DEDUP_REMOVED lines=11> */
.L_x_1809:
[----:B------:R-:W-:Y:S04]  /*1fa0*/  BSSY B0, `(.L_x_1810) ;  /* 0x000000e000007945 */ /* 0x000fe80003800000 */
[----:B------:R-:W-:Y:S05]  /*1fb0*/  @!P1 BRA `(.L_x_1811) ;  /* 0x0000000000309947 */ /* 0x000fea0003800000 */
[----:B------:R-:W-:Y:S01]  /*1fc0*/  ULDC.64 UR12, c[0x0][0x270] ;  /* 0x00009c00000c7ab9 */ /* 0x000fe20000000a00 */
[----:B------:R-:W-:Y:S01]  /*1fd0*/  MOV R8, R22 ;  /* 0x0000001600087202 */ /* 0x000fe20000000f00 */
[----:B------:R-:W-:Y:S01]  /*1fe0*/  IMAD R10, R13, UR12, RZ ;  /* 0x0000000c0d0a7c24 */ /* 0x000fe2000f8e02ff */
[----:B------:R-:W-:Y:S02]  /*1ff0*/  MOV R9, R25 ;  /* 0x0000001900097202 */ /* 0x000fe40000000f00 */
[----:B------:R-:W-:Y:S01]  /*2000*/  F2FP.F16.F32.PACK_AB R17, R17, R16 ;  /* 0x000000101111723e */ /* 0x000fe200000000ff */
[C---:B------:R-:W-:Y:S02]  /*2010*/  IMAD R11, R3.reuse, UR13, R10 ;  /* 0x0000000d030b7c24 */ /* 0x040fe4000f8e020a */
[----:B------:R-:W-:Y:S01]  /*2020*/  IMAD.WIDE.U32 R8, R3, UR12, R8 ;  /* 0x0000000c03087c25 */ /* 0x000fe2000f8e0008 */
[----:B------:R-:W-:Y:S02]  /*2030*/  ULDC.64 UR12, c[0x0][0x210] ;  /* 0x00008400000c7ab9 */ /* 0x000fe40000000a00 */
[----:B------:R-:W-:-:S02]  /*2040*/  LEA R10, P2, R8, UR12, 0x1 ;  /* 0x0000000c080a7c11 */ /* 0x000fc4000f8408ff */
[----:B------:R-:W-:-:S04]  /*2050*/  IADD3 R11, R9, R11, RZ ;  /* 0x0000000b090b7210 */ /* 0x000fc80007ffe0ff */
[----:B------:R-:W-:-:S05]  /*2060*/  LEA.HI.X R11, R8, UR13, R11, 0x1, P2 ;  /* 0x0000000d080b7c11 */ /* 0x000fca00090f0c0b */
[----:B------:R0:W-:Y:S02]  /*2070*/  STG.E desc[UR8][R10.64], R17 ;  /* 0x000000110a007986 */ /* 0x0001e4000c101908 */
.L_x_1811:
[----:B------:R-:W-:Y:S05]  /*2080*/  BSYNC B0 ;  /* 0x0000000000007941 */ /* 0x000fea0003800000 */
.L_x_1810:
        /* <DEDUP_REMOVED lines=11> */
.L_x_1812:
        /* <DEDUP_REMOVED lines=19> */
.L_x_1814:
[----:B------:R-:W-:Y:S05]  /*2270*/  BSYNC B0 ;  /* 0x0000000000007941 */ /* 0x000fea0003800000 */
.L_x_1813:
[----:B---3--:R-:W-:Y:S02]  /*2280*/  IADD3 R6, R5, R6, RZ ;  /* 0x0000000605067210 */ /* 0x008fe40007ffe0ff */
[----:B------:R-:W-:Y:S02]  /*2290*/  IADD3 R4, R4, 0x1, RZ ;  /* 0x0000000104047810 */ /* 0x000fe40007ffe0ff */
[----:B------:R-:W-:-:S13]  /*22a0*/  ISETP.GE.AND P0, PT, R6, UR4, PT ;  /* 0x0000000406007c0c */ /* 0x000fda000bf06270 */
[----:B------:R-:W-:Y:S05]  /*22b0*/  @!P0 BRA `(.L_x_1815) ;  /* 0xffffffdc00c88947 */ /* 0x000fea000383ffff */
[----:B------:R-:W-:Y:S05]  /*22c0*/  EXIT ;  /* 0x000000000000794d */ /* 0x000fea0003800000 */
.L_x_1816:
        /* <DEDUP_REMOVED lines=11> */
.L_x_2436:


//--------------------- .text._Z35group_norm_nhwc_fwd_one_pass_kernelI11Fp16IOFp32WLi256ELi4ELi128EEv26Group_norm_nhwc_fwd_params --------------------------
	.section	.text._Z35group_norm_nhwc_fwd_one_pass_kernelI11Fp16IOFp32WLi256ELi4ELi128EEv26Group_norm_nhwc_fwd_params,"ax",@progbits
	.align	128
        .global         _Z35group_norm_nhwc_fwd_one_pass_kernelI11Fp16IOFp32WLi256ELi4ELi128EEv26Group_norm_nhwc_fwd_params
        .type           _Z35group_norm_nhwc_fwd_one_pass_kernelI11Fp16IOFp32WLi256ELi4ELi128EEv26Group_norm_nhwc_fwd_params,@function
        .size           _Z35group_norm_nhwc_fwd_one_pass_kernelI11Fp16IOFp32WLi256ELi4ELi128EEv26Group_norm_nhwc_fwd_params,(.L_x_2437 - _Z35group_norm_nhwc_fwd_one_pass_kernelI11Fp16IOFp32WLi256ELi4ELi128EEv26Group_norm_nhwc_fwd_params)
        .other          _Z35group_norm_nhwc_fwd_one_pass_kernelI11Fp16IOFp32WLi256ELi4ELi128EEv26Group_norm_nhwc_fwd_params,@"STO_CUDA_ENTRY STV_DEFAULT"
_Z35group_norm_nhwc_fwd_one_pass_kernelI11Fp16IOFp32WLi256ELi4ELi128EEv26Group_norm_nhwc_fwd_params:
.text._Z35group_norm_nhwc_fwd_one_pass_kernelI11Fp16IOFp32WLi256ELi4ELi128EEv26Group_norm_nhwc_fwd_params:
        /* <DEDUP_REMOVED lines=10> */
[----:B------:R-:W-:Y:S01]  /*00a0*/  MOV R6, R0 ;  /* 0x0000000000067202 */ /* 0x000fe20000000f00 */
[----:B------:R-:W-:Y:S01]  /*00b0*/  ULDC.64 UR8, c[0x0][0x208] ;  /* 0x0000820000087ab9 */ /* 0x000fe20000000a00 */
[----:B------:R-:W-:-:S04]  /*00c0*/  ISETP.NE.U32.AND P0, PT, RZ, UR4, PT ;  /* 0x00000004ff007c0c */ /* 0x000fc8000bf05070 */
[----:B------:R-:W1:Y:S08]  /*00d0*/  LDC R3, c[0x0][0x10] ;  /* 0x00000400ff037b82 */ /* 0x000e700000000800 */
[----:B------:R-:W2:Y:S01]  /*00e0*/  LDC R2, c[0x0][0xc] ;  /* 0x00000300ff027b82 */ /* 0x000ea20000000800 */
[----:B0-----:R-:W-:Y:S01]  /*00f0*/  LOP3.LUT P1, RZ, R4, UR6, RZ, 0xfc, !PT ;  /* 0x0000000604ff7c12 */ /* 0x001fe2000f82fcff */
[----:B------:R-:W-:-:S03]  /*0100*/  HFMA2.MMA R4, -RZ, RZ, 0, 0 ;  /* 0x00000000ff047435 */ /* 0x000fc600000001ff */
[----:B------:R-:W-:-:S13]  /*0110*/  ISETP.NE.AND.EX P1, PT, RZ, UR5, !P1, P0 ;  /* 0x00000005ff007c0c */ /* 0x000fda000cf25300 */
.L_x_1841:
[----:B012---:R-:W0:Y:S01]  /*0120*/  LDC R11, c[0x0][0x288] ;  /* 0x0000a200ff0b7b82 */ /* 0x007e220000000800 */
[----:B---3--:R-:W3:Y:S01]  /*0130*/  S2R R5, SR_TID.X ;  /* 0x0000000000057919 */ /* 0x008ee20000002100 */
[----:B------:R-:W-:Y:S01]  /*0140*/  IABS R12, R6 ;  /* 0x00000006000c7213 */ /* 0x000fe20000000000 */
[----:B------:R-:W-:Y:S01]  /*0150*/  ULDC.64 UR4, c[0x0][0x278] ;  /* 0x00009e0000047ab9 */ /* 0x000fe20000000a00 */
[----:B------:R-:W-:Y:S01]  /*0160*/  ULDC.64 UR10, c[0x0][0x280] ;  /* 0x0000a000000a7ab9 */ /* 0x000fe20000000a00 */
[----:B0-----:R-:W-:-:S04]  /*0170*/  IABS R10, R11 ;  /* 0x0000000b000a7213 */ /* 0x001fc80000000000 */
[----:B------:R-:W0:Y:S01]  /*0180*/  I2F.RP R7, R10 ;  /* 0x0000000a00077306 */ /* 0x000e220000209400 */
[----:B---3--:R-:W-:-:S07]  /*0190*/  SHF.R.U32.HI R29, RZ, 0x1, R5 ;  /* 0x00000001ff1d7819 */ /* 0x008fce0000011605 */
[----:B0-----:R-:W0:Y:S02]  /*01a0*/  MUFU.RCP R7, R7 ;  /* 0x0000000700077308 */ /* 0x001e240000001000 */
[----:B0-----:R-:W-:-:S06]  /*01b0*/  IADD3 R8, R7, 0xffffffe, RZ ;  /* 0x0ffffffe07087810 */ /* 0x001fcc0007ffe0ff */
[----:B------:R0:W3:Y:S02]  /*01c0*/  F2I.FTZ.U32.TRUNC.NTZ R9, R8 ;  /* 0x0000000800097305 */ /* 0x0000e4000021f000 */
[----:B0-----:R-:W-:Y:S02]  /*01d0*/  MOV R8, RZ ;  /* 0x000000ff00087202 */ /* 0x001fe40000000f00 */
[----:B---3--:R-:W-:-:S05]  /*01e0*/  IADD3 R13, RZ, -R9, RZ ;  /* 0x80000009ff0d7210 */ /* 0x008fca0007ffe0ff */
[----:B------:R-:W-:-:S04]  /*01f0*/  IMAD R13, R13, R10, RZ ;  /* 0x0000000a0d0d7224 */ /* 0x000fc800078e02ff */
[----:B------:R-:W-:Y:S02]  /*0200*/  IMAD.HI.U32 R9, R9, R13, R8 ;  /* 0x0000000d09097227 */ /* 0x000fe400078e0008 */
[----:B------:R-:W0:Y:S04]  /*0210*/  LDC R8, c[0x0][0x294] ;  /* 0x0000a500ff087b82 */ /* 0x000e280000000800 */
[----:B------:R-:W-:-:S05]  /*0220*/  IMAD.HI.U32 R9, R9, R12, RZ ;  /* 0x0000000c09097227 */ /* 0x000fca00078e00ff */
[----:B------:R-:W-:-:S05]  /*0230*/  IADD3 R7, -R9, RZ, RZ ;  /* 0x000000ff09077210 */ /* 0x000fca0007ffe1ff */
[----:B------:R-:W-:-:S05]  /*0240*/  IMAD R7, R10, R7, R12 ;  /* 0x000000070a077224 */ /* 0x000fca00078e020c */
[----:B------:R-:W-:Y:S01]  /*0250*/  ISETP.GT.U32.AND P4, PT, R10, R7, PT ;  /* 0x000000070a00720c */ /* 0x000fe20003f84070 */
[----:B0-----:R-:W-:-:S05]  /*0260*/  IMAD R29, R8, UR6, R29 ;  /* 0x00000006081d7c24 */ /* 0x001fca000f8e021d */
[----:B------:R-:W-:Y:S02]  /*0270*/  ISETP.GE.U32.AND P0, PT, R29, UR4, PT ;  /* 0x000000041d007c0c */ /* 0x000fe4000bf06070 */
[----:B------:R-:W-:-:S05]  /*0280*/  SHF.R.S32.HI R17, RZ, 0x1f, R29 ;  /* 0x0000001fff117819 */ /* 0x000fca000001141d */
[-C--:B------:R-:W-:Y:S02]  /*0290*/  @!P4 IADD3 R7, R7, -R10.reuse, RZ ;  /* 0x8000000a0707c210 */ /* 0x080fe40007ffe0ff */
[----:B------:R-:W-:Y:S02]  /*02a0*/  @!P4 IADD3 R9, R9, 0x1, RZ ;  /* 0x000000010909c810 */ /* 0x000fe40007ffe0ff */
[----:B------:R-:W-:Y:S02]  /*02b0*/  ISETP.GE.U32.AND P3, PT, R7, R10, PT ;  /* 0x0000000a0700720c */ /* 0x000fe40003f66070 */
[----:B------:R-:W-:Y:S02]  /*02c0*/  LOP3.LUT R7, R6, R11, RZ, 0x3c, !PT ;  /* 0x0000000b06077212 */ /* 0x000fe400078e3cff */
[----:B------:R-:W-:Y:S02]  /*02d0*/  ISETP.GE.AND.EX P0, PT, R17, UR5, PT, P0 ;  /* 0x0000000511007c0c */ /* 0x000fe4000bf06300 */
[----:B------:R-:W-:-:S02]  /*02e0*/  ISETP.GE.AND P2, PT, R7, RZ, PT ;  /* 0x000000ff0700720c */ /* 0x000fc40003f46270 */
[----:B------:R-:W-:Y:S02]  /*02f0*/  ISETP.NE.AND P4, PT, R11, RZ, PT ;  /* 0x000000ff0b00720c */ /* 0x000fe40003f85270 */
[----:B------:R-:W-:Y:S02]  /*0300*/  ISETP.LT.U32.AND P0, PT, R5, 0x80, !P0 ;  /* 0x000000800500780c */ /* 0x000fe40004701070 */
[----:B------:R-:W-:Y:S02]  /*0310*/  IADD3 R7, R29, 0x40, RZ ;  /* 0x000000401d077810 */ /* 0x000fe40007ffe0ff */
[----:B------:R-:W-:Y:S02]  /*0320*/  @P3 IADD3 R9, R9, 0x1, RZ ;  /* 0x0000000109093810 */ /* 0x000fe40007ffe0ff */
[----:B------:R-:W-:Y:S02]  /*0330*/  SHF.R.S32.HI R15, RZ, 0x1f, R7 ;  /* 0x0000001fff0f7819 */ /* 0x000fe40000011407 */
[----:B------:R-:W-:-:S02]  /*0340*/  MOV R23, R9 ;  /* 0x0000000900177202 */ /* 0x000fc40000000f00 */
[----:B------:R-:W-:Y:S02]  /*0350*/  SHF.L.U32 R10, R5, 0x1, RZ ;  /* 0x00000001050a7819 */ /* 0x000fe400000006ff */
[----:B------:R-:W-:Y:S01]  /*0360*/  @!P2 IADD3 R23, -R23, RZ, RZ ;  /* 0x000000ff1717a210 */ /* 0x000fe20007ffe1ff */
[----:B------:R-:W0:Y:S01]  /*0370*/  @P0 LDC.64 R8, c[0x0][0x270] ;  /* 0x00009c00ff080b82 */ /* 0x000e220000000a00 */
[----:B------:R-:W-:Y:S02]  /*0380*/  @!P4 LOP3.LUT R23, RZ, R11, RZ, 0x33, !PT ;  /* 0x0000000bff17c212 */ /* 0x000fe400078e33ff */
[----:B------:R-:W-:Y:S02]  /*0390*/  ISETP.GE.U32.AND P2, PT, R7, UR4, PT ;  /* 0x0000000407007c0c */ /* 0x000fe4000bf46070 */
[----:B------:R-:W-:Y:S02]  /*03a0*/  IADD3 R12, -R23, RZ, RZ ;  /* 0x000000ff170c7210 */ /* 0x000fe40007ffe1ff */
[----:B------:R-:W-:-:S02]  /*03b0*/  ISETP.GE.AND.EX P2, PT, R15, UR5, PT, P2 ;  /* 0x000000050f007c0c */ /* 0x000fc4000bf46320 */
[----:B------:R-:W-:Y:S01]  /*03c0*/  LOP3.LUT R10, R10, 0x2, RZ, 0xc0, !PT ;  /* 0x000000020a0a7812 */ /* 0x000fe200078ec0ff */
[----:B------:R-:W-:Y:S01]  /*03d0*/  IMAD R11, R11, R12, R6 ;  /* 0x0000000c0b0b7224 */ /* 0x000fe200078e0206 */
[----:B------:R-:W-:Y:S02]  /*03e0*/  SHF.R.S32.HI R12, RZ, 0x1f, R23 ;  /* 0x0000001fff0c7819 */ /* 0x000fe40000011417 */
[----:B------:R-:W-:Y:S02]  /*03f0*/  ISETP.LT.U32.AND P2, PT, R5, 0x80, !P2 ;  /* 0x000000800500780c */ /* 0x000fe40005741070 */
[----:B------:R-:W-:Y:S01]  /*0400*/  LEA R26, R11, R10, 0x2 ;  /* 0x0000000a0b1a7211 */ /* 0x000fe200078e10ff */
[----:B------:R-:W-:Y:S01]  /*0410*/  IMAD R12, R12, UR10, RZ ;  /* 0x0000000a0c0c7c24 */ /* 0x000fe2000f8e02ff */
[----:B------:R-:W-:Y:S02]  /*0420*/  IADD3 R16, R29, 0xc0, RZ ;  /* 0x000000c01d107810 */ /* 0x000fe40007ffe0ff */
[----:B------:R-:W-:Y:S01]  /*0430*/  SHF.R.S32.HI R27, RZ, 0x1f, R26 ;  /* 0x0000001fff1b7819 */ /* 0x000fe2000001141a */
[----:B------:R-:W-:Y:S01]  /*0440*/  IMAD R25, R23, UR11, R12 ;  /* 0x0000000b17197c24 */ /* 0x000fe2000f8e020c */
[----:B------:R-:W-:Y:S01]  /*0450*/  ISETP.GE.U32.AND P4, PT, R16, UR4, PT ;  /* 0x0000000410007c0c */ /* 0x000fe2000bf86070 */
[----:B------:R-:W3:Y:S01]  /*0460*/  @P0 LDC.64 R12, c[0x0][0x220] ;  /* 0x00008800ff0c0b82 */ /* 0x000ee20000000a00 */
[----:B------:R-:W-:Y:S01]  /*0470*/  SHF.R.S32.HI R21, RZ, 0x1f, R16 ;  /* 0x0000001fff157819 */ /* 0x000fe20000011410 */
[----:B0-----:R-:W-:Y:S01]  /*0480*/  @P0 IMAD R14, R17, R8, RZ ;  /* 0x00000008110e0224 */ /* 0x001fe200078e02ff */
[----:B------:R-:W-:Y:S01]  /*0490*/  IADD3 R17, R29, 0x80, RZ ;  /* 0x000000801d117810 */ /* 0x000fe20007ffe0ff */
[----:B------:R-:W-:Y:S01]  /*04a0*/  IMAD.WIDE.U32 R22, R23, UR10, R26 ;  /* 0x0000000a17167c25 */ /* 0x000fe2000f8e001a */
[----:B------:R-:W-:-:S02]  /*04b0*/  ISETP.GE.AND.EX P4, PT, R21, UR5, PT, P4 ;  /* 0x0000000515007c0c */ /* 0x000fc4000bf86340 */
[----:B------:R-:W-:Y:S01]  /*04c0*/  ISETP.GE.U32.AND P3, PT, R17, UR4, PT ;  /* 0x0000000411007c0c */ /* 0x000fe2000bf66070 */
[----:B------:R-:W0:Y:S01]  /*04d0*/  @P2 LDC.64 R10, c[0x0][0x270] ;  /* 0x00009c00ff0a2b82 */ /* 0x000e220000000a00 */
[----:B------:R-:W-:Y:S01]  /*04e0*/  SHF.R.S32.HI R19, RZ, 0x1f, R17 ;  /* 0x0000001fff137819 */ /* 0x000fe20000011411 */
[----:B------:R-:W-:Y:S01]  /*04f0*/  @P0 IMAD R31, R29, R9, R14 ;  /* 0x000000091d1f0224 */ /* 0x000fe200078e020e */
[----:B------:R-:W-:Y:S02]  /*0500*/  IADD3 R25, R23, R25, RZ ;  /* 0x0000001917197210 */ /* 0x000fe40007ffe0ff */
[----:B------:R-:W-:Y:S02]  /*0510*/  @P0 MOV R24, R22 ;  /* 0x0000001600180202 */ /* 0x000fe40000000f00 */
[----:B------:R-:W-:Y:S02]  /*0520*/  ISETP.GE.AND.EX P3, PT, R19, UR5, PT, P3 ;  /* 0x0000000513007c0c */ /* 0x000fe4000bf66330 */
[----:B------:R-:W-:Y:S01]  /*0530*/  ISETP.LT.U32.AND P4, PT, R5, 0x80, !P4 ;  /* 0x000000800500780c */ /* 0x000fe20006781070 */
[----:B------:R-:W-:Y:S01]  /*0540*/  @P0 IMAD.WIDE.U32 R28, R29, R8, R24 ;  /* 0x000000081d1c0225 */ /* 0x000fe200078e0018 */
[----:B------:R-:W-:Y:S01]  /*0550*/  ISETP.LT.U32.AND P3, PT, R5, 0x80, !P3 ;  /* 0x000000800500780c */ /* 0x000fe20005f61070 */
[----:B------:R-:W4:Y:S03]  /*0560*/  @P2 LDC.64 R8, c[0x0][0x220] ;  /* 0x00008800ff082b82 */ /* 0x000f260000000a00 */
[----:B------:R-:W-:-:S02]  /*0570*/  @P0 IADD3 R14, R29, R31, RZ ;  /* 0x0000001f1d0e0210 */ /* 0x000fc40007ffe0ff */
[----:B---3--:R-:W-:-:S04]  /*0580*/  @P0 LEA R30, P5, R28, R12, 0x1 ;  /* 0x0000000c1c1e0211 */ /* 0x008fc800078a08ff */
[----:B------:R-:W-:Y:S02]  /*0590*/  @P0 LEA.HI.X R31, R28, R13, R14, 0x1, P5 ;  /* 0x0000000d1c1f0211 */ /* 0x000fe400028f0c0e */
[----:B------:R-:W-:Y:S01]  /*05a0*/  @P2 MOV R14, R22 ;  /* 0x00000016000e2202 */ /* 0x000fe20000000f00 */
[-C--:B0-----:R-:W-:Y:S01]  /*05b0*/  @P2 IMAD R18, R15, R10.reuse, RZ ;  /* 0x0000000a0f122224 */ /* 0x081fe200078e02ff */
[----:B------:R-:W-:Y:S01]  /*05c0*/  @P2 MOV R15, R25 ;  /* 0x00000019000f2202 */ /* 0x000fe20000000f00 */
[----:B------:R-:W0:Y:S02]  /*05d0*/  @P3 LDC.64 R12, c[0x0][0x270] ;  /* 0x00009c00ff0c3b82 */ /* 0x000e240000000a00 */
[C---:B------:R-:W-:Y:S02]  /*05e0*/  @P2 IMAD R18, R7.reuse, R11, R18 ;  /* 0x0000000b07122224 */ /* 0x040fe400078e0212 */
[----:B------:R-:W-:Y:S01]  /*05f0*/  @P2 IMAD.WIDE.U32 R14, R7, R10, R14 ;  /* 0x0000000a070e2225 */ /* 0x000fe200078e000e */
[----:B------:R-:W-:-:S03]  /*0600*/  MOV R7, RZ ;  /* 0x000000ff00077202 */ /* 0x000fc60000000f00 */
[----:B------:R-:W3:Y:S01]  /*0610*/  @P4 LDC.64 R10, c[0x0][0x270] ;  /* 0x00009c00ff0a4b82 */ /* 0x000ee20000000a00 */
[----:B------:R-:W-:Y:S02]  /*0620*/  @P2 IADD3 R18, R15, R18, RZ ;  /* 0x000000120f122210 */ /* 0x000fe40007ffe0ff */
[C---:B----4-:R-:W-:Y:S01]  /*0630*/  @P2 LEA R28, P5, R14.reuse, R8, 0x1 ;  /* 0x000000080e1c2211 */ /* 0x050fe200078a08ff */
[----:B------:R-:W4:Y:S03]  /*0640*/  @P0 LDG.E R7, desc[UR8][R30.64] ;  /* 0x000000081e070981 */ /* 0x000f26000c1e1900 */
[----:B------:R-:W-:Y:S02]  /*0650*/  @P2 LEA.HI.X R29, R14, R9, R18, 0x1, P5 ;  /* 0x000000090e1d2211 */ /* 0x000fe400028f0c12 */
[----:B------:R-:W5:Y:S08]  /*0660*/  @P3 LDC.64 R14, c[0x0][0x220] ;  /* 0x00008800ff0e3b82 */ /* 0x000f700000000a00 */
[----:B------:R-:W1:Y:S01]  /*0670*/  @P4 LDC.64 R8, c[0x0][0x220] ;  /* 0x00008800ff084b82 */ /* 0x000e620000000a00 */
[----:B0-----:R-:W-:Y:S01]  /*0680*/  @P3 IMAD R18, R19, R12, RZ ;  /* 0x0000000c13123224 */ /* 0x001fe200078e02ff */
[----:B------:R-:W-:-:S03]  /*0690*/  @P3 MOV R19, R25 ;  /* 0x0000001900133202 */ /* 0x000fc60000000f00 */
[----:B------:R-:W-:Y:S02]  /*06a0*/  @P3 IMAD R13, R17, R13, R18 ;  /* 0x0000000d110d3224 */ /* 0x000fe400078e0212 */
[----:B---3--:R-:W-:Y:S01]  /*06b0*/  @P4 IMAD R21, R21, R10, RZ ;  /* 0x0000000a15154224 */ /* 0x008fe200078e02ff */
[-C--:B------:R-:W-:Y:S02]  /*06c0*/  @P3 MOV R18, R22.reuse ;  /* 0x0000001600123202 */ /* 0x080fe40000000f00 */
[----:B------:R-:W-:Y:S01]  /*06d0*/  @P4 MOV R20, R22 ;  /* 0x0000001600144202 */ /* 0x000fe20000000f00 */
[----:B------:R-:W-:Y:S01]  /*06e0*/  @P4 IMAD R11, R16, R11, R21 ;  /* 0x0000000b100b4224 */ /* 0x000fe200078e0215 */
[----:B------:R-:W-:Y:S01]  /*06f0*/  @P4 MOV R21, R25 ;  /* 0x0000001900154202 */ /* 0x000fe20000000f00 */
[----:B------:R-:W-:Y:S01]  /*0700*/  @P3 IMAD.WIDE.U32 R18, R17, R12, R18 ;  /* 0x0000000c11123225 */ /* 0x000fe200078e0012 */
[----:B------:R-:W-:-:S03]  /*0710*/  MOV R12, RZ ;  /* 0x000000ff000c7202 */ /* 0x000fc60000000f00 */
[----:B------:R-:W-:Y:S01]  /*0720*/  @P4 IMAD.WIDE.U32 R20, R16, R10, R20 ;  /* 0x0000000a10144225 */ /* 0x000fe200078e0014 */
[----:B------:R-:W-:Y:S02]  /*0730*/  @P3 IADD3 R13, R19, R13, RZ ;  /* 0x0000000d130d3210 */ /* 0x000fe40007ffe0ff */
[----:B-----5:R-:W-:Y:S01]  /*0740*/  @P3 LEA R10, P0, R18, R14, 0x1 ;  /* 0x0000000e120a3211 */ /* 0x020fe200078008ff */
[----:B------:R-:W3:Y:S01]  /*0750*/  @P2 LDG.E R12, desc[UR8][R28.64] ;  /* 0x000000081c0c2981 */ /* 0x000ee2000c1e1900 */
[----:B------:R-:W-:Y:S02]  /*0760*/  @P4 IADD3 R14, R21, R11, RZ ;  /* 0x0000000b150e4210 */ /* 0x000fe40007ffe0ff */
[----:B-1----:R-:W-:Y:S02]  /*0770*/  @P4 LEA R8, P2, R20, R8, 0x1 ;  /* 0x0000000814084211 */ /* 0x002fe400078408ff */
[----:B------:R-:W-:Y:S02]  /*0780*/  @P3 LEA.HI.X R11, R18, R15, R13, 0x1, P0 ;  /* 0x0000000f120b3211 */ /* 0x000fe400000f0c0d */
[----:B------:R-:W-:-:S02]  /*0790*/  MOV R13, RZ ;  /* 0x000000ff000d7202 */ /* 0x000fc40000000f00 */
[----:B------:R-:W-:Y:S02]  /*07a0*/  @P4 LEA.HI.X R9, R20, R9, R14, 0x1, P2 ;  /* 0x0000000914094211 */ /* 0x000fe400010f0c0e */
[----:B------:R-:W-:Y:S02]  /*07b0*/  MOV R14, RZ ;  /* 0x000000ff000e7202 */ /* 0x000fe40000000f00 */
[----:B------:R0:W5:Y:S04]  /*07c0*/  @P3 LDG.E R13, desc[UR8][R10.64] ;  /* 0x000000080a0d3981 */ /* 0x000168000c1e1900 */
[----:B------:R-:W2:Y:S01]  /*07d0*/  @P4 LDG.E R14, desc[UR8][R8.64] ;  /* 0x00000008080e4981 */ /* 0x000ea2000c1e1900 */
[----:B------:R-:W1:Y:S02]  /*07e0*/  S2R R19, SR_LANEID ;  /* 0x0000000000137919 */ /* 0x000e640000000000 */
[C---:B-1----:R-:W-:Y:S01]  /*07f0*/  ISETP.GT.AND P0, PT, R19.reuse, 0x1e, PT ;  /* 0x0000001e1300780c */ /* 0x042fe20003f04270 */
[----:B------:R-:W1:Y:S01]  /*0800*/  S2UR UR5, SR_CgaCtaId ;  /* 0x00000000000579c3 */ /* 0x000e620000008800 */
[----:B------:R-:W-:Y:S01]  /*0810*/  UMOV UR4, 0x400 ;  /* 0x0000040000047882 */ /* 0x000fe20000000000 */
[----:B------:R-:W-:Y:S01]  /*0820*/  ISETP.NE.AND P2, PT, R19, RZ, PT ;  /* 0x000000ff1300720c */ /* 0x000fe20003f45270 */
[----:B-1----:R-:W-:Y:S01]  /*0830*/  ULEA UR4, UR5, UR4, 0x18 ;  /* 0x0000000405047291 */ /* 0x002fe2000f8ec03f */
[----:B----4-:R-:W-:-:S02]  /*0840*/  HADD2.F32 R16, -RZ, R7.H1_H1 ;  /* 0x30000007ff107230 */ /* 0x010fc40000004100 */
[----:B------:R-:W-:-:S03]  /*0850*/  HADD2.F32 R15, -RZ, R7.H0_H0 ;  /* 0x20000007ff0f7230 */ /* 0x000fc60000004100 */
[----:B------:R-:W-:Y:S02]  /*0860*/  FMUL.FTZ R18, R16, R16 ;  /* 0x0000001010127220 */ /* 0x000fe40000410000 */
[C---:B------:R-:W-:Y:S02]  /*0870*/  FADD.FTZ R16, R15.reuse, R16 ;  /* 0x000000100f107221 */ /* 0x040fe40000010000 */
[----:B------:R-:W-:Y:S02]  /*0880*/  FFMA.FTZ R18, R15, R15, R18 ;  /* 0x0000000f0f127223 */ /* 0x000fe40000010012 */
[----:B0-----:R-:W-:Y:S02]  /*0890*/  FADD.FTZ R10, RZ, R16 ;  /* 0x00000010ff0a7221 */ /* 0x001fe40000010000 */
[----:B------:R-:W-:Y:S01]  /*08a0*/  FADD.FTZ R18, RZ, R18 ;  /* 0x00000012ff127221 */ /* 0x000fe20000010000 */
[--C-:B---3--:R-:W-:Y:S02]  /*08b0*/  HADD2.F32 R20, -RZ, R12.reuse.H1_H1 ;  /* 0x3000000cff147230 */ /* 0x108fe40000004100 */
[----:B------:R-:W-:-:S03]  /*08c0*/  HADD2.F32 R17, -RZ, R12.H0_H0 ;  /* 0x2000000cff117230 */ /* 0x000fc60000004100 */
[----:B------:R-:W-:Y:S02]  /*08d0*/  FMUL.FTZ R28, R20, R20 ;  /* 0x00000014141c7220 */ /* 0x000fe40000410000 */
[C---:B------:R-:W-:Y:S01]  /*08e0*/  FADD.FTZ R15, R17.reuse, R20 ;  /* 0x00000014110f7221 */ /* 0x040fe20000010000 */
[--C-:B-----5:R-:W-:Y:S02]  /*08f0*/  HADD2.F32 R16, -RZ, R13.reuse.H1_H1 ;  /* 0x3000000dff107230 */ /* 0x120fe40000004100 */
[----:B------:R-:W-:Y:S02]  /*0900*/  HADD2.F32 R11, -RZ, R13.H0_H0 ;  /* 0x2000000dff0b7230 */ /* 0x000fe40000004100 */
[----:B------:R-:W-:Y:S01]  /*0910*/  FFMA.FTZ R17, R17, R17, R28 ;  /* 0x0000001111117223 */ /* 0x000fe2000001001c */
[--C-:B--2---:R-:W-:Y:S02]  /*0920*/  HADD2.F32 R8, -RZ, R14.reuse.H1_H1 ;  /* 0x3000000eff087230 */ /* 0x104fe40000004100 */
[----:B------:R-:W-:Y:S01]  /*0930*/  FMUL.FTZ R20, R16, R16 ;  /* 0x0000001010147220 */ /* 0x000fe20000410000 */
[----:B------:R-:W-:Y:S01]  /*0940*/  FADD.FTZ R10, R10, R15 ;  /* 0x0000000f0a0a7221 */ /* 0x000fe20000010000 */
[----:B------:R-:W-:-:S02]  /*0950*/  HADD2.F32 R9, -RZ, R14.H0_H0 ;  /* 0x2000000eff097230 */ /* 0x000fc40000004100 */
[C---:B------:R-:W-:Y:S01]  /*0960*/  FADD.FTZ R15, R11.reuse, R16 ;  /* 0x000000100b0f7221 */ /* 0x040fe20000010000 */
[----:B------:R-:W-:Y:S01]  /*0970*/  FADD.FTZ R17, R18, R17 ;  /* 0x0000001112117221 */ /* 0x000fe20000010000 */
[----:B------:R-:W-:Y:S01]  /*0980*/  FFMA.FTZ R20, R11, R11, R20 ;  /* 0x0000000b0b147223 */ /* 0x000fe20000010014 */
[----:B------:R-:W-:Y:S01]  /*0990*/  FMUL.FTZ R16, R8, R8 ;  /* 0x0000000808107220 */ /* 0x000fe20000410000 */
[----:B------:R-:W-:Y:S01]  /*09a0*/  FADD.FTZ R11, R9, R8 ;  /* 0x00000008090b7221 */ /* 0x000fe20000010000 */
[----:B------:R-:W-:Y:S01]  /*09b0*/  FADD.FTZ R10, R10, R15 ;  /* 0x0000000f0a0a7221 */ /* 0x000fe20000010000 */
[----:B------:R-:W-:Y:S01]  /*09c0*/  FADD.FTZ R17, R17, R20 ;  /* 0x0000001411117221 */ /* 0x000fe20000010000 */
[----:B------:R-:W-:Y:S02]  /*09d0*/  FFMA.FTZ R8, R9, R9, R16 ;  /* 0x0000000909087223 */ /* 0x000fe40000010010 */
        /* <DEDUP_REMOVED lines=24> */
[----:B------:R-:W-:Y:S02]  /*0b60*/  ISETP.GT.AND P0, PT, R19, 0xf, PT ;  /* 0x0000000f1300780c */ /* 0x000fe40003f04270 */
[----:B------:R-:W-:-:S04]  /*0b70*/  LEA.HI R10, R10, R5, RZ, 0x5 ;  /* 0x000000050a0a7211 */ /* 0x000fc800078f28ff */
[----:B------:R-:W-:-:S04]  /*0b80*/  SHF.R.S32.HI R10, RZ, 0x5, R10 ;  /* 0x00000005ff0a7819 */ /* 0x000fc8000001140a */
[----:B------:R-:W-:-:S03]  /*0b90*/  LEA R10, R10, UR4, 0x3 ;  /* 0x000000040a0a7c11 */ /* 0x000fc6000f8e18ff */
[----:B0-----:R-:W-:Y:S01]  /*0ba0*/  @!P0 FADD.FTZ R16, R16, R9 ;  /* 0x0000000910108221 */ /* 0x001fe20000010000 */
[----:B-1----:R-:W-:-:S05]  /*0bb0*/  @!P0 FADD.FTZ R17, R17, R8 ;  /* 0x0000000811118221 */ /* 0x002fca0000010000 */
[----:B------:R0:W-:Y:S01]  /*0bc0*/  @!P2 STS.64 [R10+0x8], R16 ;  /* 0x000008100a00a388 */ /* 0x0001e20000000a00 */
[----:B------:R-:W-:Y:S01]  /*0bd0*/  BAR.SYNC.DEFER_BLOCKING 0x0 ;  /* 0x0000000000007b1d */ /* 0x000fe20000010000 */
[----:B------:R-:W-:Y:S02]  /*0be0*/  ISETP.NE.AND P2, PT, R5, RZ, PT ;  /* 0x000000ff0500720c */ /* 0x000fe40003f45270 */
[----:B------:R-:W-:-:S03]  /*0bf0*/  ISETP.GE.U32.AND P0, PT, R2, 0x2, PT ;  /* 0x000000020200780c */ /* 0x000fc60003f06070 */
[----:B------:R-:W-:Y:S08]  /*0c00*/  BSSY B0, `(.L_x_1817) ;  /* 0x000000d000007945 */ /* 0x000ff00003800000 */
        /* <DEDUP_REMOVED lines=12> */
.L_x_1818:
[----:B------:R-:W-:Y:S05]  /*0cd0*/  BSYNC B0 ;  /* 0x0000000000007941 */ /* 0x000fea0003800000 */
.L_x_1817:
        /* <DEDUP_REMOVED lines=25> */
.L_x_1821:
[----:B0-----:R-:W2:Y:S04]  /*0e70*/  LDG.E.STRONG.GPU R10, desc[UR8][R8.64] ;  /* 0x00000008080a7981 */ /* 0x001ea8000c1ef900 */
[----:B--2---:R-:W-:Y:S01]  /*0e80*/  CCTL.IVALL ;  /* 0x00000000ff00798f */ /* 0x004fe20002000000 */
[----:B------:R-:W-:Y:S05]  /*0e90*/  YIELD ;  /* 0x0000000000007946 */ /* 0x000fea0003800000 */
[----:B------:R-:W-:-:S13]  /*0ea0*/  ISETP.NE.AND P0, PT, R10, R19, PT ;  /* 0x000000130a00720c */ /* 0x000fda0003f05270 */
[----:B------:R-:W-:Y:S05]  /*0eb0*/  @P0 BRA `(.L_x_1821) ;  /* 0xfffffffc00ec0947 */ /* 0x000fea000383ffff */
.L_x_1820:
        /* <DEDUP_REMOVED lines=17> */
.L_x_1825:
        /* <DEDUP_REMOVED lines=115> */
.L_x_1824:
        /* <DEDUP_REMOVED lines=61> */
.L_x_1826:
[----:B------:R-:W-:-:S13]  /*1ad0*/  ISETP.NE.OR P0, PT, R15, RZ, P0 ;  /* 0x000000ff0f00720c */ /* 0x000fda0000705670 */
[----:B------:R-:W-:Y:S05]  /*1ae0*/  @!P0 BRA `(.L_x_1822) ;  /* 0x00000000007c8947 */ /* 0x000fea0003800000 */
.L_x_1823:
        /* <DEDUP_REMOVED lines=31> */
.L_x_1822:
        /* <DEDUP_REMOVED lines=12> */
.L_x_1828:
[----:B------:R-:W-:Y:S05]  /*1da0*/  BSYNC B0 ;  /* 0x0000000000007941 */ /* 0x000fea0003800000 */
.L_x_1827:
        /* <DEDUP_REMOVED lines=16> */
.L_x_1819:
[----:B------:R-:W1:Y:S01]  /*1eb0*/  S2UR UR5, SR_CgaCtaId ;  /* 0x00000000000579c3 */ /* 0x000e620000008800 */
[----:B------:R-:W-:Y:S01]  /*1ec0*/  UMOV UR4, 0x400 ;  /* 0x0000040000047882 */ /* 0x000fe20000000000 */
[----:B------:R-:W-:Y:S01]  /*1ed0*/  ULDC UR7, c[0x0][0x2a4] ;  /* 0x0000a90000077ab9 */ /* 0x000fe20000000800 */
[----:B0-----:R-:W-:Y:S01]  /*1ee0*/  SHF.R.S32.HI R11, RZ, 0x1f, R26 ;  /* 0x0000001fff0b7819 */ /* 0x001fe2000001141a */
[----:B------:R-:W-:Y:S01]  /*1ef0*/  @P1 FMUL.FTZ R21, R17, UR7 ;  /* 0x0000000711151c20 */ /* 0x000fe20008410000 */
[----:B------:R-:W-:Y:S01]  /*1f00*/  @P1 FMUL.FTZ R20, R16, UR7 ;  /* 0x0000000710141c20 */ /* 0x000fe20008410000 */
[C---:B------:R-:W-:Y:S01]  /*1f10*/  SHF.L.U32 R10, R26.reuse, 0x2, RZ ;  /* 0x000000021a0a7819 */ /* 0x040fe200000006ff */
[----:B------:R-:W-:Y:S01]  /*1f20*/  ULDC.64 UR10, c[0x0][0x228] ;  /* 0x00008a00000a7ab9 */ /* 0x000fe20000000a00 */
[----:B------:R-:W0:Y:S01]  /*1f30*/  @P1 LDC.64 R8, c[0x0][0x218] ;  /* 0x00008600ff081b82 */ /* 0x000e220000000a00 */
[----:B------:R-:W-:Y:S01]  /*1f40*/  ULDC.64 UR12, c[0x0][0x230] ;  /* 0x00008c00000c7ab9 */ /* 0x000fe20000000a00 */
[----:B------:R-:W-:-:S02]  /*1f50*/  SHF.L.U64.HI R11, R26, 0x2, R11 ;  /* 0x000000021a0b7819 */ /* 0x000fc4000001020b */
[C---:B------:R-:W-:Y:S02]  /*1f60*/  IADD3 R26, P0, R10.reuse, UR10, RZ ;  /* 0x0000000a0a1a7c10 */ /* 0x040fe4000ff1e0ff */
[----:B------:R-:W-:Y:S02]  /*1f70*/  IADD3 R10, P3, R10, UR12, RZ ;  /* 0x0000000c0a0a7c10 */ /* 0x000fe4000ff7e0ff */
[C---:B------:R-:W-:Y:S02]  /*1f80*/  IADD3.X R27, R11.reuse, UR11, RZ, P0, !PT ;  /* 0x0000000b0b1b7c10 */ /* 0x040fe400087fe4ff */
[----:B------:R-:W-:Y:S01]  /*1f90*/  IADD3.X R11, R11, UR13, RZ, P3, !PT ;  /* 0x0000000d0b0b7c10 */ /* 0x000fe20009ffe4ff */
[----:B-1----:R-:W-:Y:S01]  /*1fa0*/  ULEA UR4, UR5, UR4, 0x18 ;  /* 0x0000000405047291 */ /* 0x002fe2000f8ec03f */
[----:B0-----:R-:W-:-:S08]  /*1fb0*/  @P1 IMAD.WIDE R28, R6, 0x8, R8 ;  /* 0x00000008061c1825 */ /* 0x001fd000078e0208 */
[----:B------:R0:W-:Y:S04]  /*1fc0*/  @!P2 STS.64 [UR4+0x30], R16 ;  /* 0x00003010ff00a988 */ /* 0x0001e80008000a04 */
[----:B------:R1:W-:Y:S01]  /*1fd0*/  @P1 STG.E.64 desc[UR8][R28.64], R20 ;  /* 0x000000141c001986 */ /* 0x0003e2000c101b08 */
[----:B------:R-:W-:Y:S01]  /*1fe0*/  BAR.SYNC.DEFER_BLOCKING 0x0 ;  /* 0x0000000000007b1d */ /* 0x000fe20000010000 */
[----:B------:R-:W-:-:S07]  /*1ff0*/  HADD2.F32 R32, -RZ, R7.H0_H0 ;  /* 0x20000007ff207230 */ /* 0x000fce0000004100 */
[----:B0-----:R-:W0:Y:S01]  /*2000*/  LDC R16, c[0x0][0x294] ;  /* 0x0000a500ff107b82 */ /* 0x001e220000000800 */
[----:B------:R2:W3:Y:S04]  /*2010*/  LDG.E.64 R8, desc[UR8][R26.64] ;  /* 0x000000081a087981 */ /* 0x0004e8000c1e1b00 */
[----:B------:R-:W3:Y:S01]  /*2020*/  LDG.E.64 R10, desc[UR8][R10.64] ;  /* 0x000000080a0a7981 */ /* 0x000ee2000c1e1b00 */
[--C-:B-1----:R-:W-:Y:S01]  /*2030*/  HADD2.F32 R28, -RZ, R12.reuse.H0_H0 ;  /* 0x2000000cff1c7230 */ /* 0x102fe20000004100 */
[----:B------:R-:W-:Y:S01]  /*2040*/  SHF.R.U32.HI R33, RZ, 0x1, R5 ;  /* 0x00000001ff217819 */ /* 0x000fe20000011605 */
[----:B------:R-:W-:Y:S01]  /*2050*/  HADD2.F32 R34, -RZ, R7.H1_H1 ;  /* 0x30000007ff227230 */ /* 0x000fe20000004100 */
[----:B------:R-:W1:Y:S01]  /*2060*/  LDS.64 R18, [UR4+0x30] ;  /* 0x00003004ff127984 */ /* 0x000e620008000a00 */
[----:B------:R-:W-:Y:S01]  /*2070*/  HADD2.F32 R30, -RZ, R12.H1_H1 ;  /* 0x3000000cff1e7230 */ /* 0x000fe20000004100 */
[----:B------:R-:W-:Y:S01]  /*2080*/  ULDC.64 UR4, c[0x0][0x278] ;  /* 0x00009e0000047ab9 */ /* 0x000fe20000000a00 */
[----:B--2---:R-:W-:-:S02]  /*2090*/  HADD2.F32 R26, -RZ, R13.H0_H0 ;  /* 0x2000000dff1a7230 */ /* 0x004fc40000004100 */
[--C-:B------:R-:W-:Y:S02]  /*20a0*/  HADD2.F32 R12, -RZ, R14.reuse.H0_H0 ;  /* 0x2000000eff0c7230 */ /* 0x100fe40000004100 */
[----:B------:R-:W-:Y:S02]  /*20b0*/  HADD2.F32 R20, -RZ, R13.H1_H1 ;  /* 0x3000000dff147230 */ /* 0x000fe40000004100 */
[----:B------:R-:W-:Y:S02]  /*20c0*/  HADD2.F32 R14, -RZ, R14.H1_H1 ;  /* 0x3000000eff0e7230 */ /* 0x000fe40000004100 */
[----:B-1----:R-:W-:-:S04]  /*20d0*/  FMUL.FTZ R15, R18, UR7 ;  /* 0x00000007120f7c20 */ /* 0x002fc80008410000 */
[----:B------:R-:W-:Y:S01]  /*20e0*/  FMUL.FTZ R18, R15, R15 ;  /* 0x0000000f0f127220 */ /* 0x000fe20000410000 */
[--C-:B------:R-:W-:Y:S01]  /*20f0*/  FADD.FTZ R7, R32, -R15.reuse ;  /* 0x8000000f20077221 */ /* 0x100fe20000010000 */
[--C-:B------:R-:W-:Y:S01]  /*2100*/  FADD.FTZ R13, R28, -R15.reuse ;  /* 0x8000000f1c0d7221 */ /* 0x100fe20000010000 */
[--C-:B------:R-:W-:Y:S01]  /*2110*/  FADD.FTZ R31, R34, -R15.reuse ;  /* 0x8000000f221f7221 */ /* 0x100fe20000010000 */
[----:B------:R-:W-:Y:S01]  /*2120*/  FFMA.FTZ R18, R19, UR7, -R18 ;  /* 0x0000000713127c23 */ /* 0x000fe20008010812 */
[--C-:B------:R-:W-:Y:S01]  /*2130*/  FADD.FTZ R29, R30, -R15.reuse ;  /* 0x8000000f1e1d7221 */ /* 0x100fe20000010000 */
[--C-:B------:R-:W-:Y:S01]  /*2140*/  FADD.FTZ R27, R20, -R15.reuse ;  /* 0x8000000f141b7221 */ /* 0x100fe20000010000 */
[--C-:B------:R-:W-:Y:S01]  /*2150*/  FADD.FTZ R35, R12, -R15.reuse ;  /* 0x8000000f0c237221 */ /* 0x100fe20000010000 */
[----:B------:R-:W-:Y:S01]  /*2160*/  FADD.FTZ R21, R14, -R15 ;  /* 0x8000000f0e157221 */ /* 0x000fe20000010000 */
[----:B------:R-:W-:Y:S01]  /*2170*/  FSETP.GTU.FTZ.AND P0, PT, R18, RZ, PT ;  /* 0x000000ff1200720b */ /* 0x000fe20003f1c000 */
[----:B0-----:R-:W-:-:S05]  /*2180*/  IMAD R14, R16, UR6, R33 ;  /* 0x00000006100e7c24 */ /* 0x001fca000f8e0221 */
[----:B------:R-:W-:-:S07]  /*2190*/  SHF.R.S32.HI R16, RZ, 0x1f, R14 ;  /* 0x0000001fff107819 */ /* 0x000fce000001140e */
[----:B------:R-:W0:Y:S02]  /*21a0*/  @P0 LDC R19, c[0x0][0x238] ;  /* 0x00008e00ff130b82 */ /* 0x000e240000000800 */
[----:B0-----:R-:W-:Y:S01]  /*21b0*/  @P0 FADD.FTZ R17, R18, R19 ;  /* 0x0000001312110221 */ /* 0x001fe20000010000 */
[----:B------:R-:W-:Y:S01]  /*21c0*/  HFMA2.MMA R18, -RZ, RZ, 1.875, 0 ;  /* 0x3f800000ff127435 */ /* 0x000fe200000001ff */
[----:B------:R-:W0:Y:S09]  /*21d0*/  S2R R19, SR_TID.X ;  /* 0x0000000000137919 */ /* 0x000e320000002100 */
[----:B------:R1:W2:Y:S01]  /*21e0*/  @P0 MUFU.RSQ R18, R17 ;  /* 0x0000001100120308 */ /* 0x0002a20000001400 */
[----:B------:R-:W-:-:S04]  /*21f0*/  ISETP.GE.U32.AND P0, PT, R14, UR4, PT ;  /* 0x000000040e007c0c */ /* 0x000fc8000bf06070 */
[----:B------:R-:W-:Y:S01]  /*2200*/  ISETP.GE.AND.EX P0, PT, R16, UR5, PT, P0 ;  /* 0x0000000510007c0c */ /* 0x000fe2000bf06300 */
[----:B-1----:R-:W-:Y:S01]  /*2210*/  FADD.FTZ R17, R26, -R15 ;  /* 0x8000000f1a117221 */ /* 0x002fe20000010000 */
[----:B------:R-:W-:Y:S02]  /*2220*/  IADD3 R26, R14, 0xc0, RZ ;  /* 0x000000c00e1a7810 */ /* 0x000fe40007ffe0ff */
[----:B------:R-:W-:Y:S02]  /*2230*/  ISETP.LT.U32.AND P0, PT, R5, 0x80, !P0 ;  /* 0x000000800500780c */ /* 0x000fe40004701070 */
[----:B------:R-:W-:Y:S01]  /*2240*/  ISETP.GE.U32.AND P4, PT, R26, UR4, PT ;  /* 0x000000041a007c0c */ /* 0x000fe2000bf86070 */
[-C--:B--2---:R-:W-:Y:S01]  /*2250*/  FMUL.FTZ R7, R7, R18.reuse ;  /* 0x0000001207077220 */ /* 0x084fe20000410000 */
[-C--:B------:R-:W-:Y:S01]  /*2260*/  FMUL.FTZ R17, R17, R18.reuse ;  /* 0x0000001211117220 */ /* 0x080fe20000410000 */
[-C--:B------:R-:W-:Y:S01]  /*2270*/  FMUL.FTZ R15, R13, R18.reuse ;  /* 0x000000120d0f7220 */ /* 0x080fe20000410000 */
[-C--:B------:R-:W-:Y:S01]  /*2280*/  FMUL.FTZ R35, R35, R18.reuse ;  /* 0x0000001223237220 */ /* 0x080fe20000410000 */
[-C--:B------:R-:W-:Y:S01]  /*2290*/  FMUL.FTZ R20, R27, R18.reuse ;  /* 0x000000121b147220 */ /* 0x080fe20000410000 */
[----:B------:R-:W-:Y:S01]  /*22a0*/  IADD3 R27, R14, 0x80, RZ ;  /* 0x000000800e1b7810 */ /* 0x000fe20007ffe0ff */
[-C--:B------:R-:W-:Y:S01]  /*22b0*/  FMUL.FTZ R28, R31, R18.reuse ;  /* 0x000000121f1c7220 */ /* 0x080fe20000410000 */
[-C--:B------:R-:W-:Y:S01]  /*22c0*/  FMUL.FTZ R30, R29, R18.reuse ;  /* 0x000000121d1e7220 */ /* 0x080fe20000410000 */
[----:B------:R-:W-:Y:S01]  /*22d0*/  FMUL.FTZ R18, R21, R18 ;  /* 0x0000001215127220 */ /* 0x000fe20000410000 */
[----:B------:R-:W-:-:S02]  /*22e0*/  ISETP.GE.U32.AND P3, PT, R27, UR4, PT ;  /* 0x000000041b007c0c */ /* 0x000fc4000bf66070 */
[----:B------:R-:W-:-:S04]  /*22f0*/  SHF.R.S32.HI R21, RZ, 0x1f, R27 ;  /* 0x0000001fff157819 */ /* 0x000fc8000001141b */
[----:B------:R-:W-:Y:S01]  /*2300*/  ISETP.GE.AND.EX P3, PT, R21, UR5, PT, P3 ;  /* 0x0000000515007c0c */ /* 0x000fe2000bf66330 */
[C-C-:B---3--:R-:W-:Y:S01]  /*2310*/  FFMA.FTZ R13, R8.reuse, R7, R10.reuse ;  /* 0x00000007080d7223 */ /* 0x148fe2000001000a */
[C-C-:B------:R-:W-:Y:S01]  /*2320*/  FFMA.FTZ R7, R8.reuse, R17, R10.reuse ;  /* 0x0000001108077223 */ /* 0x140fe2000001000a */
[C-C-:B------:R-:W-:Y:S01]  /*2330*/  FFMA.FTZ R12, R8.reuse, R15, R10.reuse ;  /* 0x0000000f080c7223 */ /* 0x140fe2000001000a */
[----:B------:R-:W1:Y:S01]  /*2340*/  S2R R17, SR_TID.X ;  /* 0x0000000000117919 */ /* 0x000e620000002100 */
[----:B------:R-:W-:Y:S01]  /*2350*/  FFMA.FTZ R15, R8, R35, R10 ;  /* 0x00000023080f7223 */ /* 0x000fe2000001000a */
[----:B------:R-:W-:Y:S01]  /*2360*/  IADD3 R10, R14, 0x40, RZ ;  /* 0x000000400e0a7810 */ /* 0x000fe20007ffe0ff */
[C-C-:B------:R-:W-:Y:S01]  /*2370*/  FFMA.FTZ R5, R9.reuse, R30, R11.reuse ;  /* 0x0000001e09057223 */ /* 0x140fe2000001000b */
[C-C-:B------:R-:W-:Y:S01]  /*2380*/  FFMA.FTZ R20, R9.reuse, R20, R11.reuse ;  /* 0x0000001409147223 */ /* 0x140fe2000001000b */
[C-C-:B------:R-:W-:Y:S01]  /*2390*/  FFMA.FTZ R18, R9.reuse, R18, R11.reuse ;  /* 0x0000001209127223 */ /* 0x140fe2000001000b */
[----:B------:R-:W-:Y:S01]  /*23a0*/  ISETP.GE.U32.AND P2, PT, R10, UR4, PT ;  /* 0x000000040a007c0c */ /* 0x000fe2000bf46070 */
[----:B------:R-:W-:Y:S01]  /*23b0*/  ULDC.U8 UR4, c[0x0][0x28c] ;  /* 0x0000a30000047ab9 */ /* 0x000fe20000000000 */
[----:B------:R-:W-:Y:S01]  /*23c0*/  SHF.R.S32.HI R8, RZ, 0x1f, R10 ;  /* 0x0000001fff087819 */ /* 0x000fe2000001140a */
[----:B------:R-:W-:Y:S01]  /*23d0*/  FFMA.FTZ R28, R9, R28, R11 ;  /* 0x0000001c091c7223 */ /* 0x000fe2000001000b */
[----:B------:R-:W-:-:S02]  /*23e0*/  ISETP.NE.AND P5, PT, RZ, UR4, PT ;  /* 0x00000004ff007c0c */ /* 0x000fc4000bfa5270 */
[----:B------:R-:W-:-:S04]  /*23f0*/  ISETP.GE.AND.EX P2, PT, R8, UR5, PT, P2 ;  /* 0x0000000508007c0c */ /* 0x000fc8000bf46320 */
[----:B0-----:R-:W-:Y:S02]  /*2400*/  ISETP.LT.U32.AND P2, PT, R19, 0x80, !P2 ;  /* 0x000000801300780c */ /* 0x001fe40005741070 */
[----:B------:R-:W-:-:S04]  /*2410*/  SHF.R.S32.HI R19, RZ, 0x1f, R26 ;  /* 0x0000001fff137819 */ /* 0x000fc8000001141a */
[----:B------:R-:W-:Y:S02]  /*2420*/  ISETP.GE.AND.EX P4, PT, R19, UR5, PT, P4 ;  /* 0x0000000513007c0c */ /* 0x000fe4000bf86340 */
[C---:B-1----:R-:W-:Y:S02]  /*2430*/  ISETP.LT.U32.AND P3, PT, R17.reuse, 0x80, !P3 ;  /* 0x000000801100780c */ /* 0x042fe40005f61070 */
        /* <DEDUP_REMOVED lines=12> */
.L_x_1829:
        /* <DEDUP_REMOVED lines=9> */
[----:B------:R-:W-:-:S04]  /*2590*/  ULDC.64 UR4, c[0x0][0x210] ;  /* 0x0000840000047ab9 */ /* 0x000fc80000000a00 */
[----:B------:R-:W-:Y:S02]  /*25a0*/  IADD3 R9, R17, R9, RZ ;  /* 0x0000000911097210 */ /* 0x000fe40007ffe0ff */
[----:B------:R-:W-:-:S04]  /*25b0*/  LEA R30, P0, R16, UR4, 0x1 ;  /* 0x00000004101e7c11 */ /* 0x000fc8000f8008ff */
[----:B------:R-:W-:-:S05]  /*25c0*/  LEA.HI.X R31, R16, UR5, R9, 0x1, P0 ;  /* 0x00000005101f7c11 */ /* 0x000fca00080f0c09 */
[----:B------:R0:W-:Y:S04]  /*25d0*/  STG.E desc[UR8][R30.64], R13 ;  /* 0x0000000d1e007986 */ /* 0x0001e8000c101908 */
.L_x_1831:
[----:B------:R-:W-:Y:S05]  /*25e0*/  BSYNC B0 ;  /* 0x0000000000007941 */ /* 0x000fea0003800000 */
.L_x_1830:
        /* <DEDUP_REMOVED lines=11> */
.L_x_1832:
        /* <DEDUP_REMOVED lines=14> */
.L_x_1834:
[----:B------:R-:W-:Y:S05]  /*2780*/  BSYNC B0 ;  /* 0x0000000000007941 */ /* 0x000fea0003800000 */
.L_x_1833:
[----:B------:R-:W-:Y:S05]  /*2790*/  @!P5 BRA `(.L_x_1835) ;  /* 0x000000000028d947 */ /* 0x000fea0003800000 */
[----:B-1----:R-:W-:Y:S01]  /*27a0*/  FMUL.FTZ R5, R7, -1.4426950216293334961 ;  /* 0xbfb8aa3b07057820 */ /* 0x002fe20000410000 */
[----:B------:R-:W-:-:S05]  /*27b0*/  FMUL.FTZ R9, R20, -1.4426950216293334961 ;  /* 0xbfb8aa3b14097820 */ /* 0x000fca0000410000 */
[----:B------:R-:W1:Y:S08]  /*27c0*/  MUFU.EX2 R5, R5 ;  /* 0x0000000500057308 */ /* 0x000e700000000800 */
[----:B------:R-:W2:Y:S01]  /*27d0*/  MUFU.EX2 R9, R9 ;  /* 0x0000000900097308 */ /* 0x000ea20000000800 */
[----:B-1----:R-:W-:-:S07]  /*27e0*/  FADD.FTZ R8, R5, 1 ;  /* 0x3f80000005087421 */ /* 0x002fce0000010000 */
[----:B------:R-:W1:Y:S01]  /*27f0*/  MUFU.RCP R8, R8 ;  /* 0x0000000800087308 */ /* 0x000e620000001000 */
[----:B--2---:R-:W-:-:S07]  /*2800*/  FADD.FTZ R10, R9, 1 ;  /* 0x3f800000090a7421 */ /* 0x004fce0000010000 */
[----:B------:R-:W2:Y:S01]  /*2810*/  MUFU.RCP R11, R10 ;  /* 0x0000000a000b7308 */ /* 0x000ea20000001000 */
[----:B-1----:R-:W-:Y:S01]  /*2820*/  FMUL.FTZ R7, R7, R8 ;  /* 0x0000000807077220 */ /* 0x002fe20000410000 */
[----:B--2---:R-:W-:-:S07]  /*2830*/  FMUL.FTZ R20, R20, R11 ;  /* 0x0000000b14147220 */ /* 0x004fce0000410000 */
.L_x_1835:
[----:B------:R-:W-:Y:S04]  /*2840*/  BSSY B0, `(.L_x_1836) ;  /* 0x000000e000007945 */ /* 0x000fe80003800000 */
[----:B------:R-:W-:Y:S05]  /*2850*/  @!P3 BRA `(.L_x_1837) ;  /* 0x000000000030b947 */ /* 0x000fea0003800000 */
[----:B------:R-:W-:Y:S01]  /*2860*/  ULDC.64 UR4, c[0x0][0x270] ;  /* 0x00009c0000047ab9 */ /* 0x000fe20000000a00 */
[----:B------:R-:W-:Y:S01]  /*2870*/  MOV R8, R22 ;  /* 0x0000001600087202 */ /* 0x000fe20000000f00 */
[----:B-1----:R-:W-:Y:S01]  /*2880*/  IMAD R10, R21, UR4, RZ ;  /* 0x00000004150a7c24 */ /* 0x002fe2000f8e02ff */
[----:B------:R-:W-:Y:S02]  /*2890*/  MOV R9, R25 ;  /* 0x0000001900097202 */ /* 0x000fe40000000f00 */
        /* <DEDUP_REMOVED lines=8> */
.L_x_1837:
[----:B------:R-:W-:Y:S05]  /*2920*/  BSYNC B0 ;  /* 0x0000000000007941 */ /* 0x000fea0003800000 */
.L_x_1836:
[----:B------:R-:W-:Y:S05]  /*2930*/  @!P5 BRA `(.L_x_1838) ;  /* 0x000000000028d947 */ /* 0x000fea0003800000 */
[----:B-1----:R-:W-:Y:S01]  /*2940*/  FMUL.FTZ R5, R15, -1.4426950216293334961 ;  /* 0xbfb8aa3b0f057820 */ /* 0x002fe20000410000 */
[----:B------:R-:W-:-:S05]  /*2950*/  FMUL.FTZ R9, R18, -1.4426950216293334961 ;  /* 0xbfb8aa3b12097820 */ /* 0x000fca0000410000 */
[----:B------:R-:W2:Y:S08]  /*2960*/  MUFU.EX2 R5, R5 ;  /* 0x0000000500057308 */ /* 0x000eb00000000800 */
[----:B------:R-:W1:Y:S01]  /*2970*/  MUFU.EX2 R9, R9 ;  /* 0x0000000900097308 */ /* 0x000e620000000800 */
[----:B--2---:R-:W-:-:S07]  /*2980*/  FADD.FTZ R7, R5, 1 ;  /* 0x3f80000005077421 */ /* 0x004fce0000010000 */
[----:B------:R-:W2:Y:S01]  /*2990*/  MUFU.RCP R8, R7 ;  /* 0x0000000700087308 */ /* 0x000ea20000001000 */
[----:B-1----:R-:W-:-:S07]  /*29a0*/  FADD.FTZ R10, R9, 1 ;  /* 0x3f800000090a7421 */ /* 0x002fce0000010000 */
[----:B------:R-:W1:Y:S01]  /*29b0*/  MUFU.RCP R11, R10 ;  /* 0x0000000a000b7308 */ /* 0x000e620000001000 */
[----:B--2---:R-:W-:Y:S01]  /*29c0*/  FMUL.FTZ R15, R15, R8 ;  /* 0x000000080f0f7220 */ /* 0x004fe20000410000 */
[----:B-1----:R-:W-:-:S07]  /*29d0*/  FMUL.FTZ R18, R18, R11 ;  /* 0x0000000b12127220 */ /* 0x002fce0000410000 */
.L_x_1838:
[----:B------:R-:W-:Y:S04]  /*29e0*/  BSSY B0, `(.L_x_1839) ;  /* 0x000000d000007945 */ /* 0x000fe80003800000 */
[----:B------:R-:W-:Y:S05]  /*29f0*/  @!P4 BRA `(.L_x_1840) ;  /* 0x00000000002cc947 */ /* 0x000fea0003800000 */
[----:B------:R-:W-:Y:S01]  /*2a00*/  ULDC.64 UR4, c[0x0][0x270] ;  /* 0x00009c0000047ab9 */ /* 0x000fe20000000a00 */
        /* <DEDUP_REMOVED lines=10> */
.L_x_1840:
[----:B------:R-:W-:Y:S05]  /*2ab0*/  BSYNC B0 ;  /* 0x0000000000007941 */ /* 0x000fea0003800000 */
.L_x_1839:
[----:B------:R-:W-:Y:S01]  /*2ac0*/  ULDC UR4, c[0x0][0x288] ;  /* 0x0000a20000047ab9 */ /* 0x000fe20000000800 */
[----:B------:R-:W-:Y:S01]  /*2ad0*/  ULDC UR5, c[0x0][0x258] ;  /* 0x0000960000057ab9 */ /* 0x000fe20000000800 */
[----:B------:R-:W-:Y:S01]  /*2ae0*/  IADD3 R6, R3, R6, RZ ;  /* 0x0000000603067210 */ /* 0x000fe20007ffe0ff */
[----:B------:R-:W-:Y:S01]  /*2af0*/  UIMAD UR4, UR4, UR5, URZ ;  /* 0x00000005040472a4 */ /* 0x000fe2000f8e023f */
[----:B------:R-:W-:-:S05]  /*2b00*/  IADD3 R4, R4, 0x1, RZ ;  /* 0x0000000104047810 */ /* 0x000fca0007ffe0ff */
[----:B------:R-:W-:-:S13]  /*2b10*/  ISETP.GE.AND P0, PT, R6, UR4, PT ;  /* 0x0000000406007c0c */ /* 0x000fda000bf06270 */
[----:B------:R-:W-:Y:S05]  /*2b20*/  @!P0 BRA `(.L_x_1841) ;  /* 0xffffffd4007c8947 */ /* 0x000fea000383ffff */
[----:B------:R-:W-:Y:S05]  /*2b30*/  EXIT ;  /* 0x000000000000794d */ /* 0x000fea0003800000 */
.L_x_1842:
        /* <DEDUP_REMOVED lines=12> */
.L_x_2437:


//--------------------- .text._Z35group_norm_nhwc_fwd_one_pass_kernelI11Fp16IOFp32WLi512ELi4ELi128EEv26Group_norm_nhwc_fwd_params --------------------------
	.section	.text._Z35group_norm_nhwc_fwd_one_pass_kernelI11Fp16IOFp32WLi512ELi4ELi128EEv26Group_norm_nhwc_fwd_params,"ax",@progbits
	.align	128
        .global         _Z35group_norm_nhwc_fwd_one_pass_kernelI11Fp16IOFp32WLi512ELi4ELi128EEv26Group_norm_nhwc_fwd_params
        .type           _Z35group_norm_nhwc_fwd_one_pass_kernelI11Fp16IOFp32WLi512ELi4ELi128EEv26Group_norm_nhwc_fwd_params,@function
        .size           _Z35group_norm_nhwc_fwd_one_pass_kernelI11Fp16IOFp32WLi512ELi4ELi128EEv26Group_norm_nhwc_fwd_params,(.L_x_2438 - _Z35group_norm_nhwc_fwd_one_pass_kernelI11Fp16IOFp32WLi512ELi4ELi128EEv26Group_norm_nhwc_fwd_params)
        .other          _Z35group_norm_nhwc_fwd_one_pass_kernelI11Fp16IOFp32WLi512ELi4ELi128EEv26Group_norm_nhwc_fwd_params,@"STO_CUDA_ENTRY STV_DEFAULT"
_Z35group_norm_nhwc_fwd_one_pass_kernelI11Fp16IOFp32WLi512ELi4ELi128EEv26Group_norm_nhwc_fwd_params:
.text._Z35group_norm_nhwc_fwd_one_pass_kernelI11Fp16IOFp32WLi512ELi4ELi128EEv26Group_norm_nhwc_fwd_params:
        /* <DEDUP_REMOVED lines=12> */
[----:B------:R-:W2:Y:S01]  /*00c0*/  S2R R37, SR_LANEID ;  /* 0x0000000000257919 */ /* 0x000ea20000000000 */
[----:B------:R-:W-:Y:S01]  /*00d0*/  UMOV UR4, 0x400 ;  /* 0x0000040000047882 */ /* 0x000fe20000000000 */
[----:B------:R-:W-:Y:S01]  /*00e0*/  ULDC UR11, c[0x0][0x10] ;  /* 0x00000400000b7ab9 */ /* 0x000fe20000000800 */
[----:B------:R-:W-:Y:S02]  /*00f0*/  ULDC.U8 UR13, c[0x0][0x28c] ;  /* 0x0000a300000d7ab9 */ /* 0x000fe40000000000 */
[----:B------:R-:W1:Y:S08]  /*0100*/  LDC R3, c[0x0][0x294] ;  /* 0x0000a500ff037b82 */ /* 0x000e700000000800 */
[----:B------:R-:W3:Y:S01]  /*0110*/  S2UR UR6, SR_CgaCtaId ;  /* 0x00000000000679c3 */ /* 0x000ee20000008800 */
[----:B0-----:R-:W-:-:S02]  /*0120*/  SHF.R.U32.HI R2, RZ, 0x1, R33 ;  /* 0x00000001ff027819 */ /* 0x001fc40000011621 */
[----:B------:R-:W-:-:S03]  /*0130*/  ISETP.GE.U32.AND P1, PT, R33, 0x80, PT ;  /* 0x000000802100780c */ /* 0x000fc60003f26070 */
[----:B-1----:R-:W-:Y:S01]  /*0140*/  IMAD R2, R3, UR10, R2 ;  /* 0x0000000a03027c24 */ /* 0x002fe2000f8e0202 */
[----:B---3--:R-:W-:-:S04]  /*0150*/  ULEA UR4, UR6, UR4, 0x18 ;  /* 0x0000000406047291 */ /* 0x008fc8000f8ec03f */
[C---:B------:R-:W-:Y:S02]  /*0160*/  IADD3 R4, R2.reuse, 0xc0, RZ ;  /* 0x000000c002047810 */ /* 0x040fe40007ffe0ff */
[----:B------:R-:W-:Y:S02]  /*0170*/  IADD3 R3, R2, 0x80, RZ ;  /* 0x0000008002037810 */ /* 0x000fe40007ffe0ff */
[----:B------:R-:W-:Y:S02]  /*0180*/  ISETP.LT.U32.AND P2, PT, R4, UR8, PT ;  /* 0x0000000804007c0c */ /* 0x000fe4000bf41070 */
[----:B------:R-:W-:Y:S02]  /*0190*/  SHF.R.S32.HI R4, RZ, 0x1f, R4 ;  /* 0x0000001fff047819 */ /* 0x000fe40000011404 */
[----:B------:R-:W-:Y:S02]  /*01a0*/  IADD3 R32, R2, 0x40, RZ ;  /* 0x0000004002207810 */ /* 0x000fe40007ffe0ff */
[----:B------:R-:W-:-:S02]  /*01b0*/  ISETP.LT.AND.EX P2, PT, R4, UR9, !P1, P2 ;  /* 0x0000000904007c0c */ /* 0x000fc4000cf41320 */
[----:B------:R-:W-:Y:S02]  /*01c0*/  SHF.R.S32.HI R4, RZ, 0x1f, R33 ;  /* 0x0000001fff047819 */ /* 0x000fe40000011421 */
[----:B------:R-:W-:Y:S02]  /*01d0*/  ISETP.LT.U32.AND P3, PT, R3, UR8, PT ;  /* 0x0000000803007c0c */ /* 0x000fe4000bf61070 */
[----:B------:R-:W-:Y:S02]  /*01e0*/  LEA.HI R4, R4, R33, RZ, 0x5 ;  /* 0x0000002104047211 */ /* 0x000fe400078f28ff */
[C---:B------:R-:W-:Y:S02]  /*01f0*/  IADD3 R27, R2.reuse, 0x180, RZ ;  /* 0x00000180021b7810 */ /* 0x040fe40007ffe0ff */
[----:B------:R-:W-:Y:S02]  /*0200*/  IADD3 R29, R2, 0x1c0, RZ ;  /* 0x000001c0021d7810 */ /* 0x000fe40007ffe0ff */
[----:B------:R-:W-:-:S02]  /*0210*/  SHF.R.S32.HI R3, RZ, 0x1f, R3 ;  /* 0x0000001fff037819 */ /* 0x000fc40000011403 */
[----:B------:R-:W-:Y:S02]  /*0220*/  ISETP.LT.U32.AND P0, PT, R32, UR8, PT ;  /* 0x0000000820007c0c */ /* 0x000fe4000bf01070 */
[----:B------:R-:W-:Y:S02]  /*0230*/  SHF.R.S32.HI R34, RZ, 0x1f, R32 ;  /* 0x0000001fff227819 */ /* 0x000fe40000011420 */
[----:B------:R-:W-:Y:S02]  /*0240*/  SHF.R.S32.HI R4, RZ, 0x5, R4 ;  /* 0x00000005ff047819 */ /* 0x000fe40000011404 */
[----:B------:R-:W-:Y:S02]  /*0250*/  IADD3 R28, R2, 0x140, RZ ;  /* 0x00000140021c7810 */ /* 0x000fe40007ffe0ff */
[----:B------:R-:W-:Y:S02]  /*0260*/  SHF.R.S32.HI R36, RZ, 0x1f, R27 ;  /* 0x0000001fff247819 */ /* 0x000fe4000001141b */
[----:B------:R-:W-:-:S02]  /*0270*/  SHF.R.S32.HI R35, RZ, 0x1f, R29 ;  /* 0x0000001fff237819 */ /* 0x000fc4000001141d */
[----:B------:R-:W-:Y:S02]  /*0280*/  ISETP.LT.AND.EX P3, PT, R3, UR9, !P1, P3 ;  /* 0x0000000903007c0c */ /* 0x000fe4000cf61330 */
[----:B------:R-:W-:Y:S01]  /*0290*/  ISETP.LT.AND.EX P1, PT, R34, UR9, !P1, P0 ;  /* 0x0000000922007c0c */ /* 0x000fe2000cf21300 */
[----:B------:R-:W-:Y:S01]  /*02a0*/  ULDC.64 UR8, c[0x0][0x208] ;  /* 0x0000820000087ab9 */ /* 0x000fe20000000a00 */
[----:B------:R-:W-:Y:S01]  /*02b0*/  LEA R30, R4, UR4, 0x3 ;  /* 0x00000004041e7c11 */ /* 0x000fe2000f8e18ff */
[----:B--2---:R-:W-:-:S10]  /*02c0*/  UMOV UR4, URZ ;  /* 0x0000003f00047c82 */ /* 0x004fd40008000000 */
.L_x_1879:
[----:B0-----:R-:W0:Y:S01]  /*02d0*/  LDC R11, c[0x0][0x288] ;  /* 0x0000a200ff0b7b82 */ /* 0x001e220000000800 */
[----:B------:R-:W-:Y:S01]  /*02e0*/  IABS R8, UR12 ;  /* 0x0000000c00087c13 */ /* 0x000fe20008000000 */
[----:B------:R-:W-:Y:S01]  /*02f0*/  ULDC.64 UR6, c[0x0][0x280] ;  /* 0x0000a00000067ab9 */ /* 0x000fe20000000a00 */
[C---:B------:R-:W-:Y:S01]  /*0300*/  IADD3 R23, R2.reuse, 0x80, RZ ;  /* 0x0000008002177810 */ /* 0x040fe20007ffe0ff */
[----:B------:R-:W-:Y:S01]  /*0310*/  ULDC.64 UR14, c[0x0][0x278] ;  /* 0x00009e00000e7ab9 */ /* 0x000fe20000000a00 */
[----:B------:R-:W-:Y:S02]  /*0320*/  SHF.R.S32.HI R31, RZ, 0x1f, R2 ;  /* 0x0000001fff1f7819 */ /* 0x000fe40000011402 */
[----:B------:R-:W-:Y:S01]  /*0330*/  IADD3 R24, R2, 0xc0, RZ ;  /* 0x000000c002187810 */ /* 0x000fe20007ffe0ff */
[----:B-1----:R-:W1:Y:S08]  /*0340*/  @P3 LDC.64 R14, c[0x0][0x220] ;  /* 0x00008800ff0e3b82 */ /* 0x002e700000000a00 */
[----:B--2---:R-:W2:Y:S01]  /*0350*/  @P2 LDC.64 R12, c[0x0][0x270] ;  /* 0x00009c00ff0c2b82 */ /* 0x004ea20000000a00 */
[----:B0-----:R-:W-:-:S04]  /*0360*/  IABS R6, R11 ;  /* 0x0000000b00067213 */ /* 0x001fc80000000000 */
[----:B------:R-:W0:Y:S08]  /*0370*/  I2F.RP R3, R6 ;  /* 0x0000000600037306 */ /* 0x000e300000209400 */
[----:B0-----:R-:W0:Y:S02]  /*0380*/  MUFU.RCP R3, R3 ;  /* 0x0000000300037308 */ /* 0x001e240000001000 */
[----:B0-----:R-:W-:-:S06]  /*0390*/  IADD3 R4, R3, 0xffffffe, RZ ;  /* 0x0ffffffe03047810 */ /* 0x001fcc0007ffe0ff */
[----:B------:R0:W3:Y:S02]  /*03a0*/  F2I.FTZ.U32.TRUNC.NTZ R5, R4 ;  /* 0x0000000400057305 */ /* 0x0000e4000021f000 */
[----:B0-----:R-:W-:Y:S01]  /*03b0*/  HFMA2.MMA R4, -RZ, RZ, 0, 0 ;  /* 0x00000000ff047435 */ /* 0x001fe200000001ff */
[----:B---3--:R-:W-:-:S05]  /*03c0*/  IADD3 R7, RZ, -R5, RZ ;  /* 0x80000005ff077210 */ /* 0x008fca0007ffe0ff */
[----:B------:R-:W-:-:S04]  /*03d0*/  IMAD R7, R7, R6, RZ ;  /* 0x0000000607077224 */ /* 0x000fc800078e02ff */
[----:B------:R-:W-:Y:S01]  /*03e0*/  IMAD.HI.U32 R5, R5, R7, R4 ;  /* 0x0000000705057227 */ /* 0x000fe200078e0004 */
[----:B------:R-:W-:Y:S02]  /*03f0*/  MOV R7, R8 ;  /* 0x0000000800077202 */ /* 0x000fe40000000f00 */
[----:B------:R-:W0:Y:S03]  /*0400*/  @P1 LDC.64 R8, c[0x0][0x270] ;  /* 0x00009c00ff081b82 */ /* 0x000e260000000a00 */
[----:B------:R-:W-:-:S05]  /*0410*/  IMAD.HI.U32 R5, R5, R7, RZ ;  /* 0x0000000705057227 */ /* 0x000fca00078e00ff */
[----:B------:R-:W-:-:S05]  /*0420*/  IADD3 R3, -R5, RZ, RZ ;  /* 0x000000ff05037210 */ /* 0x000fca0007ffe1ff */
[----:B------:R-:W-:-:S05]  /*0430*/  IMAD R3, R6, R3, R7 ;  /* 0x0000000306037224 */ /* 0x000fca00078e0207 */
[----:B------:R-:W-:Y:S01]  /*0440*/  ISETP.GT.U32.AND P4, PT, R6, R3, PT ;  /* 0x000000030600720c */ /* 0x000fe20003f84070 */
[----:B0-----:R-:W-:-:S04]  /*0450*/  @P1 IMAD R25, R34, R8, RZ ;  /* 0x0000000822191224 */ /* 0x001fc800078e02ff */
[----:B------:R-:W-:-:S08]  /*0460*/  @P1 IMAD R25, R32, R9, R25 ;  /* 0x0000000920191224 */ /* 0x000fd000078e0219 */
[-C--:B------:R-:W-:Y:S02]  /*0470*/  @!P4 IADD3 R3, R3, -R6.reuse, RZ ;  /* 0x800000060303c210 */ /* 0x080fe40007ffe0ff */
[----:B------:R-:W-:Y:S02]  /*0480*/  @!P4 IADD3 R5, R5, 0x1, RZ ;  /* 0x000000010505c810 */ /* 0x000fe40007ffe0ff */
[----:B------:R-:W-:Y:S02]  /*0490*/  ISETP.GE.U32.AND P0, PT, R3, R6, PT ;  /* 0x000000060300720c */ /* 0x000fe40003f06070 */
[C---:B------:R-:W-:Y:S01]  /*04a0*/  LOP3.LUT R3, R11.reuse, UR12, RZ, 0x3c, !PT ;  /* 0x0000000c0b037c12 */ /* 0x040fe2000f8e3cff */
[----:B------:R-:W0:Y:S01]  /*04b0*/  @P3 LDC.64 R6, c[0x0][0x270] ;  /* 0x00009c00ff063b82 */ /* 0x000e220000000a00 */
[----:B------:R-:W-:Y:S02]  /*04c0*/  ISETP.NE.AND P4, PT, R11, RZ, PT ;  /* 0x000000ff0b00720c */ /* 0x000fe40003f85270 */
[----:B------:R-:W-:-:S02]  /*04d0*/  ISETP.GE.AND P5, PT, R3, RZ, PT ;  /* 0x000000ff0300720c */ /* 0x000fc40003fa6270 */
[----:B------:R-:W-:-:S04]  /*04e0*/  SHF.L.U32 R3, R33, 0x1, RZ ;  /* 0x0000000121037819 */ /* 0x000fc800000006ff */
[----:B------:R-:W-:Y:S02]  /*04f0*/  LOP3.LUT R3, R3, 0x2, RZ, 0xc0, !PT ;  /* 0x0000000203037812 */ /* 0x000fe400078ec0ff */
[----:B------:R-:W-:-:S04]  /*0500*/  @P0 IADD3 R5, R5, 0x1, RZ ;  /* 0x0000000105050810 */ /* 0x000fc80007ffe0ff */
[----:B------:R-:W-:-:S04]  /*0510*/  MOV R19, R5 ;  /* 0x0000000500137202 */ /* 0x000fc80000000f00 */
[----:B------:R-:W-:Y:S02]  /*0520*/  @!P5 IADD3 R19, -R19, RZ, RZ ;  /* 0x000000ff1313d210 */ /* 0x000fe40007ffe1ff */
[----:B------:R-:W-:Y:S02]  /*0530*/  @!P4 LOP3.LUT R19, RZ, R11, RZ, 0x33, !PT ;  /* 0x0000000bff13c212 */ /* 0x000fe400078e33ff */
[----:B------:R-:W-:Y:S02]  /*0540*/  ISETP.GE.U32.AND P4, PT, R2, UR14, PT ;  /* 0x0000000e02007c0c */ /* 0x000fe4000bf86070 */
[----:B------:R-:W-:Y:S02]  /*0550*/  IADD3 R20, -R19, RZ, RZ ;  /* 0x000000ff13147210 */ /* 0x000fe40007ffe1ff */
[----:B------:R-:W-:Y:S02]  /*0560*/  SHF.R.S32.HI R4, RZ, 0x1f, R19 ;  /* 0x0000001fff047819 */ /* 0x000fe40000011413 */
[----:B------:R-:W-:Y:S01]  /*0570*/  ISETP.GE.AND.EX P4, PT, R31, UR15, PT, P4 ;  /* 0x0000000f1f007c0c */ /* 0x000fe2000bf86340 */
[----:B------:R-:W-:-:S02]  /*0580*/  IMAD R20, R11, R20, UR12 ;  /* 0x0000000c0b147e24 */ /* 0x000fc4000f8e0214 */
[----:B------:R-:W-:Y:S01]  /*0590*/  IMAD R10, R4, UR6, RZ ;  /* 0x00000006040a7c24 */ /* 0x000fe2000f8e02ff */
[----:B------:R-:W-:Y:S01]  /*05a0*/  ISETP.GT.U32.OR P4, PT, R33, 0x7f, P4 ;  /* 0x0000007f2100780c */ /* 0x000fe20002784470 */
[----:B------:R-:W3:Y:S01]  /*05b0*/  @P1 LDC.64 R4, c[0x0][0x220] ;  /* 0x00008800ff041b82 */ /* 0x000ee20000000a00 */
[----:B------:R-:W-:Y:S01]  /*05c0*/  LEA R20, R20, R3, 0x2 ;  /* 0x0000000314147211 */ /* 0x000fe200078e10ff */
[----:B------:R-:W-:Y:S01]  /*05d0*/  IMAD R17, R19, UR7, R10 ;  /* 0x0000000713117c24 */ /* 0x000fe2000f8e020a */
[----:B------:R-:W-:Y:S02]  /*05e0*/  SHF.R.S32.HI R3, RZ, 0x1f, R23 ;  /* 0x0000001fff037819 */ /* 0x000fe40000011417 */
[----:B------:R-:W-:-:S03]  /*05f0*/  SHF.R.S32.HI R21, RZ, 0x1f, R20 ;  /* 0x0000001fff157819 */ /* 0x000fc60000011414 */
[----:B0-----:R-:W-:Y:S02]  /*0600*/  @P3 IMAD R10, R3, R6, RZ ;  /* 0x00000006030a3224 */ /* 0x001fe400078e02ff */
[----:B------:R-:W-:-:S04]  /*0610*/  IMAD.WIDE.U32 R18, R19, UR6, R20 ;  /* 0x0000000613127c25 */ /* 0x000fc8000f8e0014 */
[----:B------:R-:W-:Y:S01]  /*0620*/  @P3 IMAD R3, R23, R7, R10 ;  /* 0x0000000717033224 */ /* 0x000fe200078e020a */
[----:B------:R-:W-:Y:S02]  /*0630*/  IADD3 R17, R19, R17, RZ ;  /* 0x0000001113117210 */ /* 0x000fe40007ffe0ff */
[-C--:B------:R-:W-:Y:S02]  /*0640*/  @P1 MOV R16, R18.reuse ;  /* 0x0000001200101202 */ /* 0x080fe40000000f00 */
[----:B------:R-:W-:Y:S02]  /*0650*/  @P3 MOV R10, R18 ;  /* 0x00000012000a3202 */ /* 0x000fe40000000f00 */
[----:B------:R-:W-:Y:S01]  /*0660*/  @P3 MOV R11, R17 ;  /* 0x00000011000b3202 */ /* 0x000fe20000000f00 */
[----:B------:R-:W-:-:S04]  /*0670*/  @P1 IMAD.WIDE.U32 R8, R32, R8, R16 ;  /* 0x0000000820081225 */ /* 0x000fc800078e0010 */
[----:B------:R-:W-:Y:S01]  /*0680*/  @P3 IMAD.WIDE.U32 R6, R23, R6, R10 ;  /* 0x0000000617063225 */ /* 0x000fe200078e000a */
[----:B------:R-:W-:Y:S01]  /*0690*/  @P1 IADD3 R25, R9, R25, RZ ;  /* 0x0000001909191210 */ /* 0x000fe20007ffe0ff */
[----:B------:R-:W0:Y:S01]  /*06a0*/  @!P4 LDC.64 R10, c[0x0][0x270] ;  /* 0x00009c00ff0acb82 */ /* 0x000e220000000a00 */
[C---:B---3--:R-:W-:Y:S02]  /*06b0*/  @P1 LEA R4, P0, R8.reuse, R4, 0x1 ;  /* 0x0000000408041211 */ /* 0x048fe400078008ff */
[----:B------:R-:W-:Y:S02]  /*06c0*/  @P3 IADD3 R3, R7, R3, RZ ;  /* 0x0000000307033210 */ /* 0x000fe40007ffe0ff */
[----:B------:R-:W-:Y:S02]  /*06d0*/  @P1 LEA.HI.X R5, R8, R5, R25, 0x1, P0 ;  /* 0x0000000508051211 */ /* 0x000fe400000f0c19 */
[----:B-1----:R-:W-:Y:S01]  /*06e0*/  @P3 LEA R14, P0, R6, R14, 0x1 ;  /* 0x0000000e060e3211 */ /* 0x002fe200078008ff */
[----:B------:R-:W1:Y:S01]  /*06f0*/  @P2 LDC.64 R8, c[0x0][0x220] ;  /* 0x00008800ff082b82 */ /* 0x000e620000000a00 */
[----:B------:R-:W-:-:S02]  /*0700*/  SHF.R.S32.HI R23, RZ, 0x1f, R24 ;  /* 0x0000001fff177819 */ /* 0x000fc40000011418 */
[----:B------:R-:W-:Y:S01]  /*0710*/  @P3 LEA.HI.X R15, R6, R15, R3, 0x1, P0 ;  /* 0x0000000f060f3211 */ /* 0x000fe200000f0c03 */
[----:B------:R-:W-:Y:S02]  /*0720*/  HFMA2.MMA R3, -RZ, RZ, 0, 0 ;  /* 0x00000000ff037435 */ /* 0x000fe400000001ff */
[----:B--2---:R-:W-:Y:S02]  /*0730*/  @P2 IMAD R22, R23, R12, RZ ;  /* 0x0000000c17162224 */ /* 0x004fe400078e02ff */
[----:B------:R-:W2:Y:S01]  /*0740*/  @!P4 LDC.64 R6, c[0x0][0x220] ;  /* 0x00008800ff06cb82 */ /* 0x000ea20000000a00 */
[----:B------:R-:W-:-:S05]  /*0750*/  @P2 MOV R23, R17 ;  /* 0x0000001100172202 */ /* 0x000fca0000000f00 */
[----:B------:R3:W4:Y:S02]  /*0760*/  @P1 LDG.E R3, desc[UR8][R4.64] ;  /* 0x0000000804031981 */ /* 0x000724000c1e1900 */
[----:B---3--:R-:W-:Y:S01]  /*0770*/  @P2 IMAD R5, R24, R13, R22 ;  /* 0x0000000d18052224 */ /* 0x008fe200078e0216 */
[----:B------:R-:W-:Y:S02]  /*0780*/  @P2 MOV R22, R18 ;  /* 0x0000001200162202 */ /* 0x000fe40000000f00 */
[----:B------:R-:W-:-:S03]  /*0790*/  MOV R4, RZ ;  /* 0x000000ff00047202 */ /* 0x000fc60000000f00 */
[----:B------:R-:W-:-:S03]  /*07a0*/  @P2 IMAD.WIDE.U32 R12, R24, R12, R22 ;  /* 0x0000000c180c2225 */ /* 0x000fc600078e0016 */
[----:B------:R3:W5:Y:S01]  /*07b0*/  @P3 LDG.E R4, desc[UR8][R14.64] ;  /* 0x000000080e043981 */ /* 0x000762000c1e1900 */
[----:B0-----:R-:W-:Y:S01]  /*07c0*/  @!P4 IMAD R23, R31, R10, RZ ;  /* 0x0000000a1f17c224 */ /* 0x001fe200078e02ff */
[----:B------:R-:W-:Y:S01]  /*07d0*/  @P2 IADD3 R13, R13, R5, RZ ;  /* 0x000000050d0d2210 */ /* 0x000fe20007ffe0ff */
[----:B------:R-:W-:Y:S01]  /*07e0*/  HFMA2.MMA R5, -RZ, RZ, 0, 0 ;  /* 0x00000000ff057435 */ /* 0x000fe200000001ff */
[----:B-1----:R-:W-:Y:S01]  /*07f0*/  @P2 LEA R8, P0, R12, R8, 0x1 ;  /* 0x000000080c082211 */ /* 0x002fe200078008ff */
[----:B------:R-:W-:Y:S01]  /*0800*/  @!P4 IMAD R23, R2, R11, R23 ;  /* 0x0000000b0217c224 */ /* 0x000fe200078e0217 */
[----:B---3--:R-:W-:Y:S02]  /*0810*/  @!P4 MOV R14, R18 ;  /* 0x00000012000ec202 */ /* 0x008fe40000000f00 */
[----:B------:R-:W-:Y:S02]  /*0820*/  @!P4 MOV R15, R17 ;  /* 0x00000011000fc202 */ /* 0x000fe40000000f00 */
[----:B------:R-:W-:Y:S01]  /*0830*/  @P2 LEA.HI.X R9, R12, R9, R13, 0x1, P0 ;  /* 0x000000090c092211 */ /* 0x000fe200000f0c0d */
[----:B------:R-:W-:Y:S01]  /*0840*/  @!P4 IMAD.WIDE.U32 R10, R2, R10, R14 ;  /* 0x0000000a020ac225 */ /* 0x000fe200078e000e */
[----:B------:R-:W-:-:S03]  /*0850*/  MOV R26, RZ ;  /* 0x000000ff001a7202 */ /* 0x000fc60000000f00 */
[----:B------:R-:W3:Y:S01]  /*0860*/  @P2 LDG.E R5, desc[UR8][R8.64] ;  /* 0x0000000808052981 */ /* 0x000ee2000c1e1900 */
[----:B------:R-:W-:Y:S02]  /*0870*/  @!P4 IADD3 R23, R11, R23, RZ ;  /* 0x000000170b17c210 */ /* 0x000fe40007ffe0ff */
[----:B--2---:R-:W-:-:S04]  /*0880*/  @!P4 LEA R6, P0, R10, R6, 0x1 ;  /* 0x000000060a06c211 */ /* 0x004fc800078008ff */
[----:B------:R-:W-:-:S05]  /*0890*/  @!P4 LEA.HI.X R7, R10, R7, R23, 0x1, P0 ;  /* 0x000000070a07c211 */ /* 0x000fca00000f0c17 */
[----:B------:R0:W2:Y:S01]  /*08a0*/  @!P4 LDG.E R26, desc[UR8][R6.64] ;  /* 0x00000008061ac981 */ /* 0x0000a2000c1e1900 */
[----:B------:R-:W-:Y:S02]  /*08b0*/  SHF.R.S32.HI R11, RZ, 0x1f, R28 ;  /* 0x0000001fff0b7819 */ /* 0x000fe4000001141c */
[----:B------:R-:W-:-:S04]  /*08c0*/  ISETP.GE.U32.AND P0, PT, R28, UR14, PT ;  /* 0x0000000e1c007c0c */ /* 0x000fc8000bf06070 */
[----:B------:R-:W-:-:S04]  /*08d0*/  ISETP.GE.AND.EX P0, PT, R11, UR15, PT, P0 ;  /* 0x0000000f0b007c0c */ /* 0x000fc8000bf06300 */
[----:B------:R-:W-:-:S13]  /*08e0*/  ISETP.LT.U32.AND P0, PT, R33, 0x80, !P0 ;  /* 0x000000802100780c */ /* 0x000fda0004701070 */
[----:B0-----:R-:W0:Y:S08]  /*08f0*/  @P0 LDC.64 R6, c[0x0][0x270] ;  /* 0x00009c00ff060b82 */ /* 0x001e300000000a00 */
[----:B------:R-:W1:Y:S01]  /*0900*/  @P0 LDC.64 R8, c[0x0][0x220] ;  /* 0x00008800ff080b82 */ /* 0x000e620000000a00 */
[----:B0-----:R-:W-:Y:S01]  /*0910*/  @P0 IMAD R10, R11, R6, RZ ;  /* 0x000000060b0a0224 */ /* 0x001fe200078e02ff */
[----:B------:R-:W-:-:S03]  /*0920*/  @P0 MOV R11, R17 ;  /* 0x00000011000b0202 */ /* 0x000fc60000000f00 */
[----:B------:R-:W-:Y:S01]  /*0930*/  @P0 IMAD R13, R28, R7, R10 ;  /* 0x000000071c0d0224 */ /* 0x000fe200078e020a */
[----:B------:R-:W-:-:S05]  /*0940*/  @P0 MOV R10, R18 ;  /* 0x00000012000a0202 */ /* 0x000fca0000000f00 */
[----:B------:R-:W-:Y:S01]  /*0950*/  @P0 IMAD.WIDE.U32 R6, R28, R6, R10 ;  /* 0x000000061c060225 */ /* 0x000fe200078e000a */
[----:B------:R-:W-:-:S04]  /*0960*/  IADD3 R25, R2, 0x100, RZ ;  /* 0x0000010002197810 */ /* 0x000fc80007ffe0ff */
[----:B------:R-:W-:Y:S02]  /*0970*/  @P0 IADD3 R10, R7, R13, RZ ;  /* 0x0000000d070a0210 */ /* 0x000fe40007ffe0ff */
[----:B-1----:R-:W-:-:S04]  /*0980*/  @P0 LEA R8, P5, R6, R8, 0x1 ;  /* 0x0000000806080211 */ /* 0x002fc800078a08ff */
[----:B------:R-:W-:Y:S01]  /*0990*/  @P0 LEA.HI.X R9, R6, R9, R10, 0x1, P5 ;  /* 0x0000000906090211 */ /* 0x000fe200028f0c0a */
[----:B------:R-:W-:Y:S01]  /*09a0*/  HFMA2.MMA R6, -RZ, RZ, 0, 0 ;  /* 0x00000000ff067435 */ /* 0x000fe200000001ff */
[----:B------:R-:W-:-:S09]  /*09b0*/  ISETP.GE.U32.AND P5, PT, R25, UR14, PT ;  /* 0x0000000e19007c0c */ /* 0x000fd2000bfa6070 */
[----:B------:R0:W2:Y:S01]  /*09c0*/  @P0 LDG.E R6, desc[UR8][R8.64] ;  /* 0x0000000808060981 */ /* 0x0000a2000c1e1900 */
[--C-:B----4-:R-:W-:Y:S02]  /*09d0*/  HADD2.F32 R23, -RZ, R3.reuse.H1_H1 ;  /* 0x30000003ff177230 */ /* 0x110fe40000004100 */
[----:B------:R-:W-:-:S03]  /*09e0*/  HADD2.F32 R12, -RZ, R3.H0_H0 ;  /* 0x20000003ff0c7230 */ /* 0x000fc60000004100 */
[----:B------:R-:W-:Y:S02]  /*09f0*/  FMUL.FTZ R7, R23, R23 ;  /* 0x0000001717077220 */ /* 0x000fe40000410000 */
[C---:B------:R-:W-:Y:S02]  /*0a00*/  FADD.FTZ R23, R12.reuse, R23 ;  /* 0x000000170c177221 */ /* 0x040fe40000010000 */
[----:B------:R-:W-:Y:S01]  /*0a10*/  FFMA.FTZ R12, R12, R12, R7 ;  /* 0x0000000c0c0c7223 */ /* 0x000fe20000010007 */
[----:B------:R-:W-:Y:S01]  /*0a20*/  SHF.R.S32.HI R7, RZ, 0x1f, R25 ;  /* 0x0000001fff077819 */ /* 0x000fe20000011419 */
[--C-:B-----5:R-:W-:Y:S02]  /*0a30*/  HADD2.F32 R15, -RZ, R4.reuse.H1_H1 ;  /* 0x30000004ff0f7230 */ /* 0x120fe40000004100 */
[----:B------:R-:W-:-:S03]  /*0a40*/  HADD2.F32 R14, -RZ, R4.H0_H0 ;  /* 0x20000004ff0e7230 */ /* 0x000fc60000004100 */
[----:B------:R-:W-:Y:S02]  /*0a50*/  FMUL.FTZ R11, R15, R15 ;  /* 0x0000000f0f0b7220 */ /* 0x000fe40000410000 */
[C---:B------:R-:W-:Y:S01]  /*0a60*/  FADD.FTZ R15, R14.reuse, R15 ;  /* 0x0000000f0e0f7221 */ /* 0x040fe20000010000 */
[----:B------:R-:W-:Y:S01]  /*0a70*/  ISETP.GE.AND.EX P5, PT, R7, UR15, PT, P5 ;  /* 0x0000000f07007c0c */ /* 0x000fe2000bfa6350 */
[----:B------:R-:W-:-:S03]  /*0a80*/  FFMA.FTZ R14, R14, R14, R11 ;  /* 0x0000000e0e0e7223 */ /* 0x000fc6000001000b */
[----:B------:R-:W-:Y:S01]  /*0a90*/  ISETP.LT.U32.AND P0, PT, R33, 0x80, !P5 ;  /* 0x000000802100780c */ /* 0x000fe20006f01070 */
[--C-:B---3--:R-:W-:Y:S02]  /*0aa0*/  HADD2.F32 R11, -RZ, R5.reuse.H1_H1 ;  /* 0x30000005ff0b7230 */ /* 0x108fe40000004100 */
[----:B------:R-:W-:-:S03]  /*0ab0*/  HADD2.F32 R22, -RZ, R5.H0_H0 ;  /* 0x20000005ff167230 */ /* 0x000fc60000004100 */
[----:B------:R-:W-:Y:S02]  /*0ac0*/  FMUL.FTZ R13, R11, R11 ;  /* 0x0000000b0b0d7220 */ /* 0x000fe40000410000 */
[C---:B------:R-:W-:Y:S02]  /*0ad0*/  FADD.FTZ R24, R22.reuse, R11 ;  /* 0x0000000b16187221 */ /* 0x040fe40000010000 */
[----:B------:R-:W-:Y:S01]  /*0ae0*/  FFMA.FTZ R22, R22, R22, R13 ;  /* 0x0000001616167223 */ /* 0x000fe2000001000d */
[--C-:B--2---:R-:W-:Y:S02]  /*0af0*/  HADD2.F32 R10, -RZ, R26.reuse.H1_H1 ;  /* 0x3000001aff0a7230 */ /* 0x104fe40000004100 */
[----:B------:R-:W-:-:S03]  /*0b00*/  HADD2.F32 R13, -RZ, R26.H0_H0 ;  /* 0x2000001aff0d7230 */ /* 0x000fc60000004100 */
[----:B------:R-:W-:Y:S02]  /*0b10*/  FMUL.FTZ R11, R10, R10 ;  /* 0x0000000a0a0b7220 */ /* 0x000fe40000410000 */
[C---:B0-----:R-:W-:Y:S02]  /*0b20*/  FADD.FTZ R8, R13.reuse, R10 ;  /* 0x0000000a0d087221 */ /* 0x041fe40000010000 */
[----:B------:R-:W-:Y:S02]  /*0b30*/  FFMA.FTZ R13, R13, R13, R11 ;  /* 0x0000000d0d0d7223 */ /* 0x000fe4000001000b */
[----:B------:R-:W0:Y:S01]  /*0b40*/  @P0 LDC.64 R10, c[0x0][0x270] ;  /* 0x00009c00ff0a0b82 */ /* 0x000e220000000a00 */
[----:B------:R-:W-:Y:S01]  /*0b50*/  FADD.FTZ R8, RZ, R8 ;  /* 0x00000008ff087221 */ /* 0x000fe20000010000 */
[----:B------:R-:W-:-:S03]  /*0b60*/  @P0 MOV R9, R17 ;  /* 0x0000001100090202 */ /* 0x000fc60000000f00 */
[----:B------:R-:W-:Y:S01]  /*0b70*/  FADD.FTZ R23, R8, R23 ;  /* 0x0000001708177221 */ /* 0x000fe20000010000 */
[----:B------:R-:W-:Y:S01]  /*0b80*/  @P0 MOV R8, R18 ;  /* 0x0000001200080202 */ /* 0x000fe20000000f00 */
[----:B0-----:R-:W-:-:S04]  /*0b90*/  @P0 IMAD R7, R7, R10, RZ ;  /* 0x0000000a07070224 */ /* 0x001fc800078e02ff */
[C---:B------:R-:W-:Y:S02]  /*0ba0*/  @P0 IMAD R7, R25.reuse, R11, R7 ;  /* 0x0000000b19070224 */ /* 0x040fe400078e0207 */
[----:B------:R-:W-:Y:S02]  /*0bb0*/  @P0 IMAD.WIDE.U32 R10, R25, R10, R8 ;  /* 0x0000000a190a0225 */ /* 0x000fe400078e0008 */
[----:B------:R-:W0:Y:S03]  /*0bc0*/  @P0 LDC.64 R8, c[0x0][0x220] ;  /* 0x00008800ff080b82 */ /* 0x000e260000000a00 */
[----:B------:R-:W-:Y:S02]  /*0bd0*/  @P0 IADD3 R7, R11, R7, RZ ;  /* 0x000000070b070210 */ /* 0x000fe40007ffe0ff */
[----:B0-----:R-:W-:-:S04]  /*0be0*/  @P0 LEA R8, P5, R10, R8, 0x1 ;  /* 0x000000080a080211 */ /* 0x001fc800078a08ff */
[----:B------:R-:W-:Y:S01]  /*0bf0*/  @P0 LEA.HI.X R9, R10, R9, R7, 0x1, P5 ;  /* 0x000000090a090211 */ /* 0x000fe200028f0c07 */
[----:B------:R-:W-:-:S10]  /*0c00*/  HFMA2.MMA R7, -RZ, RZ, 0, 0 ;  /* 0x00000000ff077435 */ /* 0x000fd400000001ff */
[----:B------:R0:W2:Y:S01]  /*0c10*/  @P0 LDG.E R7, desc[UR8][R8.64] ;  /* 0x0000000808070981 */ /* 0x0000a2000c1e1900 */
[----:B------:R-:W-:-:S04]  /*0c20*/  ISETP.GE.U32.AND P0, PT, R27, UR14, PT ;  /* 0x0000000e1b007c0c */ /* 0x000fc8000bf06070 */
[----:B------:R-:W-:-:S04]  /*0c30*/  ISETP.GE.AND.EX P0, PT, R36, UR15, PT, P0 ;  /* 0x0000000f24007c0c */ /* 0x000fc8000bf06300 */
[----:B------:R-:W-:Y:S01]  /*0c40*/  ISETP.LT.U32.AND P0, PT, R33, 0x80, !P0 ;  /* 0x000000802100780c */ /* 0x000fe20004701070 */
[----:B------:R-:W-:-:S04]  /*0c50*/  FADD.FTZ R11, RZ, R13 ;  /* 0x0000000dff0b7221 */ /* 0x000fc80000010000 */
[----:B------:R-:W-:Y:S01]  /*0c60*/  FADD.FTZ R11, R11, R12 ;  /* 0x0000000c0b0b7221 */ /* 0x000fe20000010000 */
[----:B------:R-:W-:-:S07]  /*0c70*/  HADD2.F32 R25, -RZ, R6.H1_H1 ;  /* 0x30000006ff197230 */ /* 0x000fce0000004100 */
[----:B------:R-:W1:Y:S01]  /*0c80*/  @P0 LDC.64 R12, c[0x0][0x270] ;  /* 0x00009c00ff0c0b82 */ /* 0x000e620000000a00 */
[----:B------:R-:W-:Y:S01]  /*0c90*/  FADD.FTZ R15, R23, R15 ;  /* 0x0000000f170f7221 */ /* 0x000fe20000010000 */
[----:B------:R-:W-:Y:S02]  /*0ca0*/  HADD2.F32 R10, -RZ, R6.H0_H0 ;  /* 0x20000006ff0a7230 */ /* 0x000fe40000004100 */
[----:B------:R-:W-:-:S03]  /*0cb0*/  FMUL.FTZ R23, R25, R25 ;  /* 0x0000001919177220 */ /* 0x000fc60000410000 */
[C---:B0-----:R-:W-:Y:S01]  /*0cc0*/  FADD.FTZ R8, R10.reuse, R25 ;  /* 0x000000190a087221 */ /* 0x041fe20000010000 */
[----:B------:R-:W-:Y:S01]  /*0cd0*/  FFMA.FTZ R9, R10, R10, R23 ;  /* 0x0000000a0a097223 */ /* 0x000fe20000010017 */
[----:B------:R-:W-:-:S04]  /*0ce0*/  FADD.FTZ R11, R11, R14 ;  /* 0x0000000e0b0b7221 */ /* 0x000fc80000010000 */
[----:B------:R-:W-:Y:S01]  /*0cf0*/  FADD.FTZ R22, R11, R22 ;  /* 0x000000160b167221 */ /* 0x000fe20000010000 */
[----:B------:R-:W-:Y:S02]  /*0d00*/  @P0 MOV R11, R17 ;  /* 0x00000011000b0202 */ /* 0x000fe40000000f00 */
[----:B------:R-:W-:-:S04]  /*0d10*/  ISETP.GE.U32.AND P5, PT, R29, UR14, PT ;  /* 0x0000000e1d007c0c */ /* 0x000fc8000bfa6070 */
[----:B------:R-:W-:-:S04]  /*0d20*/  ISETP.GE.AND.EX P5, PT, R35, UR15, PT, P5 ;  /* 0x0000000f23007c0c */ /* 0x000fc8000bfa6350 */
[----:B------:R-:W-:Y:S01]  /*0d30*/  ISETP.LT.U32.AND P5, PT, R33, 0x80, !P5 ;  /* 0x000000802100780c */ /* 0x000fe20006fa1070 */
[----:B------:R-:W-:Y:S01]  /*0d40*/  FADD.FTZ R24, R15, R24 ;  /* 0x000000180f187221 */ /* 0x000fe20000010000 */
[--C-:B--2---:R-:W-:Y:S02]  /*0d50*/  HADD2.F32 R10, -RZ, R7.reuse.H1_H1 ;  /* 0x30000007ff0a7230 */ /* 0x104fe40000004100 */
[----:B------:R-:W-:-:S03]  /*0d60*/  HADD2.F32 R23, -RZ, R7.H0_H0 ;  /* 0x20000007ff177230 */ /* 0x000fc60000004100 */
[----:B------:R-:W-:Y:S02]  /*0d70*/  FMUL.FTZ R14, R10, R10 ;  /* 0x0000000a0a0e7220 */ /* 0x000fe40000410000 */
[C---:B------:R-:W-:Y:S01]  /*0d80*/  FADD.FTZ R25, R23.reuse, R10 ;  /* 0x0000000a17197221 */ /* 0x040fe20000010000 */
[----:B------:R-:W-:Y:S01]  /*0d90*/  @P0 MOV R10, R18 ;  /* 0x00000012000a0202 */ /* 0x000fe20000000f00 */
[----:B------:R-:W-:Y:S01]  /*0da0*/  FFMA.FTZ R23, R23, R23, R14 ;  /* 0x0000001717177223 */ /* 0x000fe2000001000e */
[----:B-1----:R-:W-:-:S04]  /*0db0*/  @P0 IMAD R14, R36, R12, RZ ;  /* 0x0000000c240e0224 */ /* 0x002fc800078e02ff */
[C---:B------:R-:W-:Y:S02]  /*0dc0*/  @P0 IMAD R14, R27.reuse, R13, R14 ;  /* 0x0000000d1b0e0224 */ /* 0x040fe400078e020e */
[----:B------:R-:W-:Y:S02]  /*0dd0*/  @P0 IMAD.WIDE.U32 R12, R27, R12, R10 ;  /* 0x0000000c1b0c0225 */ /* 0x000fe400078e000a */
[----:B------:R-:W0:Y:S03]  /*0de0*/  @P0 LDC.64 R10, c[0x0][0x220] ;  /* 0x00008800ff0a0b82 */ /* 0x000e260000000a00 */
[----:B------:R-:W-:Y:S02]  /*0df0*/  @P0 IADD3 R14, R13, R14, RZ ;  /* 0x0000000e0d0e0210 */ /* 0x000fe40007ffe0ff */
[----:B0-----:R-:W-:-:S04]  /*0e00*/  @P0 LEA R10, P6, R12, R10, 0x1 ;  /* 0x0000000a0c0a0211 */ /* 0x001fc800078c08ff */
[----:B------:R-:W-:Y:S02]  /*0e10*/  @P0 LEA.HI.X R11, R12, R11, R14, 0x1, P6 ;  /* 0x0000000b0c0b0211 */ /* 0x000fe400030f0c0e */
[----:B------:R-:W0:Y:S01]  /*0e20*/  @P5 LDC.64 R14, c[0x0][0x270] ;  /* 0x00009c00ff0e5b82 */ /* 0x000e220000000a00 */
[----:B------:R-:W-:-:S10]  /*0e30*/  HFMA2.MMA R12, -RZ, RZ, 0, 0 ;  /* 0x00000000ff0c7435 */ /* 0x000fd400000001ff */
[----:B------:R1:W2:Y:S02]  /*0e40*/  @P0 LDG.E R12, desc[UR8][R10.64] ;  /* 0x000000080a0c0981 */ /* 0x0002a4000c1e1900 */
[----:B-1----:R-:W-:Y:S02]  /*0e50*/  @P5 MOV R10, R18 ;  /* 0x00000012000a5202 */ /* 0x002fe40000000f00 */
        /* <DEDUP_REMOVED lines=9> */
[----:B------:R-:W3:Y:S01]  /*0ef0*/  @P5 LDG.E R13, desc[UR8][R10.64] ;  /* 0x000000080a0d5981 */ /* 0x000ee2000c1e1900 */
[----:B------:R-:W-:Y:S01]  /*0f00*/  FADD.FTZ R24, R24, R25 ;  /* 0x0000001918187221 */ /* 0x000fe20000010000 */
[----:B------:R-:W-:-:S03]  /*0f10*/  FADD.FTZ R22, R22, R23 ;  /* 0x0000001716167221 */ /* 0x000fc60000010000 */
[----:B------:R-:W-:Y:S01]  /*0f20*/  FADD.FTZ R24, R24, R8 ;  /* 0x0000000818187221 */ /* 0x000fe20000010000 */
[----:B------:R-:W-:Y:S01]  /*0f30*/  FADD.FTZ R9, R22, R9 ;  /* 0x0000000916097221 */ /* 0x000fe20000010000 */
[C---:B------:R-:W-:Y:S02]  /*0f40*/  ISETP.GT.AND P0, PT, R37.reuse, 0x1e, PT ;  /* 0x0000001e2500780c */ /* 0x040fe40003f04270 */
[----:B------:R-:W-:Y:S02]  /*0f50*/  ISETP.NE.AND P6, PT, R37, RZ, PT ;  /* 0x000000ff2500720c */ /* 0x000fe40003fc5270 */
[----:B------:R-:W-:Y:S01]  /*0f60*/  ISETP.NE.AND P5, PT, R33, RZ, PT ;  /* 0x000000ff2100720c */ /* 0x000fe20003fa5270 */
[----:B------:R-:W-:Y:S01]  /*0f70*/  BSSY B0, `(.L_x_1843) ;  /* 0x0000035000007945 */ /* 0x000fe20003800000 */
[--C-:B--2---:R-:W-:Y:S02]  /*0f80*/  HADD2.F32 R15, -RZ, R12.reuse.H1_H1 ;  /* 0x3000000cff0f7230 */ /* 0x104fe40000004100 */
[----:B------:R-:W-:-:S03]  /*0f90*/  HADD2.F32 R14, -RZ, R12.H0_H0 ;  /* 0x2000000cff0e7230 */ /* 0x000fc60000004100 */
[----:B------:R-:W-:Y:S02]  /*0fa0*/  FMUL.FTZ R23, R15, R15 ;  /* 0x0000000f0f177220 */ /* 0x000fe40000410000 */
[C---:B------:R-:W-:Y:S02]  /*0fb0*/  FADD.FTZ R15, R14.reuse, R15 ;  /* 0x0000000f0e0f7221 */ /* 0x040fe40000010000 */
[----:B------:R-:W-:Y:S02]  /*0fc0*/  FFMA.FTZ R14, R14, R14, R23 ;  /* 0x0000000e0e0e7223 */ /* 0x000fe40000010017 */
[----:B------:R-:W-:Y:S02]  /*0fd0*/  FADD.FTZ R15, R24, R15 ;  /* 0x0000000f180f7221 */ /* 0x000fe40000010000 */
[----:B------:R-:W-:Y:S01]  /*0fe0*/  FADD.FTZ R9, R9, R14 ;  /* 0x0000000e09097221 */ /* 0x000fe20000010000 */
[--C-:B---3--:R-:W-:Y:S02]  /*0ff0*/  HADD2.F32 R8, -RZ, R13.reuse.H1_H1 ;  /* 0x3000000dff087230 */ /* 0x108fe40000004100 */
[----:B------:R-:W-:-:S03]  /*1000*/  HADD2.F32 R23, -RZ, R13.H0_H0 ;  /* 0x2000000dff177230 */ /* 0x000fc60000004100 */
[----:B------:R-:W-:Y:S02]  /*1010*/  FMUL.FTZ R10, R8, R8 ;  /* 0x00000008080a7220 */ /* 0x000fe40000410000 */
[C---:B------:R-:W-:Y:S02]  /*1020*/  FADD.FTZ R8, R23.reuse, R8 ;  /* 0x0000000817087221 */ /* 0x040fe40000010000 */
        /* <DEDUP_REMOVED lines=41> */
.L_x_1844:
[----:B------:R-:W-:Y:S05]  /*12c0*/  BSYNC B0 ;  /* 0x0000000000007941 */ /* 0x000fea0003800000 */
.L_x_1843:
[----:B------:R-:W1:Y:S02]  /*12d0*/  LDC R8, c[0x0][0xc] ;  /* 0x00000300ff087b82 */ /* 0x000e640000000800 */
[----:B-1----:R-:W-:-:S13]  /*12e0*/  ISETP.GE.U32.AND P0, PT, R8, 0x2, PT ;  /* 0x000000020800780c */ /* 0x002fda0003f06070 */
[----:B------:R-:W-:Y:S05]  /*12f0*/  @!P0 BRA `(.L_x_1845) ;  /* 0x00000010007c8947 */ /* 0x000fea0003800000 */
        /* <DEDUP_REMOVED lines=10> */
[----:B------:R-:W1:Y:S01]  /*13a0*/  S2R R25, SR_CTAID.X ;  /* 0x0000000000197919 */ /* 0x000e620000002500 */
[----:B------:R-:W2:Y:S01]  /*13b0*/  S2UR UR6, SR_CTAID.Y ;  /* 0x00000000000679c3 */ /* 0x000ea20000002600 */
[----:B------:R-:W-:-:S06]  /*13c0*/  ULOP3.LUT UP0, URZ, UR4, 0x2, URZ, 0xc0, !UPT ;  /* 0x00000002043f7892 */ /* 0x000fcc000f80c03f */
[----:B------:R-:W-:Y:S02]  /*13d0*/  PLOP3.LUT P0, PT, PT, PT, UP0, 0x80, 0x0 ;  /* 0x000000000000781c */ /* 0x000fe40003f0f008 */
[----:B--2---:R-:W-:Y:S01]  /*13e0*/  MOV R0, UR6 ;  /* 0x0000000600007c02 */ /* 0x004fe20008000f00 */
[----:B------:R-:W-:Y:S02]  /*13f0*/  UMOV UR6, 0xffffffff ;  /* 0xffffffff00067882 */ /* 0x000fe40000000000 */
[----:B------:R-:W-:Y:S02]  /*1400*/  USEL UR6, UR6, 0x1, UP0 ;  /* 0x0000000106067887 */ /* 0x000fe40008000000 */
[----:B-1----:R-:W-:-:S04]  /*1410*/  IMAD R25, R25, UR11, R0 ;  /* 0x0000000b19197c24 */ /* 0x002fc8000f8e0200 */
[----:B------:R-:W-:Y:S01]  /*1420*/  MOV R9, UR6 ;  /* 0x0000000600097c02 */ /* 0x000fe20008000f00 */
[----:B------:R-:W-:-:S05]  /*1430*/  IMAD.WIDE.U32 R24, R25, 0x8, R22 ;  /* 0x0000000819187825 */ /* 0x000fca00078e0016 */
[----:B------:R1:W-:Y:S01]  /*1440*/  STG.E.64 desc[UR8][R24.64], R14 ;  /* 0x0000000e18007986 */ /* 0x0003e2000c101b08 */
[----:B------:R-:W-:Y:S06]  /*1450*/  MEMBAR.ALL.GPU ;  /* 0x0000000000007992 */ /* 0x000fec000000a000 */
[----:B------:R-:W-:-:S00]  /*1460*/  ERRBAR ;  /* 0x00000000000079ab */ /* 0x000fc00000000000 */
[----:B------:R-:W-:Y:S06]  /*1470*/  CGAERRBAR ;  /* 0x00000000000075ab */ /* 0x000fec0000000000 */
[----:B------:R2:W-:Y:S01]  /*1480*/  REDG.E.ADD.S32.STRONG.GPU desc[UR8][R10.64], R9 ;  /* 0x000000090a00798e */ /* 0x0005e2000c10e388 */
[----:B-1----:R-:W-:-:S04]  /*1490*/  SEL R24, R8, RZ, !P0 ;  /* 0x000000ff08187207 */ /* 0x002fc80004000000 */
[----:B------:R-:W-:-:S13]  /*14a0*/  ISETP.NE.AND P0, PT, R24, -0x1, PT ;  /* 0xffffffff1800780c */ /* 0x000fda0003f05270 */
[----:B--2---:R-:W-:Y:S05]  /*14b0*/  @!P0 BRA `(.L_x_1846) ;  /* 0x0000000000148947 */ /* 0x004fea0003800000 */
.L_x_1847:
[----:B------:R-:W2:Y:S04]  /*14c0*/  LDG.E.STRONG.GPU R9, desc[UR8][R10.64] ;  /* 0x000000080a097981 */ /* 0x000ea8000c1ef900 */
[----:B--2---:R-:W-:Y:S01]  /*14d0*/  CCTL.IVALL ;  /* 0x00000000ff00798f */ /* 0x004fe20002000000 */
[----:B------:R-:W-:Y:S05]  /*14e0*/  YIELD ;  /* 0x0000000000007946 */ /* 0x000fea0003800000 */
[----:B------:R-:W-:-:S13]  /*14f0*/  ISETP.NE.AND P0, PT, R9, R24, PT ;  /* 0x000000180900720c */ /* 0x000fda0003f05270 */
[----:B------:R-:W-:Y:S05]  /*1500*/  @P0 BRA `(.L_x_1847) ;  /* 0xfffffffc00ec0947 */ /* 0x000fea000383ffff */
.L_x_1846:
        /* <DEDUP_REMOVED lines=17> */
.L_x_1851:
[----:B------:R-:W-:-:S13]  /*1620*/  ISETP.EQ.OR P6, PT, R10, UR10, P5 ;  /* 0x0000000a0a007c0c */ /* 0x000fda000afc2670 */
[----:B------:R-:W-:-:S04]  /*1630*/  @!P6 IMAD R25, R10, UR11, R0 ;  /* 0x0000000b0a19ec24 */ /* 0x000fc8000f8e0200 */
[----:B------:R-:W-:-:S06]  /*1640*/  @!P6 IMAD.WIDE.U32 R24, R25, 0x8, R22 ;  /* 0x000000081918e825 */ /* 0x000fcc00078e0016 */
[----:B------:R-:W0:Y:S01]  /*1650*/  @!P6 LDG.E.64 R24, desc[UR8][R24.64] ;  /* 0x000000081818e981 */ /* 0x000e22000c1e1b00 */
[----:B------:R-:W-:Y:S01]  /*1660*/  IADD3 R11, R10, 0x1, RZ ;  /* 0x000000010a0b7810 */ /* 0x000fe20007ffe0ff */
[----:B0-----:R-:W-:Y:S01]  /*1670*/  @!P6 FADD.FTZ R14, R14, R24 ;  /* 0x000000180e0ee221 */ /* 0x001fe20000010000 */
        /* <DEDUP_REMOVED lines=109> */
.L_x_1850:
[----:B------:R-:W-:-:S13]  /*1d50*/  ISETP.GT.AND P6, PT, R9, 0x4, PT ;  /* 0x000000040900780c */ /* 0x000fda0003fc4270 */
[----:B------:R-:W-:Y:S05]  /*1d60*/  @!P6 BRA `(.L_x_1852) ;  /* 0x0000000000ece947 */ /* 0x000fea0003800000 */
[----:B------:R-:W-:-:S13]  /*1d70*/  ISETP.EQ.OR P0, PT, R10, UR10, P5 ;  /* 0x0000000a0a007c0c */ /* 0x000fda000af02670 */
[----:B------:R-:W-:-:S04]  /*1d80*/  @!P0 IMAD R25, R10, UR11, R0 ;  /* 0x0000000b0a198c24 */ /* 0x000fc8000f8e0200 */
[----:B------:R-:W-:-:S06]  /*1d90*/  @!P0 IMAD.WIDE.U32 R24, R25, 0x8, R22 ;  /* 0x0000000819188825 */ /* 0x000fcc00078e0016 */
[----:B------:R-:W0:Y:S01]  /*1da0*/  @!P0 LDG.E.64 R24, desc[UR8][R24.64] ;  /* 0x0000000818188981 */ /* 0x000e22000c1e1b00 */
[----:B------:R-:W-:-:S04]  /*1db0*/  IADD3 R11, R10, 0x1, RZ ;  /* 0x000000010a0b7810 */ /* 0x000fc80007ffe0ff */
[----:B------:R-:W-:-:S13]  /*1dc0*/  ISETP.EQ.OR P6, PT, R11, UR10, P5 ;  /* 0x0000000a0b007c0c */ /* 0x000fda000afc2670 */
[----:B------:R-:W-:Y:S02]  /*1dd0*/  @!P6 IMAD R11, R11, UR11, R0 ;  /* 0x0000000b0b0bec24 */ /* 0x000fe4000f8e0200 */
[----:B0-----:R-:W-:Y:S01]  /*1de0*/  @!P0 FADD.FTZ R14, R14, R24 ;  /* 0x000000180e0e8221 */ /* 0x001fe20000010000 */
[----:B------:R-:W-:Y:S01]  /*1df0*/  @!P0 FADD.FTZ R15, R15, R25 ;  /* 0x000000190f0f8221 */ /* 0x000fe20000010000 */
[----:B------:R-:W-:-:S06]  /*1e00*/  @!P6 IMAD.WIDE.U32 R24, R11, 0x8, R22 ;  /* 0x000000080b18e825 */ /* 0x000fcc00078e0016 */
[----:B------:R-:W2:Y:S01]  /*1e10*/  @!P6 LDG.E.64 R24, desc[UR8][R24.64] ;  /* 0x000000081818e981 */ /* 0x000ea2000c1e1b00 */
[----:B------:R-:W-:-:S04]  /*1e20*/  IADD3 R11, R10, 0x2, RZ ;  /* 0x000000020a0b7810 */ /* 0x000fc80007ffe0ff */
[----:B------:R-:W-:-:S13]  /*1e30*/  ISETP.EQ.OR P0, PT, R11, UR10, P5 ;  /* 0x0000000a0b007c0c */ /* 0x000fda000af02670 */
[----:B------:R-:W-:Y:S02]  /*1e40*/  @!P0 IMAD R11, R11, UR11, R0 ;  /* 0x0000000b0b0b8c24 */ /* 0x000fe4000f8e0200 */
[----:B--2---:R-:W-:Y:S01]  /*1e50*/  @!P6 FADD.FTZ R14, R14, R24 ;  /* 0x000000180e0ee221 */ /* 0x004fe20000010000 */
        /* <DEDUP_REMOVED lines=38> */
[----:B------:R-:W-:Y:S02]  /*20c0*/  IADD3 R9, R9, -0x4, RZ ;  /* 0xfffffffc09097810 */ /* 0x000fe40007ffe0ff */
[----:B------:R-:W-:Y:S02]  /*20d0*/  PLOP3.LUT P0, PT, PT, PT, PT, 0x8, 0x0 ;  /* 0x000000000000781c */ /* 0x000fe40003f0e170 */
[----:B------:R-:W-:Y:S02]  /*20e0*/  IADD3 R9, R9, -0x4, RZ ;  /* 0xfffffffc09097810 */ /* 0x000fe40007ffe0ff */
[----:B------:R-:W-:Y:S01]  /*20f0*/  IADD3 R10, R10, 0x4, RZ ;  /* 0x000000040a0a7810 */ /* 0x000fe20007ffe0ff */
[----:B--2---:R-:W-:Y:S01]  /*2100*/  @!P6 FADD.FTZ R14, R14, R24 ;  /* 0x000000180e0ee221 */ /* 0x004fe20000010000 */
[----:B------:R-:W-:-:S07]  /*2110*/  @!P6 FADD.FTZ R15, R15, R25 ;  /* 0x000000190f0fe221 */ /* 0x000fce0000010000 */
.L_x_1852:
[----:B------:R-:W-:-:S13]  /*2120*/  ISETP.NE.OR P0, PT, R9, RZ, P0 ;  /* 0x000000ff0900720c */ /* 0x000fda0000705670 */
[----:B------:R-:W-:Y:S05]  /*2130*/  @!P0 BRA `(.L_x_1848) ;  /* 0x00000000007c8947 */ /* 0x000fea0003800000 */
.L_x_1849:
        /* <DEDUP_REMOVED lines=26> */
[----:B------:R-:W-:Y:S02]  /*22e0*/  IADD3 R10, R10, 0x4, RZ ;  /* 0x000000040a0a7810 */ /* 0x000fe40007ffe0ff */
[----:B------:R-:W-:Y:S01]  /*22f0*/  ISETP.NE.AND P0, PT, R9, RZ, PT ;  /* 0x000000ff0900720c */ /* 0x000fe20003f05270 */
[----:B--2---:R-:W-:Y:S01]  /*2300*/  @!P6 FADD.FTZ R14, R14, R24 ;  /* 0x000000180e0ee221 */ /* 0x004fe20000010000 */
[----:B------:R-:W-:-:S11]  /*2310*/  @!P6 FADD.FTZ R15, R15, R25 ;  /* 0x000000190f0fe221 */ /* 0x000fd60000010000 */
[----:B------:R-:W-:Y:S05]  /*2320*/  @P0 BRA `(.L_x_1849) ;  /* 0xfffffffc00840947 */ /* 0x000fea000383ffff */
.L_x_1848:
        /* <DEDUP_REMOVED lines=11> */
.L_x_1854:
[----:B------:R-:W-:Y:S05]  /*23e0*/  BSYNC B0 ;  /* 0x0000000000007941 */ /* 0x000fea0003800000 */
.L_x_1853:
        /* <DEDUP_REMOVED lines=16> */
.L_x_1845:
[----:B------:R-:W-:Y:S01]  /*24f0*/  ULDC.64 UR6, c[0x0][0x218] ;  /* 0x0000860000067ab9 */ /* 0x000fe20000000a00 */
[----:B------:R-:W-:Y:S01]  /*2500*/  LOP3.LUT P0, RZ, R33, UR10, RZ, 0xfc, !PT ;  /* 0x0000000a21ff7c12 */ /* 0x000fe2000f80fcff */
[----:B------:R-:W-:Y:S01]  /*2510*/  ULDC UR14, c[0x0][0x2a4] ;  /* 0x0000a900000e7ab9 */ /* 0x000fe20000000800 */
[----:B------:R-:W-:Y:S01]  /*2520*/  ISETP.EQ.U32.AND P6, PT, RZ, UR6, PT ;  /* 0x00000006ff007c0c */ /* 0x000fe2000bfc2070 */
[----:B------:R-:W-:Y:S01]  /*2530*/  UMOV UR6, 0x400 ;  /* 0x0000040000067882 */ /* 0x000fe20000000000 */
[----:B------:R-:W-:Y:S01]  /*2540*/  MOV R21, UR12 ;  /* 0x0000000c00157c02 */ /* 0x000fe20008000f00 */
[----:B------:R-:W-:Y:S01]  /*2550*/  ULDC.64 UR16, c[0x0][0x228] ;  /* 0x00008a0000107ab9 */ /* 0x000fe20000000a00 */
[----:B------:R-:W-:Y:S01]  /*2560*/  ISETP.EQ.OR.EX P0, PT, RZ, UR7, P0, P6 ;  /* 0x00000007ff007c0c */ /* 0x000fe20008702760 */
[----:B------:R-:W1:Y:S01]  /*2570*/  S2UR UR7, SR_CgaCtaId ;  /* 0x00000000000779c3 */ /* 0x000e620000008800 */
[----:B------:R-:W-:Y:S01]  /*2580*/  SHF.R.S32.HI R23, RZ, 0x1f, R20 ;  /* 0x0000001fff177819 */ /* 0x000fe20000011414 */
[----:B------:R-:W-:-:S10]  /*2590*/  ULDC.64 UR18, c[0x0][0x230] ;  /* 0x00008c0000127ab9 */ /* 0x000fd40000000a00 */
[----:B------:R-:W2:Y:S01]  /*25a0*/  @!P0 LDC.64 R10, c[0x0][0x218] ;  /* 0x00008600ff0a8b82 */ /* 0x000ea20000000a00 */
[----:B------:R-:W-:Y:S01]  /*25b0*/  @!P0 FMUL.FTZ R9, R15, UR14 ;  /* 0x0000000e0f098c20 */ /* 0x000fe20008410000 */
[----:B------:R-:W-:Y:S01]  /*25c0*/  @!P0 FMUL.FTZ R8, R14, UR14 ;  /* 0x0000000e0e088c20 */ /* 0x000fe20008410000 */
[----:B-1----:R-:W-:-:S09]  /*25d0*/  ULEA UR6, UR7, UR6, 0x18 ;  /* 0x0000000607067291 */ /* 0x002fd2000f8ec03f */
[----:B------:R-:W-:Y:S01]  /*25e0*/  @!P5 STS.64 [UR6+0x30], R14 ;  /* 0x0000300eff00d988 */ /* 0x000fe20008000a06 */
[----:B--2---:R-:W-:Y:S01]  /*25f0*/  @!P0 IMAD.WIDE R10, R21, 0x8, R10 ;  /* 0x00000008150a8825 */ /* 0x004fe200078e020a */
[C---:B------:R-:W-:Y:S02]  /*2600*/  SHF.L.U32 R21, R20.reuse, 0x2, RZ ;  /* 0x0000000214157819 */ /* 0x040fe400000006ff */
[----:B------:R-:W-:Y:S02]  /*2610*/  SHF.L.U64.HI R20, R20, 0x2, R23 ;  /* 0x0000000214147819 */ /* 0x000fe40000010217 */
[----:B------:R1:W-:Y:S01]  /*2620*/  @!P0 STG.E.64 desc[UR8][R10.64], R8 ;  /* 0x000000080a008986 */ /* 0x0003e2000c101b08 */
[----:B------:R-:W-:Y:S01]  /*2630*/  BAR.SYNC.DEFER_BLOCKING 0x0 ;  /* 0x0000000000007b1d */ /* 0x000fe20000010000 */
[C---:B-1----:R-:W-:Y:S02]  /*2640*/  IADD3 R10, P0, R21.reuse, UR16, RZ ;  /* 0x00000010150a7c10 */ /* 0x042fe4000ff1e0ff */
[----:B------:R-:W-:-:S02]  /*2650*/  IADD3 R8, P6, R21, UR18, RZ ;  /* 0x0000001215087c10 */ /* 0x000fc4000ffde0ff */
[C---:B------:R-:W-:Y:S02]  /*2660*/  IADD3.X R11, R20.reuse, UR17, RZ, P0, !PT ;  /* 0x00000011140b7c10 */ /* 0x040fe400087fe4ff */
[----:B------:R-:W-:-:S04]  /*2670*/  IADD3.X R9, R20, UR19, RZ, P6, !PT ;  /* 0x0000001314097c10 */ /* 0x000fc8000b7fe4ff */
[----:B------:R-:W2:Y:S04]  /*2680*/  LDG.E.64 R10, desc[UR8][R10.64] ;  /* 0x000000080a0a7981 */ /* 0x000ea8000c1e1b00 */
[----:B------:R-:W2:Y:S01]  /*2690*/  LDG.E.64 R8, desc[UR8][R8.64] ;  /* 0x0000000808087981 */ /* 0x000ea2000c1e1b00 */
[----:B------:R-:W-:Y:S01]  /*26a0*/  ISETP.NE.AND P6, PT, RZ, UR13, PT ;  /* 0x0000000dff007c0c */ /* 0x000fe2000bfc5270 */
[----:B------:R-:W-:Y:S02]  /*26b0*/  HADD2.F32 R21, -RZ, R26.H1_H1 ;  /* 0x3000001aff157230 */ /* 0x000fe40000004100 */
[----:B0-----:R-:W0:Y:S01]  /*26c0*/  LDS.64 R14, [UR6+0x30] ;  /* 0x00003006ff0e7984 */ /* 0x001e220008000a00 */
[--C-:B------:R-:W-:Y:S02]  /*26d0*/  HADD2.F32 R23, -RZ, R3.reuse.H0_H0 ;  /* 0x20000003ff177230 */ /* 0x100fe40000004100 */
[----:B------:R-:W-:-:S02]  /*26e0*/  HADD2.F32 R24, -RZ, R3.H1_H1 ;  /* 0x30000003ff187230 */ /* 0x000fc40000004100 */
[----:B0-----:R-:W-:-:S04]  /*26f0*/  FMUL.FTZ R22, R14, UR14 ;  /* 0x0000000e0e167c20 */ /* 0x001fc80008410000 */
[----:B------:R-:W-:Y:S01]  /*2700*/  FMUL.FTZ R20, R22, R22 ;  /* 0x0000001616147220 */ /* 0x000fe20000410000 */
[----:B------:R-:W-:-:S03]  /*2710*/  FADD.FTZ R21, R21, -R22 ;  /* 0x8000001615157221 */ /* 0x000fc60000010000 */
[----:B------:R-:W-:Y:S01]  /*2720*/  FFMA.FTZ R20, R15, UR14, -R20 ;  /* 0x0000000e0f147c23 */ /* 0x000fe20008010814 */
[----:B------:R-:W-:-:S04]  /*2730*/  HADD2.F32 R15, -RZ, R26.H0_H0 ;  /* 0x2000001aff0f7230 */ /* 0x000fc80000004100 */
[----:B------:R-:W-:Y:S01]  /*2740*/  FSETP.GTU.FTZ.AND P0, PT, R20, RZ, PT ;  /* 0x000000ff1400720b */ /* 0x000fe20003f1c000 */
[----:B------:R-:W-:-:S12]  /*2750*/  FADD.FTZ R14, R15, -R22 ;  /* 0x800000160f0e7221 */ /* 0x000fd80000010000 */
        /* <DEDUP_REMOVED lines=23> */
.L_x_1855:
[----:B------:R-:W-:Y:S04]  /*28d0*/  BSSY B0, `(.L_x_1856) ;  /* 0x000000e000007945 */ /* 0x000fe80003800000 */
[----:B------:R-:W-:Y:S05]  /*28e0*/  @P4 BRA `(.L_x_1857) ;  /* 0x0000000000304947 */ /* 0x000fea0003800000 */
        /* <DEDUP_REMOVED lines=12> */
.L_x_1857:
[----:B------:R-:W-:Y:S05]  /*29b0*/  BSYNC B0 ;  /* 0x0000000000007941 */ /* 0x000fea0003800000 */
.L_x_1856:
[--C-:B------:R-:W-:Y:S02]  /*29c0*/  HADD2.F32 R25, -RZ, R4.reuse.H0_H0 ;  /* 0x20000004ff197230 */ /* 0x100fe40000004100 */
[--C-:B------:R-:W-:Y:S01]  /*29d0*/  FADD.FTZ R23, R23, -R22.reuse ;  /* 0x8000001617177221 */ /* 0x100fe20000010000 */
[----:B------:R-:W-:Y:S02]  /*29e0*/  HADD2.F32 R15, -RZ, R4.H1_H1 ;  /* 0x30000004ff0f7230 */ /* 0x000fe40000004100 */
[--C-:B------:R-:W-:Y:S01]  /*29f0*/  FADD.FTZ R24, R24, -R22.reuse ;  /* 0x8000001618187221 */ /* 0x100fe20000010000 */
[----:B0-----:R-:W-:Y:S01]  /*2a00*/  IADD3 R3, R2, 0x100, RZ ;  /* 0x0000010002037810 */ /* 0x001fe20007ffe0ff */
[--C-:B------:R-:W-:Y:S01]  /*2a10*/  FADD.FTZ R25, R25, -R22.reuse ;  /* 0x8000001619197221 */ /* 0x100fe20000010000 */
[----:B------:R-:W-:Y:S01]  /*2a20*/  FMUL.FTZ R23, R23, UR6 ;  /* 0x0000000617177c20 */ /* 0x000fe20008410000 */
[----:B------:R-:W-:Y:S01]  /*2a30*/  FADD.FTZ R4, R15, -R22 ;  /* 0x800000160f047221 */ /* 0x000fe20000010000 */
[----:B------:R-:W-:Y:S01]  /*2a40*/  FMUL.FTZ R24, R24, UR6 ;  /* 0x0000000618187c20 */ /* 0x000fe20008410000 */
[----:B------:R-:W-:Y:S01]  /*2a50*/  ULDC.64 UR16, c[0x0][0x278] ;  /* 0x00009e0000107ab9 */ /* 0x000fe20000000a00 */
[----:B------:R-:W-:Y:S01]  /*2a60*/  FMUL.FTZ R25, R25, UR6 ;  /* 0x0000000619197c20 */ /* 0x000fe20008410000 */
[----:B------:R-:W-:Y:S01]  /*2a70*/  ISETP.GE.U32.AND P0, PT, R3, UR16, PT ;  /* 0x0000001003007c0c */ /* 0x000fe2000bf06070 */
[----:B------:R-:W-:Y:S01]  /*2a80*/  FMUL.FTZ R4, R4, UR6 ;  /* 0x0000000604047c20 */ /* 0x000fe20008410000 */
[----:B------:R-:W-:Y:S01]  /*2a90*/  FFMA.FTZ R23, R10, R23, R8 ;  /* 0x000000170a177223 */ /* 0x000fe20000010008 */
[----:B------:R-:W-:Y:S01]  /*2aa0*/  FFMA.FTZ R24, R11, R24, R9 ;  /* 0x000000180b187223 */ /* 0x000fe20000010009 */
[----:B------:R-:W-:Y:S09]  /*2ab0*/  @!P6 BRA `(.L_x_1858) ;  /* 0x000000000028e947 */ /* 0x000ff20003800000 */
        /* <DEDUP_REMOVED lines=10> */
.L_x_1858:
        /* <DEDUP_REMOVED lines=14> */
.L_x_1860:
[----:B------:R-:W-:Y:S05]  /*2c40*/  BSYNC B0 ;  /* 0x0000000000007941 */ /* 0x000fea0003800000 */
.L_x_1859:
[----:B0-----:R-:W-:Y:S01]  /*2c50*/  SHF.R.S32.HI R23, RZ, 0x1f, R3 ;  /* 0x0000001fff177819 */ /* 0x001fe20000011403 */
        /* <DEDUP_REMOVED lines=13> */
.L_x_1861:
[----:B------:R-:W-:Y:S04]  /*2d30*/  BSSY B0, `(.L_x_1862) ;  /* 0x0000010000007945 */ /* 0x000fe80003800000 */
[----:B------:R-:W-:Y:S05]  /*2d40*/  @!P3 BRA `(.L_x_1863) ;  /* 0x000000000038b947 */ /* 0x000fea0003800000 */
[----:B------:R-:W-:Y:S01]  /*2d50*/  IADD3 R31, R2, 0x80, RZ ;  /* 0x00000080021f7810 */ /* 0x000fe20007ffe0ff */
[----:B------:R-:W-:Y:S01]  /*2d60*/  ULDC.64 UR14, c[0x0][0x270] ;  /* 0x00009c00000e7ab9 */ /* 0x000fe20000000a00 */
[----:B------:R-:W-:Y:S02]  /*2d70*/  MOV R15, R17 ;  /* 0x00000011000f7202 */ /* 0x000fe40000000f00 */
[----:B------:R-:W-:Y:S02]  /*2d80*/  SHF.R.S32.HI R14, RZ, 0x1f, R31 ;  /* 0x0000001fff0e7819 */ /* 0x000fe4000001141f */
[----:B------:R-:W-:-:S03]  /*2d90*/  F2FP.F16.F32.PACK_AB R25, R4, R25 ;  /* 0x000000190419723e */ /* 0x000fc600000000ff */
[----:B------:R-:W-:-:S04]  /*2da0*/  IMAD R14, R14, UR14, RZ ;  /* 0x0000000e0e0e7c24 */ /* 0x000fc8000f8e02ff */
[----:B------:R-:W-:Y:S01]  /*2db0*/  IMAD R21, R31, UR15, R14 ;  /* 0x0000000f1f157c24 */ /* 0x000fe2000f8e020e */
[----:B------:R-:W-:-:S05]  /*2dc0*/  MOV R14, R18 ;  /* 0x00000012000e7202 */ /* 0x000fca0000000f00 */
[----:B------:R-:W-:Y:S01]  /*2dd0*/  IMAD.WIDE.U32 R14, R31, UR14, R14 ;  /* 0x0000000e1f0e7c25 */ /* 0x000fe2000f8e000e */
[----:B------:R-:W-:-:S04]  /*2de0*/  ULDC.64 UR14, c[0x0][0x210] ;  /* 0x00008400000e7ab9 */ /* 0x000fc80000000a00 */
[----:B------:R-:W-:Y:S02]  /*2df0*/  IADD3 R21, R15, R21, RZ ;  /* 0x000000150f157210 */ /* 0x000fe40007ffe0ff */
[----:B------:R-:W-:-:S04]  /*2e00*/  LEA R20, P4, R14, UR14, 0x1 ;  /* 0x0000000e0e147c11 */ /* 0x000fc8000f8808ff */
[----:B------:R-:W-:-:S05]  /*2e10*/  LEA.HI.X R21, R14, UR15, R21, 0x1, P4 ;  /* 0x0000000f0e157c11 */ /* 0x000fca000a0f0c15 */
[----:B------:R0:W-:Y:S04]  /*2e20*/  STG.E desc[UR8][R20.64], R25 ;  /* 0x0000001914007986 */ /* 0x0001e8000c101908 */
.L_x_1863:
[----:B------:R-:W-:Y:S05]  /*2e30*/  BSYNC B0 ;  /* 0x0000000000007941 */ /* 0x000fea0003800000 */
.L_x_1862:
[--C-:B------:R-:W-:Y:S01]  /*2e40*/  HADD2.F32 R15, -RZ, R5.reuse.H0_H0 ;  /* 0x20000005ff0f7230 */ /* 0x100fe20000004100 */
[----:B------:R-:W-:Y:S01]  /*2e50*/  ISETP.GE.AND.EX P4, PT, R23, UR17, PT, P0 ;  /* 0x0000001117007c0c */ /* 0x000fe2000bf86300 */
[----:B------:R-:W-:Y:S01]  /*2e60*/  HADD2.F32 R5, -RZ, R5.H1_H1 ;  /* 0x30000005ff057230 */ /* 0x000fe20000004100 */
[----:B------:R-:W-:Y:S01]  /*2e70*/  ISETP.GE.U32.AND P0, PT, R28, UR16, PT ;  /* 0x000000101c007c0c */ /* 0x000fe2000bf06070 */
[--C-:B0-----:R-:W-:Y:S02]  /*2e80*/  HADD2.F32 R21, -RZ, R7.reuse.H0_H0 ;  /* 0x20000007ff157230 */ /* 0x101fe40000004100 */
[--C-:B------:R-:W-:Y:S01]  /*2e90*/  FADD.FTZ R4, R15, -R22.reuse ;  /* 0x800000160f047221 */ /* 0x100fe20000010000 */
[----:B------:R-:W-:Y:S02]  /*2ea0*/  HADD2.F32 R7, -RZ, R7.H1_H1 ;  /* 0x30000007ff077230 */ /* 0x000fe40000004100 */
[--C-:B------:R-:W-:Y:S01]  /*2eb0*/  FADD.FTZ R5, R5, -R22.reuse ;  /* 0x8000001605057221 */ /* 0x100fe20000010000 */
[----:B------:R-:W-:Y:S01]  /*2ec0*/  ISETP.LT.U32.AND P4, PT, R33, 0x80, !P4 ;  /* 0x000000802100780c */ /* 0x000fe20006781070 */
[--C-:B------:R-:W-:Y:S01]  /*2ed0*/  FADD.FTZ R21, R21, -R22.reuse ;  /* 0x8000001615157221 */ /* 0x100fe20000010000 */
[----:B------:R-:W-:Y:S01]  /*2ee0*/  FADD.FTZ R20, R7, -R22 ;  /* 0x8000001607147221 */ /* 0x000fe20000010000 */
[----:B------:R-:W-:Y:S01]  /*2ef0*/  FMUL.FTZ R7, R4, UR6 ;  /* 0x0000000604077c20 */ /* 0x000fe20008410000 */
[----:B------:R-:W-:Y:S01]  /*2f00*/  FMUL.FTZ R24, R5, UR6 ;  /* 0x0000000605187c20 */ /* 0x000fe20008410000 */
[----:B------:R-:W-:Y:S01]  /*2f10*/  FMUL.FTZ R21, R21, UR6 ;  /* 0x0000000615157c20 */ /* 0x000fe20008410000 */
[----:B------:R-:W-:Y:S01]  /*2f20*/  FMUL.FTZ R20, R20, UR6 ;  /* 0x0000000614147c20 */ /* 0x000fe20008410000 */
        /* <DEDUP_REMOVED lines=13> */
.L_x_1864:
        /* <DEDUP_REMOVED lines=16> */
.L_x_1866:
[----:B------:R-:W-:Y:S05]  /*3100*/  BSYNC B0 ;  /* 0x0000000000007941 */ /* 0x000fea0003800000 */
.L_x_1865:
        /* <DEDUP_REMOVED lines=14> */
.L_x_1867:
[----:B------:R-:W-:Y:S04]  /*31f0*/  BSSY B0, `(.L_x_1868) ;  /* 0x000000e000007945 */ /* 0x000fe80003800000 */
[----:B------:R-:W-:Y:S05]  /*3200*/  @!P4 BRA `(.L_x_1869) ;  /* 0x000000000030c947 */ /* 0x000fea0003800000 */
[----:B------:R-:W-:Y:S01]  /*3210*/  ULDC.64 UR14, c[0x0][0x270] ;  /* 0x00009c00000e7ab9 */ /* 0x000fe20000000a00 */
[----:B------:R-:W-:Y:S01]  /*3220*/  MOV R4, R18 ;  /* 0x0000001200047202 */ /* 0x000fe20000000f00 */
[----:B------:R-:W-:Y:S01]  /*3230*/  IMAD R14, R23, UR14, RZ ;  /* 0x0000000e170e7c24 */ /* 0x000fe2000f8e02ff */
        /* <DEDUP_REMOVED lines=9> */
.L_x_1869:
[----:B------:R-:W-:Y:S05]  /*32d0*/  BSYNC B0 ;  /* 0x0000000000007941 */ /* 0x000fea0003800000 */
.L_x_1868:
[--C-:B------:R-:W-:Y:S01]  /*32e0*/  HADD2.F32 R3, -RZ, R6.reuse.H0_H0 ;  /* 0x20000006ff037230 */ /* 0x100fe20000004100 */
[----:B------:R-:W-:Y:S01]  /*32f0*/  ISETP.GE.U32.AND P4, PT, R27, UR16, PT ;  /* 0x000000101b007c0c */ /* 0x000fe2000bf86070 */
[----:B------:R-:W-:Y:S01]  /*3300*/  HADD2.F32 R5, -RZ, R6.H1_H1 ;  /* 0x30000006ff057230 */ /* 0x000fe20000004100 */
[----:B------:R-:W-:Y:S01]  /*3310*/  ISETP.GE.U32.AND P5, PT, R29, UR16, PT ;  /* 0x000000101d007c0c */ /* 0x000fe2000bfa6070 */
[--C-:B0-----:R-:W-:Y:S02]  /*3320*/  HADD2.F32 R15, -RZ, R12.reuse.H0_H0 ;  /* 0x2000000cff0f7230 */ /* 0x101fe40000004100 */
[--C-:B------:R-:W-:Y:S01]  /*3330*/  FADD.FTZ R3, R3, -R22.reuse ;  /* 0x8000001603037221 */ /* 0x100fe20000010000 */
[----:B------:R-:W-:Y:S02]  /*3340*/  HADD2.F32 R21, -RZ, R12.H1_H1 ;  /* 0x3000000cff157230 */ /* 0x000fe40000004100 */
[----:B------:R-:W-:Y:S01]  /*3350*/  FADD.FTZ R4, R5, -R22 ;  /* 0x8000001605047221 */ /* 0x000fe20000010000 */
[----:B------:R-:W-:-:S02]  /*3360*/  HADD2.F32 R23, -RZ, R13.H0_H0 ;  /* 0x2000000dff177230 */ /* 0x000fc40000004100 */
[--C-:B------:R-:W-:Y:S01]  /*3370*/  FADD.FTZ R5, R15, -R22.reuse ;  /* 0x800000160f057221 */ /* 0x100fe20000010000 */
[----:B------:R-:W-:Y:S02]  /*3380*/  HADD2.F32 R13, -RZ, R13.H1_H1 ;  /* 0x3000000dff0d7230 */ /* 0x000fe40000004100 */
[--C-:B------:R-:W-:Y:S01]  /*3390*/  FADD.FTZ R6, R21, -R22.reuse ;  /* 0x8000001615067221 */ /* 0x100fe20000010000 */
[----:B------:R-:W-:Y:S01]  /*33a0*/  FMUL.FTZ R3, R3, UR6 ;  /* 0x0000000603037c20 */ /* 0x000fe20008410000 */
[--C-:B------:R-:W-:Y:S01]  /*33b0*/  FADD.FTZ R12, R23, -R22.reuse ;  /* 0x80000016170c7221 */ /* 0x100fe20000010000 */
[----:B------:R-:W-:Y:S01]  /*33c0*/  FMUL.FTZ R5, R5, UR6 ;  /* 0x0000000605057c20 */ /* 0x000fe20008410000 */
[----:B------:R-:W-:Y:S01]  /*33d0*/  FADD.FTZ R22, R13, -R22 ;  /* 0x800000160d167221 */ /* 0x000fe20000010000 */
[----:B------:R-:W-:Y:S01]  /*33e0*/  FMUL.FTZ R6, R6, UR6 ;  /* 0x0000000606067c20 */ /* 0x000fe20008410000 */
[----:B------:R-:W-:Y:S01]  /*33f0*/  FMUL.FTZ R13, R12, UR6 ;  /* 0x000000060c0d7c20 */ /* 0x000fe20008410000 */
[----:B------:R-:W-:Y:S01]  /*3400*/  ISETP.GE.AND.EX P0, PT, R7, UR17, PT, P0 ;  /* 0x0000001107007c0c */ /* 0x000fe2000bf06300 */
[----:B------:R-:W-:Y:S01]  /*3410*/  FMUL.FTZ R22, R22, UR6 ;  /* 0x0000000616167c20 */ /* 0x000fe20008410000 */
[----:B------:R-:W-:Y:S01]  /*3420*/  ISETP.GE.AND.EX P4, PT, R36, UR17, PT, P4 ;  /* 0x0000001124007c0c */ /* 0x000fe2000bf86340 */
[----:B------:R-:W-:Y:S01]  /*3430*/  FMUL.FTZ R4, R4, UR6 ;  /* 0x0000000604047c20 */ /* 0x000fe20008410000 */
[----:B------:R-:W-:Y:S01]  /*3440*/  ISETP.GE.AND.EX P5, PT, R35, UR17, PT, P5 ;  /* 0x0000001123007c0c */ /* 0x000fe2000bfa6350 */
[C-C-:B------:R-:W-:Y:S01]  /*3450*/  FFMA.FTZ R12, R10.reuse, R3, R8.reuse ;  /* 0x000000030a0c7223 */ /* 0x140fe20000010008 */
[C-C-:B------:R-:W-:Y:S01]  /*3460*/  FFMA.FTZ R3, R10.reuse, R5, R8.reuse ;  /* 0x000000050a037223 */ /* 0x140fe20000010008 */
[----:B------:R-:W-:Y:S01]  /*3470*/  FFMA.FTZ R8, R10, R13, R8 ;  /* 0x0000000d0a087223 */ /* 0x000fe20000010008 */
[C-C-:B------:R-:W-:Y:S01]  /*3480*/  FFMA.FTZ R10, R11.reuse, R6, R9.reuse ;  /* 0x000000060b0a7223 */ /* 0x140fe20000010009 */
[--C-:B------:R-:W-:Y:S01]  /*3490*/  FFMA.FTZ R13, R11, R22, R9.reuse ;  /* 0x000000160b0d7223 */ /* 0x100fe20000010009 */
[----:B------:R-:W-:Y:S01]  /*34a0*/  ISETP.LT.U32.AND P0, PT, R33, 0x80, !P0 ;  /* 0x000000802100780c */ /* 0x000fe20004701070 */
[----:B------:R-:W-:Y:S01]  /*34b0*/  FFMA.FTZ R9, R11, R4, R9 ;  /* 0x000000040b097223 */ /* 0x000fe20000010009 */
[----:B------:R-:W-:-:S02]  /*34c0*/  ISETP.LT.U32.AND P4, PT, R33, 0x80, !P4 ;  /* 0x000000802100780c */ /* 0x000fc40006781070 */
        /* <DEDUP_REMOVED lines=12> */
.L_x_1870:
        /* <DEDUP_REMOVED lines=14> */
.L_x_1872:
[----:B------:R-:W-:Y:S05]  /*3670*/  BSYNC B0 ;  /* 0x0000000000007941 */ /* 0x000fea0003800000 */
.L_x_1871:
        /* <DEDUP_REMOVED lines=11> */
.L_x_1873:
[----:B------:R-:W-:Y:S04]  /*3730*/  BSSY B0, `(.L_x_1874) ;  /* 0x000000e000007945 */ /* 0x000fe80003800000 */
[----:B------:R-:W-:Y:S05]  /*3740*/  @!P4 BRA `(.L_x_1875) ;  /* 0x000000000030c947 */ /* 0x000fea0003800000 */
[----:B------:R-:W-:Y:S01]  /*3750*/  ULDC.64 UR14, c[0x0][0x270] ;  /* 0x00009c00000e7ab9 */ /* 0x000fe20000000a00 */
[----:B------:R-:W-:Y:S01]  /*3760*/  MOV R4, R18 ;  /* 0x0000001200047202 */ /* 0x000fe20000000f00 */
[----:B0-----:R-:W-:Y:S01]  /*3770*/  IMAD R6, R36, UR14, RZ ;  /* 0x0000000e24067c24 */ /* 0x001fe2000f8e02ff */
        /* <DEDUP_REMOVED lines=9> */
.L_x_1875:
[----:B------:R-:W-:Y:S05]  /*3810*/  BSYNC B0 ;  /* 0x0000000000007941 */ /* 0x000fea0003800000 */
.L_x_1874:
        /* <DEDUP_REMOVED lines=11> */
.L_x_1876:
[----:B------:R-:W-:Y:S04]  /*38d0*/  BSSY B0, `(.L_x_1877) ;  /* 0x000000e000007945 */ /* 0x000fe80003800000 */
[----:B------:R-:W-:Y:S05]  /*38e0*/  @!P5 BRA `(.L_x_1878) ;  /* 0x000000000030d947 */ /* 0x000fea0003800000 */
[----:B------:R-:W-:Y:S01]  /*38f0*/  ULDC.64 UR6, c[0x0][0x270] ;  /* 0x00009c0000067ab9 */ /* 0x000fe20000000a00 */
[----:B01----:R-:W-:Y:S01]  /*3900*/  MOV R6, R18 ;  /* 0x0000001200067202 */ /* 0x003fe20000000f00 */
        /* <DEDUP_REMOVED lines=10> */
.L_x_1878:
[----:B------:R-:W-:Y:S05]  /*39b0*/  BSYNC B0 ;  /* 0x0000000000007941 */ /* 0x000fea0003800000 */
.L_x_1877:
[----:B------:R-:W-:Y:S02]  /*39c0*/  UIADD3 UR12, UR11, UR12, URZ ;  /* 0x0000000c0b0c7290 */ /* 0x000fe4000fffe03f */
[----:B------:R-:W-:Y:S02]  /*39d0*/  UIADD3 UR4, UR4, 0x1, URZ ;  /* 0x0000000104047890 */ /* 0x000fe4000fffe03f */
[----:B------:R-:W-:-:S06]  /*39e0*/  UISETP.GE.AND UP0, UPT, UR12, UR5, UPT ;  /* 0x000000050c00728c */ /* 0x000fcc000bf06270 */
[----:B------:R-:W-:-:S13]  /*39f0*/  PLOP3.LUT P0, PT, PT, PT, UP0, 0x80, 0x0 ;  /* 0x000000000000781c */ /* 0x000fda0003f0f008 */
[----:B------:R-:W-:Y:S05]  /*3a00*/  @!P0 BRA `(.L_x_1879) ;  /* 0xffffffc800308947 */ /* 0x000fea000383ffff */
[----:B------:R-:W-:Y:S05]  /*3a10*/  EXIT ;  /* 0x000000000000794d */ /* 0x000fea0003800000 */
.L_x_1880:
        /* <DEDUP_REMOVED lines=14> */
.L_x_2438:


//--------------------- .text._Z35group_norm_nhwc_fwd_one_pass_kernelI11Fp16IOBf16WLi64ELi4ELi128EEv26Group_norm_nhwc_fwd_params --------------------------
	.section	.text._Z35group_norm_nhwc_fwd_one_pass_kernelI11Fp16IOBf16WLi64ELi4ELi128EEv26Group_norm_nhwc_fwd_params,"ax",@progbits
	.align	128
        .global         _Z35group_norm_nhwc_fwd_one_pass_kernelI11Fp16IOBf16WLi64ELi4ELi128EEv26Group_norm_nhwc_fwd_params
        .type           _Z35group_norm_nhwc_fwd_one_pass_kernelI11Fp16IOBf16WLi64ELi4ELi128EEv26Group_norm_nhwc_fwd_params,@function
        .size           _Z35group_norm_nhwc_fwd_one_pass_kernelI11Fp16IOBf16WLi64ELi4ELi128EEv26Group_norm_nhwc_fwd_params,(.L_x_2439 - _Z35group_norm_nhwc_fwd_one_pass_kernelI11Fp16IOBf16WLi64ELi4ELi128EEv26Group_norm_nhwc_fwd_params)
        .other          _Z35group_norm_nhwc_fwd_one_pass_kernelI11Fp16IOBf16WLi64ELi4ELi128EEv26Group_norm_nhwc_fwd_params,@"STO_CUDA_ENTRY STV_DEFAULT"
_Z35group_norm_nhwc_fwd_one_pass_kernelI11Fp16IOBf16WLi64ELi4ELi128EEv26Group_norm_nhwc_fwd_params:
.text._Z35group_norm_nhwc_fwd_one_pass_kernelI11Fp16IOBf16WLi64ELi4ELi128EEv26Group_norm_nhwc_fwd_params:
        /* <DEDUP_REMOVED lines=30> */
[----:B------:R-:W-:Y:S01]  /*01e0*/  ULDC.64 UR8, c[0x0][0x208] ;  /* 0x0000820000087ab9 */ /* 0x000fe20000000a00 */
[----:B------:R-:W-:Y:S01]  /*01f0*/  SHF.R.S32.HI R18, RZ, 0x5, R4 ;  /* 0x00000005ff127819 */ /* 0x000fe20000011404 */
[----:B------:R-:W-:Y:S01]  /*0200*/  HFMA2.MMA R4, -RZ, RZ, 0, 0 ;  /* 0x00000000ff047435 */ /* 0x000fe200000001ff */
[----:B------:R-:W-:-:S02]  /*0210*/  ISETP.LT.U32.AND P1, PT, R7, 0x80, !P1 ;  /* 0x000000800700780c */ /* 0x000fc40004f21070 */
[----:B--2---:R-:W-:-:S11]  /*0220*/  LEA R18, R18, UR5, 0x3 ;  /* 0x0000000512127c11 */ /* 0x004fd6000f8e18ff */
.L_x_1896:
[----:B0-----:R-:W0:Y:S01]  /*0230*/  LDC R9, c[0x0][0x288] ;  /* 0x0000a200ff097b82 */ /* 0x001e220000000800 */
        /* <DEDUP_REMOVED lines=14> */
[C---:B------:R-:W-:Y:S02]  /*0320*/  IMAD R8, R13.reuse, R11, R8 ;  /* 0x0000000b0d087224 */ /* 0x040fe400078e0208 */
[----:B------:R-:W0:Y:S03]  /*0330*/  @P1 LDC.64 R10, c[0x0][0x270] ;  /* 0x00009c00ff0a1b82 */ /* 0x000e260000000a00 */
[----:B------:R-:W-:-:S13]  /*0340*/  ISETP.GT.U32.AND P3, PT, R13, R8, PT ;  /* 0x000000080d00720c */ /* 0x000fda0003f64070 */
        /* <DEDUP_REMOVED lines=16> */
[----:B------:R-:W1:Y:S02]  /*0450*/  @P1 LDC.64 R8, c[0x0][0x220] ;  /* 0x00008800ff081b82 */ /* 0x000e640000000a00 */
[----:B------:R-:W-:Y:S01]  /*0460*/  SHF.R.S32.HI R23, RZ, 0x1f, R22 ;  /* 0x0000001fff177819 */ /* 0x000fe20000011416 */
[----:B------:R-:W-:Y:S02]  /*0470*/  IMAD R25, R7, UR13, R12 ;  /* 0x0000000d07197c24 */ /* 0x000fe4000f8e020c */
[----:B0-----:R-:W-:Y:S02]  /*0480*/  @P1 IMAD R12, R5, R10, RZ ;  /* 0x0000000a050c1224 */ /* 0x001fe400078e02ff */
[----:B------:R-:W-:-:S04]  /*0490*/  IMAD.WIDE.U32 R22, R7, UR12, R22 ;  /* 0x0000000c07167c25 */ /* 0x000fc8000f8e0016 */
[----:B------:R-:W-:Y:S01]  /*04a0*/  @P1 IMAD R13, R19, R11, R12 ;  /* 0x0000000b130d1224 */ /* 0x000fe200078e020c */
[----:B------:R-:W-:Y:S02]  /*04b0*/  IADD3 R25, R23, R25, RZ ;  /* 0x0000001917197210 */ /* 0x000fe40007ffe0ff */
[----:B------:R-:W-:-:S05]  /*04c0*/  @P1 MOV R24, R22 ;  /* 0x0000001600181202 */ /* 0x000fca0000000f00 */
[----:B------:R-:W-:-:S05]  /*04d0*/  @P1 IMAD.WIDE.U32 R10, R19, R10, R24 ;  /* 0x0000000a130a1225 */ /* 0x000fca00078e0018 */
[----:B------:R-:W-:Y:S02]  /*04e0*/  @P1 IADD3 R11, R11, R13, RZ ;  /* 0x0000000d0b0b1210 */ /* 0x000fe40007ffe0ff */
[----:B-1----:R-:W-:-:S04]  /*04f0*/  @P1 LEA R8, P0, R10, R8, 0x1 ;  /* 0x000000080a081211 */ /* 0x002fc800078008ff */
[----:B------:R-:W-:-:S05]  /*0500*/  @P1 LEA.HI.X R9, R10, R9, R11, 0x1, P0 ;  /* 0x000000090a091211 */ /* 0x000fca00000f0c0b */
[----:B------:R-:W2:Y:S01]  /*0510*/  @P1 LDG.E R8, desc[UR8][R8.64] ;  /* 0x0000000808081981 */ /* 0x000ea2000c1e1900 */
[----:B------:R-:W-:Y:S01]  /*0520*/  PRMT R13, RZ, 0x5410, RZ ;  /* 0x00005410ff0d7816 */ /* 0x000fe200000000ff */
[----:B------:R-:W0:Y:S01]  /*0530*/  LDC R12, c[0x0][0xc] ;  /* 0x00000300ff0c7b82 */ /* 0x000e220000000800 */
[C---:B------:R-:W-:Y:S01]  /*0540*/  ISETP.GT.AND P0, PT, R2.reuse, 0x1e, PT ;  /* 0x0000001e0200780c */ /* 0x040fe20003f04270 */
[----:B------:R-:W-:Y:S01]  /*0550*/  BSSY B0, `(.L_x_1881) ;  /* 0x0000033000007945 */ /* 0x000fe20003800000 */
        /* <DEDUP_REMOVED lines=10> */
[----:B------:R-:W1:Y:S04]  /*0600*/  SHFL.DOWN PT, R9, R14, 0x1, 0x1f ;  /* 0x08201f000e097f89 */ /* 0x000e6800000e0000 */
[----:B------:R-:W2:Y:S01]  /*0610*/  SHFL.DOWN PT, R8, R15, 0x1, 0x1f ;  /* 0x08201f000f087f89 */ /* 0x000ea200000e0000 */
[----:B-1----:R-:W-:Y:S01]  /*0620*/  @!P0 FADD.FTZ R14, R14, R9 ;  /* 0x000000090e0e8221 */ /* 0x002fe20000010000 */
[----:B--2---:R-:W-:-:S04]  /*0630*/  @!P0 FADD.FTZ R15, R15, R8 ;  /* 0x000000080f0f8221 */ /* 0x004fc80000010000 */
[----:B------:R-:W1:Y:S01]  /*0640*/  SHFL.DOWN PT, R9, R14, 0x2, 0x1f ;  /* 0x08401f000e097f89 */ /* 0x000e6200000e0000 */
[----:B------:R-:W-:-:S03]  /*0650*/  ISETP.GT.AND P0, PT, R2, 0x1d, PT ;  /* 0x0000001d0200780c */ /* 0x000fc60003f04270 */
[----:B------:R-:W2:Y:S10]  /*0660*/  SHFL.DOWN PT, R8, R15, 0x2, 0x1f ;  /* 0x08401f000f087f89 */ /* 0x000eb400000e0000 */
        /* <DEDUP_REMOVED lines=16> */
[----:B--2---:R-:W-:Y:S01]  /*0770*/  @!P0 FADD.FTZ R15, R15, R8 ;  /* 0x000000080f0f8221 */ /* 0x004fe20000010000 */
[----:B0-----:R-:W-:-:S04]  /*0780*/  ISETP.GE.U32.AND P0, PT, R12, 0x2, PT ;  /* 0x000000020c00780c */ /* 0x001fc80003f06070 */
        /* <DEDUP_REMOVED lines=15> */
.L_x_1882:
[----:B------:R-:W-:Y:S05]  /*0880*/  BSYNC B0 ;  /* 0x0000000000007941 */ /* 0x000fea0003800000 */
.L_x_1881:
        /* <DEDUP_REMOVED lines=26> */
.L_x_1885:
[----:B0-----:R-:W2:Y:S04]  /*0a30*/  LDG.E.STRONG.GPU R10, desc[UR8][R8.64] ;  /* 0x00000008080a7981 */ /* 0x001ea8000c1ef900 */
[----:B--2---:R-:W-:Y:S01]  /*0a40*/  CCTL.IVALL ;  /* 0x00000000ff00798f */ /* 0x004fe20002000000 */
[----:B------:R-:W-:Y:S05]  /*0a50*/  YIELD ;  /* 0x0000000000007946 */ /* 0x000fea0003800000 */
[----:B------:R-:W-:-:S13]  /*0a60*/  ISETP.NE.AND P0, PT, R10, R21, PT ;  /* 0x000000150a00720c */ /* 0x000fda0003f05270 */
[----:B------:R-:W-:Y:S05]  /*0a70*/  @P0 BRA `(.L_x_1885) ;  /* 0xfffffffc00ec0947 */ /* 0x000fea000383ffff */
.L_x_1884:
        /* <DEDUP_REMOVED lines=17> */
.L_x_1889:
        /* <DEDUP_REMOVED lines=115> */
.L_x_1888:
        /* <DEDUP_REMOVED lines=61> */
.L_x_1890:
[----:B------:R-:W-:-:S13]  /*1690*/  ISETP.NE.OR P0, PT, R20, RZ, P0 ;  /* 0x000000ff1400720c */ /* 0x000fda0000705670 */
[----:B------:R-:W-:Y:S05]  /*16a0*/  @!P0 BRA `(.L_x_1886) ;  /* 0x00000000007c8947 */ /* 0x000fea0003800000 */
.L_x_1887:
        /* <DEDUP_REMOVED lines=31> */
.L_x_1886:
        /* <DEDUP_REMOVED lines=11> */
.L_x_1892:
[----:B------:R-:W-:Y:S05]  /*1950*/  BSYNC B0 ;  /* 0x0000000000007941 */ /* 0x000fea0003800000 */
.L_x_1891:
        /* <DEDUP_REMOVED lines=16> */
.L_x_1883:
        /* <DEDUP_REMOVED lines=10> */
[----:B------:R-:W-:Y:S01]  /*1b00*/  ULDC.64 UR14, c[0x0][0x230] ;  /* 0x00008c00000e7ab9 */ /* 0x000fe20000000a00 */
[----:B-1----:R-:W-:Y:S01]  /*1b10*/  ULEA UR5, UR6, UR5, 0x18 ;  /* 0x0000000506057291 */ /* 0x002fe2000f8ec03f */
[----:B0-----:R-:W-:Y:S01]  /*1b20*/  SHF.L.U32 R8, R8, 0x1, RZ ;  /* 0x0000000108087819 */ /* 0x001fe200000006ff */
[----:B--2---:R-:W-:-:S07]  /*1b30*/  @P2 IMAD.WIDE R20, R6, 0x8, R20 ;  /* 0x0000000806142825 */ /* 0x004fce00078e0214 */
[----:B------:R-:W-:Y:S01]  /*1b40*/  @!P3 STS.64 [UR5+0x30], R14 ;  /* 0x0000300eff00b988 */ /* 0x000fe20008000a05 */
[----:B------:R-:W-:-:S04]  /*1b50*/  LOP3.LUT R8, R8, 0x2, RZ, 0xc0, !PT ;  /* 0x0000000208087812 */ /* 0x000fc800078ec0ff */
[----:B------:R-:W-:-:S04]  /*1b60*/  LEA R8, R7, R8, 0x2 ;  /* 0x0000000807087211 */ /* 0x000fc800078e10ff */
        /* <DEDUP_REMOVED lines=19> */
[----:B------:R-:W1:Y:S01]  /*1ca0*/  @P0 LDC R8, c[0x0][0x238] ;  /* 0x00008e00ff080b82 */ /* 0x000e620000000800 */
[--C-:B------:R-:W-:Y:S02]  /*1cb0*/  HADD2.F32 R9, -RZ, R13.reuse.H1_H1 ;  /* 0x3000000dff097230 */ /* 0x100fe40000004100 */
[----:B0-----:R-:W-:Y:S02]  /*1cc0*/  HADD2.F32 R11, -RZ, R13.H0_H0 ;  /* 0x2000000dff0b7230 */ /* 0x001fe40000004100 */
[----:B-1----:R-:W-:Y:S01]  /*1cd0*/  @P0 FADD.FTZ R27, R27, R8 ;  /* 0x000000081b1b0221 */ /* 0x002fe20000010000 */
[----:B------:R-:W-:-:S10]  /*1ce0*/  HFMA2.MMA R8, -RZ, RZ, 1.875, 0 ;  /* 0x3f800000ff087435 */ /* 0x000fd400000001ff */
[----:B------:R-:W0:Y:S01]  /*1cf0*/  @P0 MUFU.RSQ R8, R27 ;  /* 0x0000001b00080308 */ /* 0x000e220000001400 */
[----:B------:R-:W-:Y:S01]  /*1d00*/  ISETP.NE.AND P0, PT, RZ, UR10, PT ;  /* 0x0000000aff007c0c */ /* 0x000fe2000bf05270 */
[--C-:B------:R-:W-:Y:S01]  /*1d10*/  FADD.FTZ R9, R9, -R26.reuse ;  /* 0x8000001a09097221 */ /* 0x100fe20000010000 */
[----:B------:R-:W-:-:S03]  /*1d20*/  FADD.FTZ R11, R11, -R26 ;  /* 0x8000001a0b0b7221 */ /* 0x000fc60000010000 */
[-C--:B0-----:R-:W-:Y:S01]  /*1d30*/  FMUL.FTZ R9, R9, R8.reuse ;  /* 0x0000000809097220 */ /* 0x081fe20000410000 */
[----:B------:R-:W-:Y:S01]  /*1d40*/  FMUL.FTZ R8, R11, R8 ;  /* 0x000000080b087220 */ /* 0x000fe20000410000 */
[----:B--2---:R-:W-:Y:S02]  /*1d50*/  SHF.L.U32 R10, R7, 0x10, RZ ;  /* 0x00000010070a7819 */ /* 0x004fe400000006ff */
[----:B---3--:R-:W-:Y:S02]  /*1d60*/  SHF.L.U32 R7, R12, 0x10, RZ ;  /* 0x000000100c077819 */ /* 0x008fe400000006ff */
[----:B----4-:R-:W-:Y:S02]  /*1d70*/  SHF.L.U32 R13, R28, 0x10, RZ ;  /* 0x000000101c0d7819 */ /* 0x010fe400000006ff */
[----:B-----5:R-:W-:Y:S01]  /*1d80*/  SHF.L.U32 R12, R29, 0x10, RZ ;  /* 0x000000101d0c7819 */ /* 0x020fe200000006ff */
[----:B------:R-:W-:-:S04]  /*1d90*/  FFMA.FTZ R7, R10, R9, R7 ;  /* 0x000000090a077223 */ /* 0x000fc80000010007 */
        /* <DEDUP_REMOVED lines=12> */
.L_x_1893:
        /* <DEDUP_REMOVED lines=14> */
.L_x_1895:
[----:B------:R-:W-:Y:S05]  /*1f40*/  BSYNC B0 ;  /* 0x0000000000007941 */ /* 0x000fea0003800000 */
.L_x_1894:
[----:B------:R-:W-:Y:S02]  /*1f50*/  IADD3 R6, R3, R6, RZ ;  /* 0x0000000603067210 */ /* 0x000fe40007ffe0ff */
[----:B------:R-:W-:Y:S02]  /*1f60*/  IADD3 R4, R4, 0x1, RZ ;  /* 0x0000000104047810 */ /* 0x000fe40007ffe0ff */
[----:B------:R-:W-:-:S13]  /*1f70*/  ISETP.GE.AND P0, PT, R6, UR4, PT ;  /* 0x0000000406007c0c */ /* 0x000fda000bf06270 */
[----:B------:R-:W-:Y:S05]  /*1f80*/  @!P0 BRA `(.L_x_1896) ;  /* 0xffffffe000a88947 */ /* 0x000fea000383ffff */
[----:B------:R-:W-:Y:S05]  /*1f90*/  EXIT ;  /* 0x000000000000794d */ /* 0x000fea0003800000 */
.L_x_1897:
        /* <DEDUP_REMOVED lines=14> */
.L_x_2439:


//--------------------- .text._Z35group_norm_nhwc_fwd_one_pass_kernelI11Fp16IOBf16WLi128ELi4ELi128EEv26Group_norm_nhwc_fwd_params --------------------------
	.section	.text._Z35group_norm_nhwc_fwd_one_pass_kernelI11Fp16IOBf16WLi128ELi4ELi128EEv26Group_norm_nhwc_fwd_params,"ax",@progbits
	.align	128
        .global         _Z35group_norm_nhwc_fwd_one_pass_kernelI11Fp16IOBf16WLi128ELi4ELi128EEv26Group_norm_nhwc_fwd_params
        .type           _Z35group_norm_nhwc_fwd_one_pass_kernelI11Fp16IOBf16WLi128ELi4ELi128EEv26Group_norm_nhwc_fwd_params,@function
        .size           _Z35group_norm_nhwc_fwd_one_pass_kernelI11Fp16IOBf16WLi128ELi4ELi128EEv26Group_norm_nhwc_fwd_params,(.L_x_2440 - _Z35group_norm_nhwc_fwd_one_pass_kernelI11Fp16IOBf16WLi128ELi4ELi128EEv26Group_norm_nhwc_fwd_params)
        .other          _Z35group_norm_nhwc_fwd_one_pass_kernelI11Fp16IOBf16WLi128ELi4ELi128EEv26Group_norm_nhwc_fwd_params,@"STO_CUDA_ENTRY STV_DEFAULT"
_Z35group_norm_nhwc_fwd_one_pass_kernelI11Fp16IOBf16WLi128ELi4ELi128EEv26Group_norm_nhwc_fwd_params:
.text._Z35group_norm_nhwc_fwd_one_pass_kernelI11Fp16IOBf16WLi128ELi4ELi128EEv26Group_norm_nhwc_fwd_params:
        /* <DEDUP_REMOVED lines=31> */
.L_x_1916:
        /* <DEDUP_REMOVED lines=72> */
[--C-:B--2---:R-:W-:Y:S02]  /*0670*/  HADD2.F32 R17, -RZ, R12.reuse.H1_H1 ;  /* 0x3000000cff117230 */ /* 0x104fe40000004100 */
[----:B------:R-:W-:-:S03]  /*0680*/  HADD2.F32 R14, -RZ, R12.H0_H0 ;  /* 0x2000000cff0e7230 */ /* 0x000fc60000004100 */
[----:B------:R-:W-:Y:S01]  /*0690*/  FMUL.FTZ R19, R17, R17 ;  /* 0x0000001111137220 */ /* 0x000fe20000410000 */
[--C-:B---3--:R-:W-:Y:S02]  /*06a0*/  HADD2.F32 R21, -RZ, R13.reuse.H1_H1 ;  /* 0x3000000dff157230 */ /* 0x108fe40000004100 */
[C---:B------:R-:W-:Y:S01]  /*06b0*/  FADD.FTZ R17, R14.reuse, R17 ;  /* 0x000000110e117221 */ /* 0x040fe20000010000 */
[----:B------:R-:W-:Y:S02]  /*06c0*/  HADD2.F32 R16, -RZ, R13.H0_H0 ;  /* 0x2000000dff107230 */ /* 0x000fe40000004100 */
[----:B------:R-:W-:Y:S01]  /*06d0*/  FFMA.FTZ R19, R14, R14, R19 ;  /* 0x0000000e0e137223 */ /* 0x000fe20000010013 */
[----:B------:R-:W-:Y:S01]  /*06e0*/  FMUL.FTZ R29, R21, R21 ;  /* 0x00000015151d7220 */ /* 0x000fe20000410000 */
[----:B------:R-:W-:Y:S01]  /*06f0*/  FADD.FTZ R17, RZ, R17 ;  /* 0x00000011ff117221 */ /* 0x000fe20000010000 */
[C---:B------:R-:W-:Y:S01]  /*0700*/  FADD.FTZ R10, R16.reuse, R21 ;  /* 0x00000015100a7221 */ /* 0x040fe20000010000 */
[----:B------:R-:W-:Y:S01]  /*0710*/  FADD.FTZ R19, RZ, R19 ;  /* 0x00000013ff137221 */ /* 0x000fe20000010000 */
        /* <DEDUP_REMOVED lines=44> */
.L_x_1899:
[----:B------:R-:W-:Y:S05]  /*09e0*/  BSYNC B0 ;  /* 0x0000000000007941 */ /* 0x000fea0003800000 */
.L_x_1898:
        /* <DEDUP_REMOVED lines=26> */
.L_x_1902:
[----:B0-----:R-:W2:Y:S04]  /*0b90*/  LDG.E.STRONG.GPU R10, desc[UR8][R8.64] ;  /* 0x00000008080a7981 */ /* 0x001ea8000c1ef900 */
[----:B--2---:R-:W-:Y:S01]  /*0ba0*/  CCTL.IVALL ;  /* 0x00000000ff00798f */ /* 0x004fe20002000000 */
[----:B------:R-:W-:Y:S05]  /*0bb0*/  YIELD ;  /* 0x0000000000007946 */ /* 0x000fea0003800000 */
[----:B------:R-:W-:-:S13]  /*0bc0*/  ISETP.NE.AND P0, PT, R10, R19, PT ;  /* 0x000000130a00720c */ /* 0x000fda0003f05270 */
[----:B------:R-:W-:Y:S05]  /*0bd0*/  @P0 BRA `(.L_x_1902) ;  /* 0xfffffffc00ec0947 */ /* 0x000fea000383ffff */
.L_x_1901:
        /* <DEDUP_REMOVED lines=17> */
.L_x_1906:
        /* <DEDUP_REMOVED lines=115> */
.L_x_1905:
        /* <DEDUP_REMOVED lines=61> */
.L_x_1907:
[----:B------:R-:W-:-:S13]  /*17f0*/  ISETP.NE.OR P0, PT, R15, RZ, P0 ;  /* 0x000000ff0f00720c */ /* 0x000fda0000705670 */
[----:B------:R-:W-:Y:S05]  /*1800*/  @!P0 BRA `(.L_x_1903) ;  /* 0x00000000007c8947 */ /* 0x000fea0003800000 */
.L_x_1904:
        /* <DEDUP_REMOVED lines=31> */
.L_x_1903:
        /* <DEDUP_REMOVED lines=11> */
.L_x_1909:
[----:B------:R-:W-:Y:S05]  /*1ab0*/  BSYNC B0 ;  /* 0x0000000000007941 */ /* 0x000fea0003800000 */
.L_x_1908:
        /* <DEDUP_REMOVED lines=16> */
.L_x_1900:
        /* <DEDUP_REMOVED lines=18> */
[----:B------:R-:W-:Y:S01]  /*1ce0*/  @!P2 STS.64 [UR5+0x30], R16 ;  /* 0x00003010ff00a988 */ /* 0x000fe20008000a05 */
[----:B0-----:R-:W-:Y:S01]  /*1cf0*/  @!P0 IMAD.WIDE R18, R6, 0x8, R8 ;  /* 0x0000000806128825 */ /* 0x001fe200078e0208 */
[----:B------:R-:W-:-:S04]  /*1d00*/  IADD3 R8, P3, R20, UR14, RZ ;  /* 0x0000000e14087c10 */ /* 0x000fc8000ff7e0ff */
[----:B------:R0:W-:Y:S01]  /*1d10*/  @!P0 STG.E.64 desc[UR8][R18.64], R10 ;  /* 0x0000000a12008986 */ /* 0x0001e2000c101b08 */
[----:B------:R-:W-:Y:S01]  /*1d20*/  IADD3.X R9, R26, UR15, RZ, P3, !PT ;  /* 0x0000000f1a097c10 */ /* 0x000fe20009ffe4ff */
[----:B------:R-:W-:Y:S08]  /*1d30*/  BAR.SYNC.DEFER_BLOCKING 0x0 ;  /* 0x0000000000007b1d */ /* 0x000ff00000010000 */
[----:B0-----:R-:W0:Y:S01]  /*1d40*/  LDC R11, c[0x0][0x294] ;  /* 0x0000a500ff0b7b82 */ /* 0x001e220000000800 */
[----:B------:R-:W2:Y:S04]  /*1d50*/  LDG.E.U16 R26, desc[UR8][R14.64] ;  /* 0x000000080e1a7981 */ /* 0x000ea8000c1e1500 */
[----:B------:R1:W3:Y:S04]  /*1d60*/  LDG.E.U16 R29, desc[UR8][R14.64+0x2] ;  /* 0x000002080e1d7981 */ /* 0x0002e8000c1e1500 */
[----:B------:R-:W4:Y:S04]  /*1d70*/  LDG.E.U16 R27, desc[UR8][R8.64] ;  /* 0x00000008081b7981 */ /* 0x000f28000c1e1500 */
[----:B------:R3:W5:Y:S01]  /*1d80*/  LDG.E.U16 R28, desc[UR8][R8.64+0x2] ;  /* 0x00000208081c7981 */ /* 0x000762000c1e1500 */
[----:B------:R-:W-:Y:S01]  /*1d90*/  ISETP.NE.AND P2, PT, RZ, UR10, PT ;  /* 0x0000000aff007c0c */ /* 0x000fe2000bf45270 */
[----:B------:R-:W-:-:S02]  /*1da0*/  HADD2.F32 R17, -RZ, R12.H1_H1 ;  /* 0x3000000cff117230 */ /* 0x000fc40000004100 */
[----:B------:R-:W0:Y:S01]  /*1db0*/  LDS.64 R20, [UR5+0x30] ;  /* 0x00003005ff147984 */ /* 0x000e220008000a00 */
[----:B-1----:R-:W-:Y:S01]  /*1dc0*/  HADD2.F32 R15, -RZ, R12.H0_H0 ;  /* 0x2000000cff0f7230 */ /* 0x002fe20000004100 */
[----:B------:R-:W-:-:S05]  /*1dd0*/  SHF.R.U32.HI R12, RZ, 0x1, R2 ;  /* 0x00000001ff0c7819 */ /* 0x000fca0000011602 */
[----:B0-----:R-:W-:Y:S02]  /*1de0*/  IMAD R11, R11, UR7, R12 ;  /* 0x000000070b0b7c24 */ /* 0x001fe4000f8e020c */
[----:B------:R-:W-:-:S04]  /*1df0*/  FMUL.FTZ R20, R20, UR11 ;  /* 0x0000000b14147c20 */ /* 0x000fc80008410000 */
[----:B------:R-:W-:Y:S01]  /*1e00*/  FMUL.FTZ R30, R20, R20 ;  /* 0x00000014141e7220 */ /* 0x000fe20000410000 */
[--C-:B------:R-:W-:Y:S01]  /*1e10*/  FADD.FTZ R17, R17, -R20.reuse ;  /* 0x8000001411117221 */ /* 0x100fe20000010000 */
[----:B------:R-:W-:Y:S02]  /*1e20*/  FADD.FTZ R15, R15, -R20 ;  /* 0x800000140f0f7221 */ /* 0x000fe40000010000 */
[----:B------:R-:W-:-:S05]  /*1e30*/  FFMA.FTZ R21, R21, UR11, -R30 ;  /* 0x0000000b15157c23 */ /* 0x000fca000801081e */
[----:B------:R-:W-:-:S13]  /*1e40*/  FSETP.GTU.FTZ.AND P0, PT, R21, RZ, PT ;  /* 0x000000ff1500720b */ /* 0x000fda0003f1c000 */
[----:B------:R-:W0:Y:S02]  /*1e50*/  @P0 LDC R10, c[0x0][0x238] ;  /* 0x00008e00ff0a0b82 */ /* 0x000e240000000800 */
[----:B0-----:R-:W-:Y:S01]  /*1e60*/  @P0 FADD.FTZ R21, R21, R10 ;  /* 0x0000000a15150221 */ /* 0x001fe20000010000 */
[----:B------:R-:W-:-:S10]  /*1e70*/  HFMA2.MMA R10, -RZ, RZ, 1.875, 0 ;  /* 0x3f800000ff0a7435 */ /* 0x000fd400000001ff */
[----:B------:R-:W0:Y:S02]  /*1e80*/  @P0 MUFU.RSQ R10, R21 ;  /* 0x00000015000a0308 */ /* 0x000e240000001400 */
[-C--:B0-----:R-:W-:Y:S01]  /*1e90*/  FMUL.FTZ R17, R17, R10.reuse ;  /* 0x0000000a11117220 */ /* 0x081fe20000410000 */
[----:B------:R-:W-:Y:S01]  /*1ea0*/  FMUL.FTZ R14, R15, R10 ;  /* 0x0000000a0f0e7220 */ /* 0x000fe20000410000 */
[----:B--2---:R-:W-:Y:S02]  /*1eb0*/  SHF.L.U32 R26, R26, 0x10, RZ ;  /* 0x000000101a1a7819 */ /* 0x004fe400000006ff */
[----:B---3--:R-:W-:Y:S02]  /*1ec0*/  SHF.L.U32 R8, R29, 0x10, RZ ;  /* 0x000000101d087819 */ /* 0x008fe400000006ff */
[----:B----4-:R-:W-:Y:S02]  /*1ed0*/  SHF.L.U32 R27, R27, 0x10, RZ ;  /* 0x000000101b1b7819 */ /* 0x010fe400000006ff */
[----:B-----5:R-:W-:-:S03]  /*1ee0*/  SHF.L.U32 R9, R28, 0x10, RZ ;  /* 0x000000101c097819 */ /* 0x020fc600000006ff */
        /* <DEDUP_REMOVED lines=13> */
.L_x_1910:
[----:B------:R-:W-:Y:S01]  /*1fc0*/  ULDC.64 UR12, c[0x0][0x278] ;  /* 0x00009e00000c7ab9 */ /* 0x000fe20000000a00 */
[----:B------:R-:W-:Y:S01]  /*1fd0*/  SHF.R.S32.HI R16, RZ, 0x1f, R11 ;  /* 0x0000001fff107819 */ /* 0x000fe2000001140b */
[--C-:B------:R-:W-:Y:S01]  /*1fe0*/  HADD2.F32 R17, -RZ, R13.reuse.H0_H0 ;  /* 0x2000000dff117230 */ /* 0x100fe20000004100 */
[----:B------:R-:W-:Y:S01]  /*1ff0*/  ISETP.GE.U32.AND P0, PT, R11, UR12, PT ;  /* 0x0000000c0b007c0c */ /* 0x000fe2000bf06070 */
[----:B------:R-:W-:Y:S01]  /*2000*/  HADD2.F32 R19, -RZ, R13.H1_H1 ;  /* 0x3000000dff137230 */ /* 0x000fe20000004100 */
[----:B------:R-:W-:Y:S02]  /*2010*/  BSSY B0, `(.L_x_1911) ;  /* 0x0000016000007945 */ /* 0x000fe40003800000 */
[----:B------:R-:W-:Y:S01]  /*2020*/  ISETP.GE.AND.EX P0, PT, R16, UR13, PT, P0 ;  /* 0x0000000d10007c0c */ /* 0x000fe2000bf06300 */
[--C-:B------:R-:W-:Y:S01]  /*2030*/  FADD.FTZ R13, R17, -R20.reuse ;  /* 0x80000014110d7221 */ /* 0x100fe20000010000 */
[----:B------:R-:W-:Y:S02]  /*2040*/  FADD.FTZ R17, R19, -R20 ;  /* 0x8000001413117221 */ /* 0x000fe40000010000 */
[----:B------:R-:W-:Y:S01]  /*2050*/  ISETP.GT.U32.OR P0, PT, R2, 0x7f, P0 ;  /* 0x0000007f0200780c */ /* 0x000fe20000704470 */
[-C--:B------:R-:W-:Y:S01]  /*2060*/  FMUL.FTZ R13, R13, R10.reuse ;  /* 0x0000000a0d0d7220 */ /* 0x080fe20000410000 */
[----:B------:R-:W-:-:S03]  /*2070*/  FMUL.FTZ R17, R17, R10 ;  /* 0x0000000a11117220 */ /* 0x000fc60000410000 */
[----:B------:R-:W-:Y:S01]  /*2080*/  FFMA.FTZ R13, R26, R13, R27 ;  /* 0x0000000d1a0d7223 */ /* 0x000fe2000001001b */
[----:B------:R-:W-:-:S07]  /*2090*/  FFMA.FTZ R14, R8, R17, R9 ;  /* 0x00000011080e7223 */ /* 0x000fce0000010009 */
[----:B------:R-:W-:Y:S05]  /*20a0*/  @P0 BRA `(.L_x_1912) ;  /* 0x0000000000300947 */ /* 0x000fea0003800000 */
        /* <DEDUP_REMOVED lines=12> */
.L_x_1912:
[----:B------:R-:W-:Y:S05]  /*2170*/  BSYNC B0 ;  /* 0x0000000000007941 */ /* 0x000fea0003800000 */
.L_x_1911:
        /* <DEDUP_REMOVED lines=11> */
.L_x_1913:
[----:B------:R-:W-:Y:S04]  /*2230*/  BSSY B0, `(.L_x_1914) ;  /* 0x000000e000007945 */ /* 0x000fe80003800000 */
[----:B------:R-:W-:Y:S05]  /*2240*/  @!P1 BRA `(.L_x_1915) ;  /* 0x0000000000309947 */ /* 0x000fea0003800000 */
[----:B------:R-:W-:Y:S01]  /*2250*/  SHF.R.S32.HI R8, RZ, 0x1f, R3 ;  /* 0x0000001fff087819 */ /* 0x000fe20000011403 */
[----:B------:R-:W-:Y:S01]  /*2260*/  ULDC.64 UR12, c[0x0][0x270] ;  /* 0x00009c00000c7ab9 */ /* 0x000fe20000000a00 */
[----:B------:R-:W-:Y:S02]  /*2270*/  MOV R23, R25 ;  /* 0x0000001900177202 */ /* 0x000fe40000000f00 */
[----:B------:R-:W-:Y:S01]  /*2280*/  F2FP.F16.F32.PACK_AB R13, R14, R13 ;  /* 0x0000000d0e0d723e */ /* 0x000fe200000000ff */
        /* <DEDUP_REMOVED lines=8> */
.L_x_1915:
[----:B------:R-:W-:Y:S05]  /*2310*/  BSYNC B0 ;  /* 0x0000000000007941 */ /* 0x000fea0003800000 */
.L_x_1914:
[----:B------:R-:W-:Y:S02]  /*2320*/  IADD3 R6, R5, R6, RZ ;  /* 0x0000000605067210 */ /* 0x000fe40007ffe0ff */
[----:B------:R-:W-:Y:S02]  /*2330*/  IADD3 R4, R4, 0x1, RZ ;  /* 0x0000000104047810 */ /* 0x000fe40007ffe0ff */
[----:B------:R-:W-:-:S13]  /*2340*/  ISETP.GE.AND P0, PT, R6, UR4, PT ;  /* 0x0000000406007c0c */ /* 0x000fda000bf06270 */
[----:B------:R-:W-:Y:S05]  /*2350*/  @!P0 BRA `(.L_x_1916) ;  /* 0xffffffdc00a48947 */ /* 0x000fea000383ffff */
[----:B------:R-:W-:Y:S05]  /*2360*/  EXIT ;  /* 0x000000000000794d */ /* 0x000fea0003800000 */
.L_x_1917:
        /* <DEDUP_REMOVED lines=9> */
.L_x_2440:


//--------------------- .text._Z35group_norm_nhwc_fwd_one_pass_kernelI11Fp16IOBf16WLi256ELi4ELi128EEv26Group_norm_nhwc_fwd_params --------------------------
	.section	.text._Z35group_norm_nhwc_fwd_one_pass_kernelI11Fp16IOBf16WLi256ELi4ELi128EEv26Group_norm_nhwc_fwd_params,"ax",@progbits
	.align	128
        .global         _Z35group_norm_nhwc_fwd_one_pass_kernelI11Fp16IOBf16WLi256ELi4ELi128EEv26Group_norm_nhwc_fwd_params
        .type           _Z35group_norm_nhwc_fwd_one_pass_kernelI11Fp16IOBf16WLi256ELi4ELi128EEv26Group_norm_nhwc_fwd_params,@function
        .size           _Z35group_norm_nhwc_fwd_one_pass_kernelI11Fp16IOBf16WLi256ELi4ELi128EEv26Group_norm_nhwc_fwd_params,(.L_x_2441 - _Z35group_norm_nhwc_fwd_one_pass_kernelI11Fp16IOBf16WLi256ELi4ELi128EEv26Group_norm_nhwc_fwd_params)
        .other          _Z35group_norm_nhwc_fwd_one_pass_kernelI11Fp16IOBf16WLi256ELi4ELi128EEv26Group_norm_nhwc_fwd_params,@"STO_CUDA_ENTRY STV_DEFAULT"
_Z35group_norm_nhwc_fwd_one_pass_kernelI11Fp16IOBf16WLi256ELi4ELi128EEv26Group_norm_nhwc_fwd_params:
.text._Z35group_norm_nhwc_fwd_one_pass_kernelI11Fp16IOBf16WLi256ELi4ELi128EEv26Group_norm_nhwc_fwd_params:
        /* <DEDUP_REMOVED lines=18> */
.L_x_1942:
        /* <DEDUP_REMOVED lines=187> */
.L_x_1919:
[----:B------:R-:W-:Y:S05]  /*0cd0*/  BSYNC B0 ;  /* 0x0000000000007941 */ /* 0x000fea0003800000 */
.L_x_1918:
        /* <DEDUP_REMOVED lines=25> */
.L_x_1922:
[----:B0-----:R-:W2:Y:S04]  /*0e70*/  LDG.E.STRONG.GPU R10, desc[UR8][R8.64] ;  /* 0x00000008080a7981 */ /* 0x001ea8000c1ef900 */
[----:B--2---:R-:W-:Y:S01]  /*0e80*/  CCTL.IVALL ;  /* 0x00000000ff00798f */ /* 0x004fe20002000000 */
[----:B------:R-:W-:Y:S05]  /*0e90*/  YIELD ;  /* 0x0000000000007946 */ /* 0x000fea0003800000 */
[----:B------:R-:W-:-:S13]  /*0ea0*/  ISETP.NE.AND P0, PT, R10, R19, PT ;  /* 0x000000130a00720c */ /* 0x000fda0003f05270 */
[----:B------:R-:W-:Y:S05]  /*0eb0*/  @P0 BRA `(.L_x_1922) ;  /* 0xfffffffc00ec0947 */ /* 0x000fea000383ffff */
.L_x_1921:
        /* <DEDUP_REMOVED lines=17> */
.L_x_1926:
        /* <DEDUP_REMOVED lines=115> */
.L_x_1925:
        /* <DEDUP_REMOVED lines=61> */
.L_x_1927:
[----:B------:R-:W-:-:S13]  /*1ad0*/  ISETP.NE.OR P0, PT, R15, RZ, P0 ;  /* 0x000000ff0f00720c */ /* 0x000fda0000705670 */
[----:B------:R-:W-:Y:S05]  /*1ae0*/  @!P0 BRA `(.L_x_1923) ;  /* 0x00000000007c8947 */ /* 0x000fea0003800000 */
.L_x_1924:
        /* <DEDUP_REMOVED lines=31> */
.L_x_1923:
        /* <DEDUP_REMOVED lines=12> */
.L_x_1929:
[----:B------:R-:W-:Y:S05]  /*1da0*/  BSYNC B0 ;  /* 0x0000000000007941 */ /* 0x000fea0003800000 */
.L_x_1928:
        /* <DEDUP_REMOVED lines=16> */
.L_x_1920:
        /* <DEDUP_REMOVED lines=19> */
[----:B------:R-:W-:Y:S06]  /*1fe0*/  BAR.SYNC.DEFER_BLOCKING 0x0 ;  /* 0x0000000000007b1d */ /* 0x000fec0000010000 */
[----:B------:R-:W2:Y:S04]  /*1ff0*/  LDG.E.U16 R15, desc[UR8][R26.64+0x2] ;  /* 0x000002081a0f7981 */ /* 0x000ea8000c1e1500 */
[----:B------:R-:W3:Y:S04]  /*2000*/  LDG.E.U16 R30, desc[UR8][R20.64+0x2] ;  /* 0x00000208141e7981 */ /* 0x000ee8000c1e1500 */
[----:B------:R4:W5:Y:S04]  /*2010*/  LDG.E.U16 R8, desc[UR8][R26.64] ;  /* 0x000000081a087981 */ /* 0x000968000c1e1500 */
[----:B------:R4:W5:Y:S01]  /*2020*/  LDG.E.U16 R9, desc[UR8][R20.64] ;  /* 0x0000000814097981 */ /* 0x000962000c1e1500 */
[----:B0-----:R-:W-:Y:S01]  /*2030*/  HFMA2.MMA R16, -RZ, RZ, 1.875, 0 ;  /* 0x3f800000ff107435 */ /* 0x001fe200000001ff */
[--C-:B-1----:R-:W-:Y:S01]  /*2040*/  HADD2.F32 R28, -RZ, R12.reuse.H1_H1 ;  /* 0x3000000cff1c7230 */ /* 0x102fe20000004100 */
[----:B------:R-:W-:Y:S01]  /*2050*/  SHF.R.U32.HI R33, RZ, 0x1, R5 ;  /* 0x00000001ff217819 */ /* 0x000fe20000011605 */
[----:B------:R-:W0:Y:S01]  /*2060*/  LDS.64 R10, [UR4+0x30] ;  /* 0x00003004ff0a7984 */ /* 0x000e220008000a00 */
[--C-:B------:R-:W-:Y:S01]  /*2070*/  HADD2.F32 R32, -RZ, R7.reuse.H0_H0 ;  /* 0x20000007ff207230 */ /* 0x100fe20000004100 */
[----:B------:R-:W-:Y:S01]  /*2080*/  ULDC.64 UR4, c[0x0][0x278] ;  /* 0x00009e0000047ab9 */ /* 0x000fe20000000a00 */
[----:B----4-:R-:W-:Y:S01]  /*2090*/  HADD2.F32 R26, -RZ, R12.H0_H0 ;  /* 0x2000000cff1a7230 */ /* 0x010fe20000004100 */
[----:B------:R-:W1:Y:S01]  /*20a0*/  S2R R17, SR_TID.X ;  /* 0x0000000000117919 */ /* 0x000e620000002100 */
[----:B------:R-:W-:-:S02]  /*20b0*/  HADD2.F32 R34, -RZ, R7.H1_H1 ;  /* 0x30000007ff227230 */ /* 0x000fc40000004100 */
[--C-:B------:R-:W-:Y:S02]  /*20c0*/  HADD2.F32 R18, -RZ, R13.reuse.H0_H0 ;  /* 0x2000000dff127230 */ /* 0x100fe40000004100 */
[----:B------:R-:W-:Y:S02]  /*20d0*/  HADD2.F32 R20, -RZ, R13.H1_H1 ;  /* 0x3000000dff147230 */ /* 0x000fe40000004100 */
[--C-:B------:R-:W-:Y:S02]  /*20e0*/  HADD2.F32 R12, -RZ, R14.reuse.H0_H0 ;  /* 0x2000000eff0c7230 */ /* 0x100fe40000004100 */
[----:B------:R-:W-:Y:S02]  /*20f0*/  HADD2.F32 R14, -RZ, R14.H1_H1 ;  /* 0x3000000eff0e7230 */ /* 0x000fe40000004100 */
[----:B0-----:R-:W-:-:S04]  /*2100*/  FMUL.FTZ R31, R10, UR7 ;  /* 0x000000070a1f7c20 */ /* 0x001fc80008410000 */
[----:B------:R-:W-:Y:S01]  /*2110*/  FMUL.FTZ R10, R31, R31 ;  /* 0x0000001f1f0a7220 */ /* 0x000fe20000410000 */
[--C-:B------:R-:W-:Y:S01]  /*2120*/  FADD.FTZ R19, R32, -R31.reuse ;  /* 0x8000001f20137221 */ /* 0x100fe20000010000 */
[--C-:B------:R-:W-:Y:S01]  /*2130*/  FADD.FTZ R13, R34, -R31.reuse ;  /* 0x8000001f220d7221 */ /* 0x100fe20000010000 */
[--C-:B------:R-:W-:Y:S01]  /*2140*/  FADD.FTZ R27, R26, -R31.reuse ;  /* 0x8000001f1a1b7221 */ /* 0x100fe20000010000 */
[----:B------:R-:W-:Y:S01]  /*2150*/  FFMA.FTZ R10, R11, UR7, -R10 ;  /* 0x000000070b0a7c23 */ /* 0x000fe2000801080a */
[--C-:B------:R-:W-:Y:S01]  /*2160*/  FADD.FTZ R29, R28, -R31.reuse ;  /* 0x8000001f1c1d7221 */ /* 0x100fe20000010000 */
[--C-:B------:R-:W-:Y:S01]  /*2170*/  FADD.FTZ R7, R18, -R31.reuse ;  /* 0x8000001f12077221 */ /* 0x100fe20000010000 */
[----:B------:R-:W-:Y:S01]  /*2180*/  FADD.FTZ R21, R12, -R31 ;  /* 0x8000001f0c157221 */ /* 0x000fe20000010000 */
[----:B------:R-:W0:Y:S01]  /*2190*/  S2R R28, SR_TID.X ;  /* 0x00000000001c7919 */ /* 0x000e220000002100 */
[----:B------:R-:W-:-:S13]  /*21a0*/  FSETP.GTU.FTZ.AND P0, PT, R10, RZ, PT ;  /* 0x000000ff0a00720b */ /* 0x000fda0003f1c000 */
[----:B------:R-:W4:Y:S02]  /*21b0*/  @P0 LDC R11, c[0x0][0x238] ;  /* 0x00008e00ff0b0b82 */ /* 0x000f240000000800 */
[----:B----4-:R-:W-:-:S06]  /*21c0*/  @P0 FADD.FTZ R11, R10, R11 ;  /* 0x0000000b0a0b0221 */ /* 0x010fcc0000010000 */
[----:B------:R-:W4:Y:S01]  /*21d0*/  LDC R10, c[0x0][0x294] ;  /* 0x0000a500ff0a7b82 */ /* 0x000f220000000800 */
[----:B------:R1:W0:Y:S02]  /*21e0*/  @P0 MUFU.RSQ R16, R11 ;  /* 0x0000000b00100308 */ /* 0x0002240000001400 */
[--C-:B-1----:R-:W-:Y:S01]  /*21f0*/  FADD.FTZ R11, R20, -R31.reuse ;  /* 0x8000001f140b7221 */ /* 0x102fe20000010000 */
[----:B------:R-:W-:Y:S01]  /*2200*/  FADD.FTZ R31, R14, -R31 ;  /* 0x8000001f0e1f7221 */ /* 0x000fe20000010000 */
[-C--:B0-----:R-:W-:Y:S01]  /*2210*/  FMUL.FTZ R13, R13, R16.reuse ;  /* 0x000000100d0d7220 */ /* 0x081fe20000410000 */
[-C--:B------:R-:W-:Y:S02]  /*2220*/  FMUL.FTZ R29, R29, R16.reuse ;  /* 0x000000101d1d7220 */ /* 0x080fe40000410000 */
[-C--:B------:R-:W-:Y:S01]  /*2230*/  FMUL.FTZ R31, R31, R16.reuse ;  /* 0x000000101f1f7220 */ /* 0x080fe20000410000 */
[-C--:B------:R-:W-:Y:S01]  /*2240*/  FMUL.FTZ R20, R7, R16.reuse ;  /* 0x0000001007147220 */ /* 0x080fe20000410000 */
[----:B------:R-:W-:Y:S01]  /*2250*/  FMUL.FTZ R26, R19, R16 ;  /* 0x00000010131a7220 */ /* 0x000fe20000410000 */
[----:B----4-:R-:W-:-:S02]  /*2260*/  IMAD R10, R10, UR6, R33 ;  /* 0x000000060a0a7c24 */ /* 0x010fc4000f8e0221 */
[-C--:B------:R-:W-:Y:S01]  /*2270*/  FMUL.FTZ R33, R11, R16.reuse ;  /* 0x000000100b217220 */ /* 0x080fe20000410000 */
[-C--:B------:R-:W-:Y:S01]  /*2280*/  FMUL.FTZ R27, R27, R16.reuse ;  /* 0x000000101b1b7220 */ /* 0x080fe20000410000 */
[----:B------:R-:W-:Y:S01]  /*2290*/  FMUL.FTZ R21, R21, R16 ;  /* 0x0000001015157220 */ /* 0x000fe20000410000 */
[C---:B------:R-:W-:Y:S02]  /*22a0*/  IADD3 R18, R10.reuse, 0x80, RZ ;  /* 0x000000800a127810 */ /* 0x040fe40007ffe0ff */
[----:B------:R-:W-:Y:S02]  /*22b0*/  ISETP.GE.U32.AND P0, PT, R10, UR4, PT ;  /* 0x000000040a007c0c */ /* 0x000fe4000bf06070 */
[----:B------:R-:W-:Y:S02]  /*22c0*/  ISETP.GE.U32.AND P3, PT, R18, UR4, PT ;  /* 0x0000000412007c0c */ /* 0x000fe4000bf66070 */
[----:B------:R-:W-:Y:S02]  /*22d0*/  SHF.R.S32.HI R19, RZ, 0x1f, R10 ;  /* 0x0000001fff137819 */ /* 0x000fe4000001140a */
[----:B------:R-:W-:-:S02]  /*22e0*/  SHF.R.S32.HI R16, RZ, 0x1f, R18 ;  /* 0x0000001fff107819 */ /* 0x000fc40000011412 */
[----:B------:R-:W-:Y:S02]  /*22f0*/  ISETP.GE.AND.EX P0, PT, R19, UR5, PT, P0 ;  /* 0x0000000513007c0c */ /* 0x000fe4000bf06300 */
[----:B------:R-:W-:Y:S02]  /*2300*/  ISETP.GE.AND.EX P3, PT, R16, UR5, PT, P3 ;  /* 0x0000000510007c0c */ /* 0x000fe4000bf66330 */
[----:B------:R-:W-:Y:S02]  /*2310*/  ISETP.LT.U32.AND P0, PT, R5, 0x80, !P0 ;  /* 0x000000800500780c */ /* 0x000fe40004701070 */
[----:B------:R-:W-:Y:S02]  /*2320*/  ISETP.LT.U32.AND P3, PT, R28, 0x80, !P3 ;  /* 0x000000801c00780c */ /* 0x000fe40005f61070 */
[----:B--2---:R-:W-:Y:S02]  /*2330*/  SHF.L.U32 R15, R15, 0x10, RZ ;  /* 0x000000100f0f7819 */ /* 0x004fe400000006ff */
[----:B---3--:R-:W-:-:S02]  /*2340*/  SHF.L.U32 R30, R30, 0x10, RZ ;  /* 0x000000101e1e7819 */ /* 0x008fc400000006ff */
[----:B-----5:R-:W-:-:S03]  /*2350*/  SHF.L.U32 R8, R8, 0x10, RZ ;  /* 0x0000001008087819 */ /* 0x020fc600000006ff */
[C-C-:B------:R-:W-:Y:S01]  /*2360*/  FFMA.FTZ R11, R15.reuse, R13, R30.reuse ;  /* 0x0000000d0f0b7223 */ /* 0x140fe2000001001e */
[C-C-:B------:R-:W-:Y:S01]  /*2370*/  FFMA.FTZ R12, R15.reuse, R29, R30.reuse ;  /* 0x0000001d0f0c7223 */ /* 0x140fe2000001001e */
[C-C-:B------:R-:W-:Y:S01]  /*2380*/  FFMA.FTZ R13, R15.reuse, R33, R30.reuse ;  /* 0x000000210f0d7223 */ /* 0x140fe2000001001e */
[----:B------:R-:W-:Y:S01]  /*2390*/  FFMA.FTZ R14, R15, R31, R30 ;  /* 0x0000001f0f0e7223 */ /* 0x000fe2000001001e */
[----:B------:R-:W-:Y:S02]  /*23a0*/  IADD3 R15, R10, 0x40, RZ ;  /* 0x000000400a0f7810 */ /* 0x000fe40007ffe0ff */
[----:B------:R-:W-:Y:S02]  /*23b0*/  SHF.L.U32 R9, R9, 0x10, RZ ;  /* 0x0000001009097819 */ /* 0x000fe400000006ff */
[----:B------:R-:W-:Y:S02]  /*23c0*/  ISETP.GE.U32.AND P2, PT, R15, UR4, PT ;  /* 0x000000040f007c0c */ /* 0x000fe4000bf46070 */
[----:B------:R-:W-:Y:S01]  /*23d0*/  SHF.R.S32.HI R7, RZ, 0x1f, R15 ;  /* 0x0000001fff077819 */ /* 0x000fe2000001140f */
[C-C-:B------:R-:W-:Y:S01]  /*23e0*/  FFMA.FTZ R27, R8.reuse, R27, R9.reuse ;  /* 0x0000001b081b7223 */ /* 0x140fe20000010009 */
[C-C-:B------:R-:W-:Y:S01]  /*23f0*/  FFMA.FTZ R20, R8.reuse, R20, R9.reuse ;  /* 0x0000001408147223 */ /* 0x140fe20000010009 */
[C-C-:B------:R-:W-:Y:S01]  /*2400*/  FFMA.FTZ R21, R8.reuse, R21, R9.reuse ;  /* 0x0000001508157223 */ /* 0x140fe20000010009 */
[----:B------:R-:W-:Y:S01]  /*2410*/  ISETP.GE.AND.EX P2, PT, R7, UR5, PT, P2 ;  /* 0x0000000507007c0c */ /* 0x000fe2000bf46320 */
[----:B------:R-:W-:-:S03]  /*2420*/  FFMA.FTZ R26, R8, R26, R9 ;  /* 0x0000001a081a7223 */ /* 0x000fc60000010009 */
[----:B------:R-:W-:Y:S02]  /*2430*/  ISETP.LT.U32.AND P2, PT, R17, 0x80, !P2 ;  /* 0x000000801100780c */ /* 0x000fe40005741070 */
[----:B------:R-:W-:-:S04]  /*2440*/  IADD3 R17, R10, 0xc0, RZ ;  /* 0x000000c00a117810 */ /* 0x000fc80007ffe0ff */
[----:B------:R-:W-:Y:S01]  /*2450*/  ISETP.GE.U32.AND P4, PT, R17, UR4, PT ;  /* 0x0000000411007c0c */ /* 0x000fe2000bf86070 */
[----:B------:R-:W-:Y:S01]  /*2460*/  ULDC.U8 UR4, c[0x0][0x28c] ;  /* 0x0000a30000047ab9 */ /* 0x000fe20000000000 */
[----:B------:R-:W-:Y:S02]  /*2470*/  SHF.R.S32.HI R5, RZ, 0x1f, R17 ;  /* 0x0000001fff057819 */ /* 0x000fe40000011411 */
[----:B------:R-:W-:Y:S02]  /*2480*/  ISETP.NE.AND P5, PT, RZ, UR4, PT ;  /* 0x00000004ff007c0c */ /* 0x000fe4000bfa5270 */
[----:B------:R-:W-:-:S04]  /*2490*/  ISETP.GE.AND.EX P4, PT, R5, UR5, PT, P4 ;  /* 0x0000000505007c0c */ /* 0x000fc8000bf86340 */
[----:B------:R-:W-:-:S07]  /*24a0*/  ISETP.LT.U32.AND P4, PT, R28, 0x80, !P4 ;  /* 0x000000801c00780c */ /* 0x000fce0006781070 */
        /* <DEDUP_REMOVED lines=11> */
.L_x_1930:
        /* <DEDUP_REMOVED lines=14> */
.L_x_1932:
[----:B------:R-:W-:Y:S05]  /*2640*/  BSYNC B0 ;  /* 0x0000000000007941 */ /* 0x000fea0003800000 */
.L_x_1931:
        /* <DEDUP_REMOVED lines=11> */
.L_x_1933:
        /* <DEDUP_REMOVED lines=12> */
[----:B0-----:R-:W-:-:S05]  /*27c0*/  LEA.HI.X R11, R8, UR5, R15, 0x1, P0 ;  /* 0x00000005080b7c11 */ /* 0x001fca00080f0c0f */
[----:B------:R1:W-:Y:S02]  /*27d0*/  STG.E desc[UR8][R10.64], R27 ;  /* 0x0000001b0a007986 */ /* 0x0003e4000c101908 */
.L_x_1935:
[----:B------:R-:W-:Y:S05]  /*27e0*/  BSYNC B0 ;  /* 0x0000000000007941 */ /* 0x000fea0003800000 */
.L_x_1934:
[----:B------:R-:W-:Y:S05]  /*27f0*/  @!P5 BRA `(.L_x_1936) ;  /* 0x000000000028d947 */ /* 0x000fea0003800000 */
[----:B------:R-:W-:Y:S01]  /*2800*/  FMUL.FTZ R7, R20, -1.4426950216293334961 ;  /* 0xbfb8aa3b14077820 */ /* 0x000fe20000410000 */
[----:B-1----:R-:W-:-:S05]  /*2810*/  FMUL.FTZ R10, R13, -1.4426950216293334961 ;  /* 0xbfb8aa3b0d0a7820 */ /* 0x002fca0000410000 */
        /* <DEDUP_REMOVED lines=8> */
.L_x_1936:
        /* <DEDUP_REMOVED lines=10> */
[----:B-1----:R-:W-:-:S02]  /*2940*/  LEA R10, P0, R8, UR4, 0x1 ;  /* 0x00000004080a7c11 */ /* 0x002fc4000f8008ff */
[----:B------:R-:W-:-:S04]  /*2950*/  IADD3 R7, R9, R7, RZ ;  /* 0x0000000709077210 */ /* 0x000fc80007ffe0ff */
[----:B0-----:R-:W-:-:S05]  /*2960*/  LEA.HI.X R11, R8, UR5, R7, 0x1, P0 ;  /* 0x00000005080b7c11 */ /* 0x001fca00080f0c07 */
[----:B------:R2:W-:Y:S02]  /*2970*/  STG.E desc[UR8][R10.64], R13 ;  /* 0x0000000d0a007986 */ /* 0x0005e4000c101908 */
.L_x_1938:
[----:B------:R-:W-:Y:S05]  /*2980*/  BSYNC B0 ;  /* 0x0000000000007941 */ /* 0x000fea0003800000 */
.L_x_1937:
[----:B------:R-:W-:Y:S05]  /*2990*/  @!P5 BRA `(.L_x_1939) ;  /* 0x000000000028d947 */ /* 0x000fea0003800000 */
[----:B------:R-:W-:Y:S01]  /*29a0*/  FMUL.FTZ R7, R21, -1.4426950216293334961 ;  /* 0xbfb8aa3b15077820 */ /* 0x000fe20000410000 */
[----:B------:R-:W-:-:S05]  /*29b0*/  FMUL.FTZ R9, R14, -1.4426950216293334961 ;  /* 0xbfb8aa3b0e097820 */ /* 0x000fca0000410000 */
[----:B------:R-:W3:Y:S08]  /*29c0*/  MUFU.EX2 R7, R7 ;  /* 0x0000000700077308 */ /* 0x000ef00000000800 */
[----:B------:R-:W1:Y:S01]  /*29d0*/  MUFU.EX2 R9, R9 ;  /* 0x0000000900097308 */ /* 0x000e620000000800 */
[----:B---3--:R-:W-:-:S07]  /*29e0*/  FADD.FTZ R8, R7, 1 ;  /* 0x3f80000007087421 */ /* 0x008fce0000010000 */
[----:B------:R-:W3:Y:S01]  /*29f0*/  MUFU.RCP R8, R8 ;  /* 0x0000000800087308 */ /* 0x000ee20000001000 */
[----:B-12---:R-:W-:-:S07]  /*2a00*/  FADD.FTZ R10, R9, 1 ;  /* 0x3f800000090a7421 */ /* 0x006fce0000010000 */
[----:B0-----:R-:W0:Y:S01]  /*2a10*/  MUFU.RCP R11, R10 ;  /* 0x0000000a000b7308 */ /* 0x001e220000001000 */
[----:B---3--:R-:W-:Y:S01]  /*2a20*/  FMUL.FTZ R21, R21, R8 ;  /* 0x0000000815157220 */ /* 0x008fe20000410000 */
[----:B0-----:R-:W-:-:S07]  /*2a30*/  FMUL.FTZ R14, R14, R11 ;  /* 0x0000000b0e0e7220 */ /* 0x001fce0000410000 */
.L_x_1939:
        /* <DEDUP_REMOVED lines=13> */
.L_x_1941:
[----:B------:R-:W-:Y:S05]  /*2b10*/  BSYNC B0 ;  /* 0x0000000000007941 */ /* 0x000fea0003800000 */
.L_x_1940:
        /* <DEDUP_REMOVED lines=8> */
.L_x_1943:
        /* <DEDUP_REMOVED lines=14> */
.L_x_2441:


//--------------------- .text._Z35group_norm_nhwc_fwd_one_pass_kernelI11Fp16IOBf16WLi512ELi4ELi128EEv26Group_norm_nhwc_fwd_params --------------------------
	.section	.text._Z35group_norm_nhwc_fwd_one_pass_kernelI11Fp16IOBf16WLi512ELi4ELi128EEv26Group_norm_nhwc_fwd_params,"ax",@progbits
	.align	128
        .global         _Z35group_norm_nhwc_fwd_one_pass_kernelI11Fp16IOBf16WLi512ELi4ELi128EEv26Group_norm_nhwc_fwd_params
        .type           _Z35group_norm_nhwc_fwd_one_pass_kernelI11Fp16IOBf16WLi512ELi4ELi128EEv26Group_norm_nhwc_fwd_params,@function
        .size           _Z35group_norm_nhwc_fwd_one_pass_kernelI11Fp16IOBf16WLi512ELi4ELi128EEv26Group_norm_nhwc_fwd_params,(.L_x_2442 - _Z35group_norm_nhwc_fwd_one_pass_kernelI11Fp16IOBf16WLi512ELi4ELi128EEv26Group_norm_nhwc_fwd_params)
        .other          _Z35group_norm_nhwc_fwd_one_pass_kernelI11Fp16IOBf16WLi512ELi4ELi128EEv26Group_norm_nhwc_fwd_params,@"STO_CUDA_ENTRY STV_DEFAULT"
_Z35group_norm_nhwc_fwd_one_pass_kernelI11Fp16IOBf16WLi512ELi4ELi128EEv26Group_norm_nhwc_fwd_params:
.text._Z35group_norm_nhwc_fwd_one_pass_kernelI11Fp16IOBf16WLi512ELi4ELi128EEv26Group_norm_nhwc_fwd_params:
        /* <DEDUP_REMOVED lines=24> */
[----:B------:R-:W-:Y:S02]  /*0180*/  IADD3 R30, R2, 0x1c0, RZ ;  /* 0x000001c0021e7810 */ /* 0x000fe40007ffe0ff */
[----:B------:R-:W-:Y:S02]  /*0190*/  SHF.R.S32.HI R4, RZ, 0x5, R4 ;  /* 0x00000005ff047819 */ /* 0x000fe40000011404 */
[----:B------:R-:W-:Y:S02]  /*01a0*/  SHF.R.S32.HI R36, RZ, 0x1f, R31 ;  /* 0x0000001fff247819 */ /* 0x000fe4000001141f */
[----:B------:R-:W-:Y:S02]  /*01b0*/  SHF.R.S32.HI R34, RZ, 0x1f, R30 ;  /* 0x0000001fff227819 */ /* 0x000fe4000001141e */
[----:B------:R-:W-:Y:S01]  /*01c0*/  LEA R32, R4, UR4, 0x3 ;  /* 0x0000000404207c11 */ /* 0x000fe2000f8e18ff */
[----:B--2---:R-:W-:-:S06]  /*01d0*/  UMOV UR4, URZ ;  /* 0x0000003f00047c82 */ /* 0x004fcc0008000000 */
.L_x_1980:
[----:B0-----:R-:W0:Y:S01]  /*01e0*/  LDC R9, c[0x0][0x288] ;  /* 0x0000a200ff097b82 */ /* 0x001e220000000800 */
[----:B------:R-:W-:Y:S01]  /*01f0*/  IABS R8, UR11 ;  /* 0x0000000b00087c13 */ /* 0x000fe20008000000 */
[----:B------:R-:W-:Y:S01]  /*0200*/  ULDC.64 UR14, c[0x0][0x278] ;  /* 0x00009e00000e7ab9 */ /* 0x000fe20000000a00 */
[----:B------:R-:W-:Y:S01]  /*0210*/  ISETP.GT.U32.AND P2, PT, R33, 0x7f, PT ;  /* 0x0000007f2100780c */ /* 0x000fe20003f44070 */
[----:B------:R-:W-:Y:S01]  /*0220*/  ULDC.64 UR6, c[0x0][0x280] ;  /* 0x0000a00000067ab9 */ /* 0x000fe20000000a00 */
[C---:B------:R-:W-:Y:S02]  /*0230*/  IADD3 R26, R2.reuse, 0x80, RZ ;  /* 0x00000080021a7810 */ /* 0x040fe40007ffe0ff */
[C---:B------:R-:W-:Y:S02]  /*0240*/  IADD3 R12, R2.reuse, 0xc0, RZ ;  /* 0x000000c0020c7810 */ /* 0x040fe40007ffe0ff */
[----:B------:R-:W-:Y:S02]  /*0250*/  IADD3 R27, R2, 0x100, RZ ;  /* 0x00000100021b7810 */ /* 0x000fe40007ffe0ff */
[----:B0123--:R-:W-:-:S02]  /*0260*/  IABS R6, R9 ;  /* 0x0000000900067213 */ /* 0x00ffc40000000000 */
[----:B------:R-:W-:Y:S02]  /*0270*/  ISETP.NE.AND P3, PT, R9, RZ, PT ;  /* 0x000000ff0900720c */ /* 0x000fe40003f65270 */
[----:B------:R-:W0:Y:S08]  /*0280*/  I2F.RP R3, R6 ;  /* 0x0000000600037306 */ /* 0x000e300000209400 */
[----:B0-----:R-:W0:Y:S02]  /*0290*/  MUFU.RCP R3, R3 ;  /* 0x0000000300037308 */ /* 0x001e240000001000 */
[----:B0---4-:R-:W-:-:S06]  /*02a0*/  IADD3 R4, R3, 0xffffffe, RZ ;  /* 0x0ffffffe03047810 */ /* 0x011fcc0007ffe0ff */
[----:B------:R0:W1:Y:S02]  /*02b0*/  F2I.FTZ.U32.TRUNC.NTZ R5, R4 ;  /* 0x0000000400057305 */ /* 0x000064000021f000 */
[----:B0-----:R-:W-:Y:S01]  /*02c0*/  HFMA2.MMA R4, -RZ, RZ, 0, 0 ;  /* 0x00000000ff047435 */ /* 0x001fe200000001ff */
[----:B-1----:R-:W-:-:S05]  /*02d0*/  IADD3 R7, RZ, -R5, RZ ;  /* 0x80000005ff077210 */ /* 0x002fca0007ffe0ff */
[----:B------:R-:W-:-:S04]  /*02e0*/  IMAD R7, R7, R6, RZ ;  /* 0x0000000607077224 */ /* 0x000fc800078e02ff */
[----:B------:R-:W-:Y:S01]  /*02f0*/  IMAD.HI.U32 R5, R5, R7, R4 ;  /* 0x0000000705057227 */ /* 0x000fe200078e0004 */
[----:B------:R-:W-:-:S05]  /*0300*/  MOV R7, R8 ;  /* 0x0000000800077202 */ /* 0x000fca0000000f00 */
[----:B------:R-:W-:-:S05]  /*0310*/  IMAD.HI.U32 R5, R5, R7, RZ ;  /* 0x0000000705057227 */ /* 0x000fca00078e00ff */
[----:B------:R-:W-:-:S05]  /*0320*/  IADD3 R3, -R5, RZ, RZ ;  /* 0x000000ff05037210 */ /* 0x000fca0007ffe1ff */
[----:B------:R-:W-:Y:S01]  /*0330*/  IMAD R3, R6, R3, R7 ;  /* 0x0000000306037224 */ /* 0x000fe200078e0207 */
[----:B------:R-:W-:-:S04]  /*0340*/  SHF.R.S32.HI R7, RZ, 0x1f, R2 ;  /* 0x0000001fff077819 */ /* 0x000fc80000011402 */
[----:B------:R-:W-:-:S13]  /*0350*/  ISETP.GT.U32.AND P1, PT, R6, R3, PT ;  /* 0x000000030600720c */ /* 0x000fda0003f24070 */
[-C--:B------:R-:W-:Y:S02]  /*0360*/  @!P1 IADD3 R3, R3, -R6.reuse, RZ ;  /* 0x8000000603039210 */ /* 0x080fe40007ffe0ff */
[----:B------:R-:W-:Y:S02]  /*0370*/  @!P1 IADD3 R5, R5, 0x1, RZ ;  /* 0x0000000105059810 */ /* 0x000fe40007ffe0ff */
[----:B------:R-:W-:Y:S02]  /*0380*/  ISETP.GE.U32.AND P0, PT, R3, R6, PT ;  /* 0x000000060300720c */ /* 0x000fe40003f06070 */
[----:B------:R-:W-:Y:S02]  /*0390*/  LOP3.LUT R3, R9, UR11, RZ, 0x3c, !PT ;  /* 0x0000000b09037c12 */ /* 0x000fe4000f8e3cff */
[----:B------:R-:W-:Y:S02]  /*03a0*/  ISETP.GE.U32.AND P1, PT, R2, UR14, PT ;  /* 0x0000000e02007c0c */ /* 0x000fe4000bf26070 */
[----:B------:R-:W-:-:S02]  /*03b0*/  ISETP.GE.AND P4, PT, R3, RZ, PT ;  /* 0x000000ff0300720c */ /* 0x000fc40003f86270 */
[----:B------:R-:W-:Y:S02]  /*03c0*/  ISETP.GE.OR.EX P1, PT, R7, UR15, P2, P1 ;  /* 0x0000000f07007c0c */ /* 0x000fe40009726710 */
[----:B------:R-:W-:Y:S02]  /*03d0*/  SHF.L.U32 R3, R33, 0x1, RZ ;  /* 0x0000000121037819 */ /* 0x000fe400000006ff */
[----:B------:R-:W-:Y:S02]  /*03e0*/  SHF.R.S32.HI R6, RZ, 0x1f, R12 ;  /* 0x0000001fff067819 */ /* 0x000fe4000001140c */
[----:B------:R-:W-:Y:S02]  /*03f0*/  @P0 IADD3 R5, R5, 0x1, RZ ;  /* 0x0000000105050810 */ /* 0x000fe40007ffe0ff */
[----:B------:R-:W-:Y:S02]  /*0400*/  ISETP.GE.U32.AND P0, PT, R31, UR14, PT ;  /* 0x0000000e1f007c0c */ /* 0x000fe4000bf06070 */
[----:B------:R-:W-:-:S02]  /*0410*/  MOV R17, R5 ;  /* 0x0000000500117202 */ /* 0x000fc40000000f00 */
[----:B------:R-:W-:Y:S01]  /*0420*/  ISETP.GE.AND.EX P0, PT, R36, UR15, PT, P0 ;  /* 0x0000000f24007c0c */ /* 0x000fe2000bf06300 */
[----:B------:R-:W0:Y:S01]  /*0430*/  @!P1 LDC.64 R4, c[0x0][0x270] ;  /* 0x00009c00ff049b82 */ /* 0x000e220000000a00 */
[----:B------:R-:W-:Y:S02]  /*0440*/  @!P4 IADD3 R17, -R17, RZ, RZ ;  /* 0x000000ff1111c210 */ /* 0x000fe40007ffe1ff */
[----:B------:R-:W-:Y:S02]  /*0450*/  ISETP.LT.U32.AND P0, PT, R33, 0x80, !P0 ;  /* 0x000000802100780c */ /* 0x000fe40004701070 */
[----:B------:R-:W-:Y:S02]  /*0460*/  @!P3 LOP3.LUT R17, RZ, R9, RZ, 0x33, !PT ;  /* 0x00000009ff11b212 */ /* 0x000fe400078e33ff */
[----:B------:R-:W-:Y:S02]  /*0470*/  LOP3.LUT R3, R3, 0x2, RZ, 0xc0, !PT ;  /* 0x0000000203037812 */ /* 0x000fe400078ec0ff */
[----:B------:R-:W-:-:S02]  /*0480*/  IADD3 R14, -R17, RZ, RZ ;  /* 0x000000ff110e7210 */ /* 0x000fc40007ffe1ff */
[----:B------:R-:W-:Y:S02]  /*0490*/  ISETP.GE.U32.AND P3, PT, R26, UR14, PT ;  /* 0x0000000e1a007c0c */ /* 0x000fe4000bf66070 */
[----:B------:R-:W-:Y:S01]  /*04a0*/  SHF.R.S32.HI R10, RZ, 0x1f, R17 ;  /* 0x0000001fff0a7819 */ /* 0x000fe20000011411 */
[----:B------:R-:W-:Y:S01]  /*04b0*/  IMAD R14, R9, R14, UR11 ;  /* 0x0000000b090e7e24 */ /* 0x000fe2000f8e020e */
[----:B------:R-:W-:Y:S01]  /*04c0*/  ISETP.GE.U32.AND P4, PT, R12, UR14, PT ;  /* 0x0000000e0c007c0c */ /* 0x000fe2000bf86070 */
[----:B------:R-:W1:Y:S02]  /*04d0*/  @P0 LDC.64 R20, c[0x0][0x270] ;  /* 0x00009c00ff140b82 */ /* 0x000e640000000a00 */
[----:B------:R-:W-:Y:S01]  /*04e0*/  IMAD R10, R10, UR6, RZ ;  /* 0x000000060a0a7c24 */ /* 0x000fe2000f8e02ff */
[----:B------:R-:W-:Y:S02]  /*04f0*/  LEA R14, R14, R3, 0x2 ;  /* 0x000000030e0e7211 */ /* 0x000fe400078e10ff */
[----:B------:R-:W-:Y:S01]  /*0500*/  SHF.R.S32.HI R3, RZ, 0x1f, R26 ;  /* 0x0000001fff037819 */ /* 0x000fe2000001141a */
[----:B------:R-:W-:Y:S01]  /*0510*/  IMAD R19, R17, UR7, R10 ;  /* 0x0000000711137c24 */ /* 0x000fe2000f8e020a */
[--C-:B------:R-:W-:Y:S01]  /*0520*/  SHF.R.S32.HI R15, RZ, 0x1f, R14.reuse ;  /* 0x0000001fff0f7819 */ /* 0x100fe2000001140e */
[----:B------:R-:W2:Y:S01]  /*0530*/  @P0 LDC.64 R8, c[0x0][0x220] ;  /* 0x00008800ff080b82 */ /* 0x000ea20000000a00 */
[----:B------:R-:W-:Y:S01]  /*0540*/  ISETP.GE.OR.EX P2, PT, R3, UR15, P2, P3 ;  /* 0x0000000f03007c0c */ /* 0x000fe20009746730 */
[----:B0-----:R-:W-:Y:S01]  /*0550*/  @!P1 IMAD R7, R7, R4, RZ ;  /* 0x0000000407079224 */ /* 0x001fe200078e02ff */
[----:B------:R-:W-:Y:S01]  /*0560*/  ISETP.GE.AND.EX P3, PT, R6, UR15, PT, P4 ;  /* 0x0000000f06007c0c */ /* 0x000fe2000bf66340 */
[----:B------:R-:W-:-:S03]  /*0570*/  IMAD.WIDE.U32 R16, R17, UR6, R14 ;  /* 0x0000000611107c25 */ /* 0x000fc6000f8e000e */
[----:B------:R-:W-:Y:S01]  /*0580*/  ISETP.LT.U32.AND P3, PT, R33, 0x80, !P3 ;  /* 0x000000802100780c */ /* 0x000fe20005f61070 */
[----:B------:R-:W0:Y:S01]  /*0590*/  @!P1 LDC.64 R10, c[0x0][0x220] ;  /* 0x00008800ff0a9b82 */ /* 0x000e220000000a00 */
[----:B------:R-:W-:Y:S01]  /*05a0*/  IADD3 R19, R17, R19, RZ ;  /* 0x0000001311137210 */ /* 0x000fe20007ffe0ff */
[----:B------:R-:W-:Y:S01]  /*05b0*/  @!P1 IMAD R7, R2, R5, R7 ;  /* 0x0000000502079224 */ /* 0x000fe200078e0207 */
[----:B------:R-:W-:Y:S02]  /*05c0*/  @!P1 MOV R28, R16 ;  /* 0x00000010001c9202 */ /* 0x000fe40000000f00 */
[----:B------:R-:W-:Y:S01]  /*05d0*/  @!P1 MOV R29, R19 ;  /* 0x00000013001d9202 */ /* 0x000fe20000000f00 */
[----:B-1----:R-:W-:Y:S02]  /*05e0*/  @P0 IMAD R18, R36, R20, RZ ;  /* 0x0000001424120224 */ /* 0x002fe400078e02ff */
[----:B------:R-:W1:Y:S01]  /*05f0*/  @!P2 LDC.64 R22, c[0x0][0x270] ;  /* 0x00009c00ff16ab82 */ /* 0x000e620000000a00 */
[----:B------:R-:W-:-:S04]  /*0600*/  @!P1 IMAD.WIDE.U32 R4, R2, R4, R28 ;  /* 0x0000000402049225 */ /* 0x000fc800078e001c */
[----:B------:R-:W-:Y:S01]  /*0610*/  @P0 IMAD R13, R31, R21, R18 ;  /* 0x000000151f0d0224 */ /* 0x000fe200078e0212 */
[----:B------:R-:W-:Y:S02]  /*0620*/  @P0 MOV R18, R16 ;  /* 0x0000001000120202 */ /* 0x000fe40000000f00 */
[----:B------:R-:W3:Y:S01]  /*0630*/  @P3 LDC.64 R24, c[0x0][0x270] ;  /* 0x00009c00ff183b82 */ /* 0x000ee20000000a00 */
[----:B------:R-:W-:Y:S02]  /*0640*/  @!P1 IADD3 R7, R5, R7, RZ ;  /* 0x0000000705079210 */ /* 0x000fe40007ffe0ff */
[----:B------:R-:W-:Y:S01]  /*0650*/  @P0 IMAD.WIDE.U32 R20, R31, R20, R18 ;  /* 0x000000141f140225 */ /* 0x000fe200078e0012 */
[----:B------:R-:W-:Y:S02]  /*0660*/  SHF.R.S32.HI R5, RZ, 0x1f, R27 ;  /* 0x0000001fff057819 */ /* 0x000fe4000001141b */
[----:B0-----:R-:W-:Y:S02]  /*0670*/  @!P1 LEA R10, P5, R4, R10, 0x1 ;  /* 0x0000000a040a9211 */ /* 0x001fe400078a08ff */
[----:B------:R-:W-:-:S02]  /*0680*/  @P0 IADD3 R13, R21, R13, RZ ;  /* 0x0000000d150d0210 */ /* 0x000fc40007ffe0ff */
[----:B--2---:R-:W-:Y:S02]  /*0690*/  @P0 LEA R8, P4, R20, R8, 0x1 ;  /* 0x0000000814080211 */ /* 0x004fe400078808ff */
[----:B------:R-:W-:Y:S02]  /*06a0*/  @!P1 LEA.HI.X R11, R4, R11, R7, 0x1, P5 ;  /* 0x0000000b040b9211 */ /* 0x000fe400028f0c07 */
[----:B------:R-:W-:Y:S01]  /*06b0*/  @P0 LEA.HI.X R9, R20, R9, R13, 0x1, P4 ;  /* 0x0000000914090211 */ /* 0x000fe200020f0c0d */
[----:B------:R-:W-:Y:S01]  /*06c0*/  HFMA2.MMA R13, -RZ, RZ, 0, 0 ;  /* 0x00000000ff0d7435 */ /* 0x000fe200000001ff */
[----:B------:R-:W-:Y:S01]  /*06d0*/  ISETP.GE.U32.AND P4, PT, R27, UR14, PT ;  /* 0x0000000e1b007c0c */ /* 0x000fe2000bf86070 */
[----:B------:R-:W0:Y:S01]  /*06e0*/  @P3 LDC.64 R20, c[0x0][0x220] ;  /* 0x00008800ff143b82 */ /* 0x000e220000000a00 */
[----:B-1----:R-:W-:Y:S01]  /*06f0*/  @!P2 IMAD R3, R3, R22, RZ ;  /* 0x000000160303a224 */ /* 0x002fe200078e02ff */
[----:B------:R-:W-:-:S06]  /*0700*/  @!P2 MOV R7, R19 ;  /* 0x000000130007a202 */ /* 0x000fcc0000000f00 */
[----:B------:R1:W2:Y:S01]  /*0710*/  @P0 LDG.E R13, desc[UR8][R8.64] ;  /* 0x00000008080d0981 */ /* 0x0002a2000c1e1900 */
[----:B------:R-:W-:Y:S01]  /*0720*/  ISETP.GE.AND.EX P0, PT, R5, UR15, PT, P4 ;  /* 0x0000000f05007c0c */ /* 0x000fe2000bf06340 */
[----:B---3--:R-:W-:Y:S01]  /*0730*/  @P3 IMAD R28, R6, R24, RZ ;  /* 0x00000018061c3224 */ /* 0x008fe200078e02ff */
[----:B------:R-:W-:Y:S01]  /*0740*/  @!P2 MOV R6, R16 ;  /* 0x000000100006a202 */ /* 0x000fe20000000f00 */
[----:B------:R-:W-:Y:S01]  /*0750*/  @!P2 IMAD R3, R26, R23, R3 ;  /* 0x000000171a03a224 */ /* 0x000fe200078e0203 */
[----:B------:R-:W-:Y:S01]  /*0760*/  ISETP.LT.U32.AND P0, PT, R33, 0x80, !P0 ;  /* 0x000000802100780c */ /* 0x000fe20004701070 */
[----:B------:R-:W-:Y:S01]  /*0770*/  @P3 IMAD R28, R12, R25, R28 ;  /* 0x000000190c1c3224 */ /* 0x000fe200078e021c */
[----:B------:R-:W-:Y:S01]  /*0780*/  IADD3 R4, R2, 0x140, RZ ;  /* 0x0000014002047810 */ /* 0x000fe20007ffe0ff */
[----:B------:R-:W-:Y:S01]  /*0790*/  @!P2 IMAD.WIDE.U32 R22, R26, R22, R6 ;  /* 0x000000161a16a225 */ /* 0x000fe200078e0006 */
[----:B------:R-:W-:Y:S01]  /*07a0*/  @P3 MOV R6, R16 ;  /* 0x0000001000063202 */ /* 0x000fe20000000f00 */
[----:B-1----:R-:W1:Y:S01]  /*07b0*/  @!P2 LDC.64 R8, c[0x0][0x220] ;  /* 0x00008800ff08ab82 */ /* 0x002e620000000a00 */
[----:B------:R-:W-:-:S02]  /*07c0*/  @P3 MOV R7, R19 ;  /* 0x0000001300073202 */ /* 0x000fc40000000f00 */
[----:B------:R-:W-:Y:S02]  /*07d0*/  ISETP.GE.U32.AND P4, PT, R4, UR14, PT ;  /* 0x0000000e04007c0c */ /* 0x000fe4000bf86070 */
[----:B------:R-:W-:Y:S01]  /*07e0*/  SHF.R.S32.HI R26, RZ, 0x1f, R4 ;  /* 0x0000001fff1a7819 */ /* 0x000fe20000011404 */
[----:B------:R-:W-:Y:S01]  /*07f0*/  @P3 IMAD.WIDE.U32 R24, R12, R24, R6 ;  /* 0x000000180c183225 */ /* 0x000fe200078e0006 */
[----:B------:R-:W-:Y:S01]  /*0800*/  @!P2 IADD3 R3, R23, R3, RZ ;  /* 0x000000031703a210 */ /* 0x000fe20007ffe0ff */
[----:B------:R-:W3:Y:S01]  /*0810*/  @P0 LDC.64 R6, c[0x0][0x270] ;  /* 0x00009c00ff060b82 */ /* 0x000ee20000000a00 */
[----:B------:R-:W-:Y:S02]  /*0820*/  ISETP.GE.AND.EX P4, PT, R26, UR15, PT, P4 ;  /* 0x0000000f1a007c0c */ /* 0x000fe4000bf86340 */
[----:B------:R-:W-:Y:S02]  /*0830*/  @P3 IADD3 R28, R25, R28, RZ ;  /* 0x0000001c191c3210 */ /* 0x000fe40007ffe0ff */
[----:B------:R-:W-:-:S02]  /*0840*/  ISETP.LT.U32.AND P4, PT, R33, 0x80, !P4 ;  /* 0x000000802100780c */ /* 0x000fc40006781070 */
[----:B0-----:R-:W-:-:S04]  /*0850*/  @P3 LEA R20, P6, R24, R20, 0x1 ;  /* 0x0000001418143211 */ /* 0x001fc800078c08ff */
[----:B------:R-:W-:Y:S02]  /*0860*/  @P3 LEA.HI.X R21, R24, R21, R28, 0x1, P6 ;  /* 0x0000001518153211 */ /* 0x000fe400030f0c1c */
[----:B------:R-:W0:Y:S01]  /*0870*/  @P0 LDC.64 R24, c[0x0][0x220] ;  /* 0x00008800ff180b82 */ /* 0x000e220000000a00 */
[----:B-1----:R-:W-:-:S04]  /*0880*/  @!P2 LEA R8, P5, R22, R8, 0x1 ;  /* 0x000000081608a211 */ /* 0x002fc800078a08ff */
[----:B------:R-:W-:Y:S01]  /*0890*/  @!P2 LEA.HI.X R9, R22, R9, R3, 0x1, P5 ;  /* 0x000000091609a211 */ /* 0x000fe200028f0c03 */
[----:B------:R-:W-:Y:S02]  /*08a0*/  HFMA2.MMA R3, -RZ, RZ, 0, 0 ;  /* 0x00000000ff037435 */ /* 0x000fe400000001ff */
[----:B------:R-:W1:Y:S01]  /*08b0*/  @P4 LDC.64 R22, c[0x0][0x270] ;  /* 0x00009c00ff164b82 */ /* 0x000e620000000a00 */
[----:B------:R-:W-:Y:S01]  /*08c0*/  IADD3 R12, R2, 0x180, RZ ;  /* 0x00000180020c7810 */ /* 0x000fe20007ffe0ff */
[----:B---3--:R-:W-:-:S03]  /*08d0*/  @P0 IMAD R28, R5, R6, RZ ;  /* 0x00000006051c0224 */ /* 0x008fc600078e02ff */
[----:B------:R-:W-:-:S03]  /*08e0*/  SHF.R.S32.HI R5, RZ, 0x1f, R12 ;  /* 0x0000001fff057819 */ /* 0x000fc6000001140c */
[----:B------:R3:W4:Y:S01]  /*08f0*/  @P3 LDG.E R3, desc[UR8][R20.64] ;  /* 0x0000000814033981 */ /* 0x000722000c1e1900 */
[----:B------:R-:W-:Y:S01]  /*0900*/  ISETP.GE.U32.AND P3, PT, R12, UR14, PT ;  /* 0x0000000e0c007c0c */ /* 0x000fe2000bf66070 */
[----:B------:R-:W-:Y:S01]  /*0910*/  @P0 IMAD R28, R27, R7, R28 ;  /* 0x000000071b1c0224 */ /* 0x000fe200078e021c */
[----:B------:R-:W-:Y:S02]  /*0920*/  ISETP.GE.U32.AND P5, PT, R30, UR14, PT ;  /* 0x0000000e1e007c0c */ /* 0x000fe4000bfa6070 */
[----:B------:R-:W-:Y:S02]  /*0930*/  ISETP.GE.AND.EX P3, PT, R5, UR15, PT, P3 ;  /* 0x0000000f05007c0c */ /* 0x000fe4000bf66330 */
[----:B------:R-:W-:Y:S02]  /*0940*/  ISETP.GE.AND.EX P5, PT, R34, UR15, PT, P5 ;  /* 0x0000000f22007c0c */ /* 0x000fe4000bfa6350 */
[----:B------:R-:W-:Y:S02]  /*0950*/  ISETP.LT.U32.AND P3, PT, R33, 0x80, !P3 ;  /* 0x000000802100780c */ /* 0x000fe40005f61070 */
[----:B---3--:R-:W-:-:S02]  /*0960*/  @P0 MOV R20, R16 ;  /* 0x0000001000140202 */ /* 0x008fc40000000f00 */
[----:B------:R-:W-:Y:S01]  /*0970*/  @P0 MOV R21, R19 ;  /* 0x0000001300150202 */ /* 0x000fe20000000f00 */
[----:B-1----:R-:W-:Y:S01]  /*0980*/  @P4 IMAD R26, R26, R22, RZ ;  /* 0x000000161a1a4224 */ /* 0x002fe200078e02ff */
[----:B------:R-:W-:Y:S01]  /*0990*/  ISETP.LT.U32.AND P5, PT, R33, 0x80, !P5 ;  /* 0x000000802100780c */ /* 0x000fe20006fa1070 */
[----:B------:R-:W-:-:S03]  /*09a0*/  @P0 IMAD.WIDE.U32 R6, R27, R6, R20 ;  /* 0x000000061b060225 */ /* 0x000fc600078e0014 */
[----:B------:R-:W1:Y:S01]  /*09b0*/  @P4 LDC.64 R20, c[0x0][0x220] ;  /* 0x00008800ff144b82 */ /* 0x000e620000000a00 */
[----:B------:R-:W-:Y:S01]  /*09c0*/  @P4 IMAD R26, R4, R23, R26 ;  /* 0x00000017041a4224 */ /* 0x000fe200078e021a */
[----:B------:R-:W-:Y:S02]  /*09d0*/  @P0 IADD3 R28, R7, R28, RZ ;  /* 0x0000001c071c0210 */ /* 0x000fe40007ffe0ff */
[C---:B0-----:R-:W-:Y:S02]  /*09e0*/  @P0 LEA R24, P6, R6.reuse, R24, 0x1 ;  /* 0x0000001806180211 */ /* 0x041fe400078c08ff */
[----:B------:R-:W-:Y:S02]  /*09f0*/  @P4 MOV R7, R19 ;  /* 0x0000001300074202 */ /* 0x000fe40000000f00 */
[----:B------:R-:W-:Y:S02]  /*0a00*/  @P0 LEA.HI.X R25, R6, R25, R28, 0x1, P6 ;  /* 0x0000001906190211 */ /* 0x000fe400030f0c1c */
[----:B------:R-:W-:-:S02]  /*0a10*/  CS2R R28, SRZ ;  /* 0x00000000001c7805 */ /* 0x000fc4000001ff00 */
[----:B------:R-:W-:-:S05]  /*0a20*/  @P4 MOV R6, R16 ;  /* 0x0000001000064202 */ /* 0x000fca0000000f00 */
[----:B------:R-:W-:Y:S01]  /*0a30*/  @P4 IMAD.WIDE.U32 R22, R4, R22, R6 ;  /* 0x0000001604164225 */ /* 0x000fe200078e0006 */
[----:B------:R0:W3:Y:S01]  /*0a40*/  @!P1 LDG.E R29, desc[UR8][R10.64] ;  /* 0x000000080a1d9981 */ /* 0x0000e2000c1e1900 */
[----:B------:R-:W5:Y:S01]  /*0a50*/  @P3 LDC.64 R6, c[0x0][0x270] ;  /* 0x00009c00ff063b82 */ /* 0x000f620000000a00 */
[----:B------:R-:W-:Y:S02]  /*0a60*/  HFMA2.MMA R4, -RZ, RZ, 0, 0 ;  /* 0x00000000ff047435 */ /* 0x000fe400000001ff */
[----:B------:R-:W-:Y:S01]  /*0a70*/  @P4 IADD3 R26, R23, R26, RZ ;  /* 0x0000001a171a4210 */ /* 0x000fe20007ffe0ff */
[----:B------:R-:W4:Y:S01]  /*0a80*/  @!P2 LDG.E R28, desc[UR8][R8.64] ;  /* 0x00000008081ca981 */ /* 0x000f22000c1e1900 */
[----:B-1----:R-:W-:-:S03]  /*0a90*/  @P4 LEA R20, P6, R22, R20, 0x1 ;  /* 0x0000001416144211 */ /* 0x002fc600078c08ff */
[----:B0-----:R-:W0:Y:S01]  /*0aa0*/  @P5 LDC.64 R10, c[0x0][0x270] ;  /* 0x00009c00ff0a5b82 */ /* 0x001e220000000a00 */
[----:B------:R-:W-:Y:S02]  /*0ab0*/  @P4 LEA.HI.X R21, R22, R21, R26, 0x1, P6 ;  /* 0x0000001516154211 */ /* 0x000fe400030f0c1a */
[----:B------:R1:W4:Y:S05]  /*0ac0*/  @P0 LDG.E R4, desc[UR8][R24.64] ;  /* 0x0000000818040981 */ /* 0x00032a000c1e1900 */
[----:B------:R-:W0:Y:S01]  /*0ad0*/  @P3 LDC.64 R22, c[0x0][0x220] ;  /* 0x00008800ff163b82 */ /* 0x000e220000000a00 */
[----:B-1----:R-:W-:-:S07]  /*0ae0*/  @P3 MOV R24, R16 ;  /* 0x0000001000183202 */ /* 0x002fce0000000f00 */
[----:B------:R-:W1:Y:S01]  /*0af0*/  @P5 LDC.64 R8, c[0x0][0x220] ;  /* 0x00008800ff085b82 */ /* 0x000e620000000a00 */
[----:B------:R-:W-:Y:S01]  /*0b00*/  @P3 MOV R25, R19 ;  /* 0x0000001300193202 */ /* 0x000fe20000000f00 */
[----:B-----5:R-:W-:-:S04]  /*0b10*/  @P3 IMAD R5, R5, R6, RZ ;  /* 0x0000000605053224 */ /* 0x020fc800078e02ff */
[C---:B------:R-:W-:Y:S02]  /*0b20*/  @P3 IMAD R7, R12.reuse, R7, R5 ;  /* 0x000000070c073224 */ /* 0x040fe400078e0205 */
[----:B------:R-:W-:Y:S01]  /*0b30*/  @P3 IMAD.WIDE.U32 R24, R12, R6, R24 ;  /* 0x000000060c183225 */ /* 0x000fe200078e0018 */
[----:B------:R-:W-:Y:S02]  /*0b40*/  @P5 MOV R6, R16 ;  /* 0x0000001000065202 */ /* 0x000fe40000000f00 */
[----:B------:R-:W-:Y:S01]  /*0b50*/  MOV R5, RZ ;  /* 0x000000ff00057202 */ /* 0x000fe20000000f00 */
[----:B0-----:R-:W-:Y:S01]  /*0b60*/  @P5 IMAD R27, R34, R10, RZ ;  /* 0x0000000a221b5224 */ /* 0x001fe200078e02ff */
[----:B------:R-:W-:Y:S02]  /*0b70*/  @P3 IADD3 R12, R25, R7, RZ ;  /* 0x00000007190c3210 */ /* 0x000fe40007ffe0ff */
[----:B------:R-:W-:Y:S01]  /*0b80*/  @P5 MOV R7, R19 ;  /* 0x0000001300075202 */ /* 0x000fe20000000f00 */
[----:B------:R-:W-:Y:S01]  /*0b90*/  @P5 IMAD R27, R30, R11, R27 ;  /* 0x0000000b1e1b5224 */ /* 0x000fe200078e021b */
[----:B------:R-:W-:Y:S01]  /*0ba0*/  @P3 LEA R22, P0, R24, R22, 0x1 ;  /* 0x0000001618163211 */ /* 0x000fe200078008ff */
[----:B------:R0:W5:Y:S01]  /*0bb0*/  @P4 LDG.E R5, desc[UR8][R20.64] ;  /* 0x0000000814054981 */ /* 0x000162000c1e1900 */
[----:B------:R-:W-:Y:S01]  /*0bc0*/  @P5 IMAD.WIDE.U32 R10, R30, R10, R6 ;  /* 0x0000000a1e0a5225 */ /* 0x000fe200078e0006 */
[----:B------:R-:W-:-:S02]  /*0bd0*/  CS2R R6, SRZ ;  /* 0x0000000000067805 */ /* 0x000fc4000001ff00 */
[----:B------:R-:W-:Y:S02]  /*0be0*/  @P3 LEA.HI.X R23, R24, R23, R12, 0x1, P0 ;  /* 0x0000001718173211 */ /* 0x000fe400000f0c0c */
[----:B------:R-:W-:Y:S02]  /*0bf0*/  @P5 IADD3 R27, R11, R27, RZ ;  /* 0x0000001b0b1b5210 */ /* 0x000fe40007ffe0ff */
[C---:B-1----:R-:W-:Y:S01]  /*0c00*/  @P5 LEA R8, P0, R10.reuse, R8, 0x1 ;  /* 0x000000080a085211 */ /* 0x042fe200078008ff */
[----:B------:R-:W5:Y:S03]  /*0c10*/  @P3 LDG.E R6, desc[UR8][R22.64] ;  /* 0x0000000816063981 */ /* 0x000f66000c1e1900 */
[----:B------:R-:W-:-:S05]  /*0c20*/  @P5 LEA.HI.X R9, R10, R9, R27, 0x1, P0 ;  /* 0x000000090a095211 */ /* 0x000fca00000f0c1b */
[----:B------:R4:W5:Y:S01]  /*0c30*/  @P5 LDG.E R7, desc[UR8][R8.64] ;  /* 0x0000000808075981 */ /* 0x000962000c1e1900 */
[----:B------:R-:W-:Y:S01]  /*0c40*/  ISETP.GT.AND P0, PT, R37, 0x1e, PT ;  /* 0x0000001e2500780c */ /* 0x000fe20003f04270 */
[--C-:B--2---:R-:W-:Y:S02]  /*0c50*/  HADD2.F32 R25, -RZ, R13.reuse.H1_H1 ;  /* 0x3000000dff197230 */ /* 0x104fe40000004100 */
[----:B------:R-:W-:-:S03]  /*0c60*/  HADD2.F32 R12, -RZ, R13.H0_H0 ;  /* 0x2000000dff0c7230 */ /* 0x000fc60000004100 */
[----:B------:R-:W-:Y:S01]  /*0c70*/  FMUL.FTZ R27, R25, R25 ;  /* 0x00000019191b7220 */ /* 0x000fe20000410000 */
[--C-:B---3--:R-:W-:Y:S02]  /*0c80*/  HADD2.F32 R11, -RZ, R29.reuse.H1_H1 ;  /* 0x3000001dff0b7230 */ /* 0x108fe40000004100 */
[----:B------:R-:W-:-:S03]  /*0c90*/  HADD2.F32 R10, -RZ, R29.H0_H0 ;  /* 0x2000001dff0a7230 */ /* 0x000fc60000004100 */
[----:B0-----:R-:W-:Y:S01]  /*0ca0*/  FMUL.FTZ R21, R11, R11 ;  /* 0x0000000b0b157220 */ /* 0x001fe20000410000 */
[--C-:B----4-:R-:W-:Y:S02]  /*0cb0*/  HADD2.F32 R9, -RZ, R28.reuse.H1_H1 ;  /* 0x3000001cff097230 */ /* 0x110fe40000004100 */
[C---:B------:R-:W-:Y:S01]  /*0cc0*/  FADD.FTZ R11, R10.reuse, R11 ;  /* 0x0000000b0a0b7221 */ /* 0x040fe20000010000 */
[----:B------:R-:W-:Y:S02]  /*0cd0*/  HADD2.F32 R8, -RZ, R28.H0_H0 ;  /* 0x2000001cff087230 */ /* 0x000fe40000004100 */
[----:B------:R-:W-:Y:S01]  /*0ce0*/  FFMA.FTZ R21, R10, R10, R21 ;  /* 0x0000000a0a157223 */ /* 0x000fe20000010015 */
[----:B------:R-:W-:Y:S01]  /*0cf0*/  FADD.FTZ R10, R12, R25 ;  /* 0x000000190c0a7221 */ /* 0x000fe20000010000 */
[----:B------:R-:W-:Y:S01]  /*0d00*/  FADD.FTZ R11, RZ, R11 ;  /* 0x0000000bff0b7221 */ /* 0x000fe20000010000 */
[----:B------:R-:W-:Y:S01]  /*0d10*/  FMUL.FTZ R23, R9, R9 ;  /* 0x0000000909177220 */ /* 0x000fe20000410000 */
[----:B------:R-:W-:Y:S01]  /*0d20*/  FADD.FTZ R9, R8, R9 ;  /* 0x0000000908097221 */ /* 0x000fe20000010000 */
[----:B------:R-:W-:Y:S01]  /*0d30*/  FFMA.FTZ R12, R12, R12, R27 ;  /* 0x0000000c0c0c7223 */ /* 0x000fe2000001001b */
[----:B------:R-:W-:Y:S01]  /*0d40*/  FADD.FTZ R10, R11, R10 ;  /* 0x0000000a0b0a7221 */ /* 0x000fe20000010000 */
[----:B------:R-:W-:Y:S01]  /*0d50*/  FFMA.FTZ R23, R8, R8, R23 ;  /* 0x0000000808177223 */ /* 0x000fe20000010017 */
[----:B------:R-:W-:Y:S01]  /*0d60*/  FADD.FTZ R21, RZ, R21 ;  /* 0x00000015ff157221 */ /* 0x000fe20000010000 */
[----:B------:R-:W-:-:S02]  /*0d70*/  HADD2.F32 R11, -RZ, R3.H1_H1 ;  /* 0x30000003ff0b7230 */ /* 0x000fc40000004100 */
[----:B------:R-:W-:Y:S02]  /*0d80*/  HADD2.F32 R8, -RZ, R3.H0_H0 ;  /* 0x20000003ff087230 */ /* 0x000fe40000004100 */
[----:B------:R-:W-:Y:S01]  /*0d90*/  FADD.FTZ R12, R21, R12 ;  /* 0x0000000c150c7221 */ /* 0x000fe20000010000 */
[----:B------:R-:W-:Y:S01]  /*0da0*/  FADD.FTZ R9, R10, R9 ;  /* 0x000000090a097221 */ /* 0x000fe20000010000 */
[----:B------:R-:W-:Y:S01]  /*0db0*/  FMUL.FTZ R21, R11, R11 ;  /* 0x0000000b0b157220 */ /* 0x000fe20000410000 */
[--C-:B------:R-:W-:Y:S02]  /*0dc0*/  HADD2.F32 R20, -RZ, R4.reuse.H1_H1 ;  /* 0x30000004ff147230 */ /* 0x100fe40000004100 */
[----:B------:R-:W-:Y:S01]  /*0dd0*/  FADD.FTZ R10, R8, R11 ;  /* 0x0000000b080a7221 */ /* 0x000fe20000010000 */
[----:B------:R-:W-:Y:S02]  /*0de0*/  HADD2.F32 R11, -RZ, R4.H0_H0 ;  /* 0x20000004ff0b7230 */ /* 0x000fe40000004100 */
[----:B------:R-:W-:Y:S01]  /*0df0*/  FADD.FTZ R12, R12, R23 ;  /* 0x000000170c0c7221 */ /* 0x000fe20000010000 */
[----:B------:R-:W-:Y:S01]  /*0e00*/  FFMA.FTZ R21, R8, R8, R21 ;  /* 0x0000000808157223 */ /* 0x000fe20000010015 */
[----:B------:R-:W-:Y:S01]  /*0e10*/  FADD.FTZ R9, R9, R10 ;  /* 0x0000000a09097221 */ /* 0x000fe20000010000 */
[----:B------:R-:W-:Y:S01]  /*0e20*/  FMUL.FTZ R8, R20, R20 ;  /* 0x0000001414087220 */ /* 0x000fe20000410000 */
[----:B------:R-:W-:Y:S01]  /*0e30*/  FADD.FTZ R20, R11, R20 ;  /* 0x000000140b147221 */ /* 0x000fe20000010000 */
[----:B------:R-:W-:-:S02]  /*0e40*/  FADD.FTZ R12, R12, R21 ;  /* 0x000000150c0c7221 */ /* 0x000fc40000010000 */
[----:B------:R-:W-:Y:S01]  /*0e50*/  FFMA.FTZ R11, R11, R11, R8 ;  /* 0x0000000b0b0b7223 */ /* 0x000fe20000010008 */
[----:B------:R-:W-:Y:S01]  /*0e60*/  FADD.FTZ R9, R9, R20 ;  /* 0x0000001409097221 */ /* 0x000fe20000010000 */
[--C-:B-----5:R-:W-:Y:S02]  /*0e70*/  HADD2.F32 R23, -RZ, R5.reuse.H1_H1 ;  /* 0x30000005ff177230 */ /* 0x120fe40000004100 */
[----:B------:R-:W-:-:S03]  /*0e80*/  HADD2.F32 R10, -RZ, R5.H0_H0 ;  /* 0x20000005ff0a7230 */ /* 0x000fc60000004100 */
[----:B------:R-:W-:Y:S02]  /*0e90*/  FMUL.FTZ R21, R23, R23 ;  /* 0x0000001717157220 */ /* 0x000fe40000410000 */
[C---:B------:R-:W-:Y:S01]  /*0ea0*/  FADD.FTZ R20, R10.reuse, R23 ;  /* 0x000000170a147221 */ /* 0x040fe20000010000 */
[--C-:B------:R-:W-:Y:S02]  /*0eb0*/  HADD2.F32 R8, -RZ, R6.reuse.H1_H1 ;  /* 0x30000006ff087230 */ /* 0x100fe40000004100 */
[----:B------:R-:W-:Y:S01]  /*0ec0*/  FFMA.FTZ R10, R10, R10, R21 ;  /* 0x0000000a0a0a7223 */ /* 0x000fe20000010015 */
[----:B------:R-:W-:Y:S01]  /*0ed0*/  FADD.FTZ R11, R12, R11 ;  /* 0x0000000b0c0b7221 */ /* 0x000fe20000010000 */
[----:B------:R-:W-:Y:S02]  /*0ee0*/  HADD2.F32 R21, -RZ, R6.H0_H0 ;  /* 0x20000006ff157230 */ /* 0x000fe40000004100 */
[----:B------:R-:W-:Y:S01]  /*0ef0*/  FADD.FTZ R9, R9, R20 ;  /* 0x0000001409097221 */ /* 0x000fe20000010000 */
[----:B------:R-:W-:Y:S01]  /*0f00*/  FMUL.FTZ R12, R8, R8 ;  /* 0x00000008080c7220 */ /* 0x000fe20000410000 */
[----:B------:R-:W-:Y:S01]  /*0f10*/  FADD.FTZ R10, R11, R10 ;  /* 0x0000000a0b0a7221 */ /* 0x000fe20000010000 */
[----:B------:R-:W-:-:S02]  /*0f20*/  HADD2.F32 R20, -RZ, R7.H1_H1 ;  /* 0x30000007ff147230 */ /* 0x000fc40000004100 */
[C---:B------:R-:W-:Y:S01]  /*0f30*/  FADD.FTZ R8, R21.reuse, R8 ;  /* 0x0000000815087221 */ /* 0x040fe20000010000 */
[----:B------:R-:W-:Y:S02]  /*0f40*/  HADD2.F32 R11, -RZ, R7.H0_H0 ;  /* 0x20000007ff0b7230 */ /* 0x000fe40000004100 */
[----:B------:R-:W-:Y:S01]  /*0f50*/  FFMA.FTZ R21, R21, R21, R12 ;  /* 0x0000001515157223 */ /* 0x000fe2000001000c */
[----:B------:R-:W-:Y:S01]  /*0f60*/  FMUL.FTZ R12, R20, R20 ;  /* 0x00000014140c7220 */ /* 0x000fe20000410000 */
[----:B------:R-:W-:Y:S01]  /*0f70*/  FADD.FTZ R8, R9, R8 ;  /* 0x0000000809087221 */ /* 0x000fe20000010000 */
[C---:B------:R-:W-:Y:S01]  /*0f80*/  FADD.FTZ R9, R11.reuse, R20 ;  /* 0x000000140b097221 */ /* 0x040fe20000010000 */
[----:B------:R-:W-:Y:S01]  /*0f90*/  FADD.FTZ R10, R10, R21 ;  /* 0x000000150a0a7221 */ /* 0x000fe20000010000 */
[----:B------:R-:W-:-:S04]  /*0fa0*/  FFMA.FTZ R11, R11, R11, R12 ;  /* 0x0000000b0b0b7223 */ /* 0x000fc8000001000c */
        /* <DEDUP_REMOVED lines=28> */
[----:B------:R-:W-:-:S05]  /*1170*/  MOV R21, R10 ;  /* 0x0000000a00157202 */ /* 0x000fca0000000f00 */
[----:B------:R0:W-:Y:S01]  /*1180*/  @!P3 STS.64 [R32+0x8], R20 ;  /* 0x000008142000b388 */ /* 0x0001e20000000a00 */
[----:B------:R-:W-:Y:S01]  /*1190*/  BAR.SYNC.DEFER_BLOCKING 0x0 ;  /* 0x0000000000007b1d */ /* 0x000fe20000010000 */
[----:B------:R-:W-:Y:S02]  /*11a0*/  ISETP.NE.AND P3, PT, R33, RZ, PT ;  /* 0x000000ff2100720c */ /* 0x000fe40003f65270 */
[----:B--2---:R-:W-:-:S03]  /*11b0*/  ISETP.GE.U32.AND P0, PT, R12, 0x2, PT ;  /* 0x000000020c00780c */ /* 0x004fc60003f06070 */
        /* <DEDUP_REMOVED lines=13> */
.L_x_1945:
[----:B------:R-:W-:Y:S05]  /*1290*/  BSYNC B0 ;  /* 0x0000000000007941 */ /* 0x000fea0003800000 */
.L_x_1944:
[----:B------:R-:W-:Y:S05]  /*12a0*/  @!P0 BRA `(.L_x_1946) ;  /* 0x00000010007c8947 */ /* 0x000fea0003800000 */
        /* <DEDUP_REMOVED lines=28> */
.L_x_1948:
[----:B0-----:R-:W2:Y:S04]  /*1470*/  LDG.E.STRONG.GPU R22, desc[UR8][R8.64] ;  /* 0x0000000808167981 */ /* 0x001ea8000c1ef900 */
[----:B--2---:R-:W-:Y:S01]  /*1480*/  CCTL.IVALL ;  /* 0x00000000ff00798f */ /* 0x004fe20002000000 */
[----:B------:R-:W-:Y:S05]  /*1490*/  YIELD ;  /* 0x0000000000007946 */ /* 0x000fea0003800000 */
[----:B------:R-:W-:-:S13]  /*14a0*/  ISETP.NE.AND P0, PT, R22, R25, PT ;  /* 0x000000191600720c */ /* 0x000fda0003f05270 */
[----:B------:R-:W-:Y:S05]  /*14b0*/  @P0 BRA `(.L_x_1948) ;  /* 0xfffffffc00ec0947 */ /* 0x000fea000383ffff */
.L_x_1947:
[----:B------:R-:W-:Y:S01]  /*14c0*/  ISETP.NE.AND P0, PT, R12, RZ, PT ;  /* 0x000000ff0c00720c */ /* 0x000fe20003f05270 */
[----:B------:R-:W-:Y:S05]  /*14d0*/  WARPSYNC.ALL ;  /* 0x0000000000007948 */ /* 0x000fea0003800000 */
[----:B------:R-:W-:Y:S07]  /*14e0*/  BAR.SYNC.DEFER_BLOCKING 0x0 ;  /* 0x0000000000007b1d */ /* 0x000fee0000010000 */
[----:B------:R-:W-:Y:S05]  /*14f0*/  @!P0 BRA `(.L_x_1946) ;  /* 0x0000000c00e88947 */ /* 0x000fea0003800000 */
[----:B0-----:R-:W-:-:S04]  /*1500*/  IADD3 R8, R12, -0x1, RZ ;  /* 0xffffffff0c087810 */ /* 0x001fc80007ffe0ff */
[----:B------:R-:W-:Y:S01]  /*1510*/  ISETP.GE.U32.AND P0, PT, R8, 0x3, PT ;  /* 0x000000030800780c */ /* 0x000fe20003f06070 */
[----:B------:R-:W-:-:S12]  /*1520*/  HFMA2.MMA R8, -RZ, RZ, 0, 0 ;  /* 0x00000000ff087435 */ /* 0x000fd800000001ff */
        /* <DEDUP_REMOVED lines=10> */
.L_x_1952:
[----:B------:R-:W-:-:S13]  /*15d0*/  ISETP.EQ.OR P6, PT, R8, UR10, P3 ;  /* 0x0000000a08007c0c */ /* 0x000fda0009fc2670 */
[----:B------:R-:W-:-:S04]  /*15e0*/  @!P6 IMAD R23, R8, UR12, R0 ;  /* 0x0000000c0817ec24 */ /* 0x000fc8000f8e0200 */
[----:B------:R-:W-:-:S06]  /*15f0*/  @!P6 IMAD.WIDE.U32 R22, R23, 0x8, R10 ;  /* 0x000000081716e825 */ /* 0x000fcc00078e000a */
[----:B------:R-:W2:Y:S01]  /*1600*/  @!P6 LDG.E.64 R22, desc[UR8][R22.64] ;  /* 0x000000081616e981 */ /* 0x000ea2000c1e1b00 */
[C---:B------:R-:W-:Y:S02]  /*1610*/  IADD3 R25, R8.reuse, 0x1, RZ ;  /* 0x0000000108197810 */ /* 0x040fe40007ffe0ff */
[C---:B------:R-:W-:Y:S02]  /*1620*/  IADD3 R27, R8.reuse, 0x2, RZ ;  /* 0x00000002081b7810 */ /* 0x040fe40007ffe0ff */
[----:B------:R-:W-:Y:S02]  /*1630*/  ISETP.EQ.OR P4, PT, R25, UR10, P3 ;  /* 0x0000000a19007c0c */ /* 0x000fe40009f82670 */
[----:B------:R-:W-:Y:S02]  /*1640*/  ISETP.EQ.OR P5, PT, R27, UR10, P3 ;  /* 0x0000000a1b007c0c */ /* 0x000fe40009fa2670 */
[----:B------:R-:W-:-:S09]  /*1650*/  IADD3 R26, R8, 0x3, RZ ;  /* 0x00000003081a7810 */ /* 0x000fd20007ffe0ff */
[--C-:B------:R-:W-:Y:S02]  /*1660*/  @!P4 IMAD R25, R25, UR12, R0.reuse ;  /* 0x0000000c1919cc24 */ /* 0x100fe4000f8e0200 */
[----:B------:R-:W-:Y:S02]  /*1670*/  @!P5 IMAD R27, R27, UR12, R0 ;  /* 0x0000000c1b1bdc24 */ /* 0x000fe4000f8e0200 */
[----:B------:R-:W-:-:S06]  /*1680*/  @!P4 IMAD.WIDE.U32 R24, R25, 0x8, R10 ;  /* 0x000000081918c825 */ /* 0x000fcc00078e000a */
[----:B------:R-:W3:Y:S01]  /*1690*/  @!P4 LDG.E.64 R24, desc[UR8][R24.64] ;  /* 0x000000081818c981 */ /* 0x000ee2000c1e1b00 */
[----:B--2---:R-:W-:Y:S01]  /*16a0*/  @!P6 FADD.FTZ R20, R20, R22 ;  /* 0x000000161414e221 */ /* 0x004fe20000010000 */
[----:B------:R-:W-:Y:S01]  /*16b0*/  @!P6 FADD.FTZ R21, R21, R23 ;  /* 0x000000171515e221 */ /* 0x000fe20000010000 */
[----:B------:R-:W-:Y:S01]  /*16c0*/  ISETP.EQ.OR P6, PT, R26, UR10, P3 ;  /* 0x0000000a1a007c0c */ /* 0x000fe20009fc2670 */
[----:B------:R-:W-:-:S06]  /*16d0*/  @!P5 IMAD.WIDE.U32 R22, R27, 0x8, R10 ;  /* 0x000000081b16d825 */ /* 0x000fcc00078e000a */
[----:B------:R-:W2:Y:S06]  /*16e0*/  @!P5 LDG.E.64 R22, desc[UR8][R22.64] ;  /* 0x000000081616d981 */ /* 0x000eac000c1e1b00 */
[----:B------:R-:W-:-:S04]  /*16f0*/  @!P6 IMAD R27, R26, UR12, R0 ;  /* 0x0000000c1a1bec24 */ /* 0x000fc8000f8e0200 */
[----:B------:R-:W-:-:S06]  /*1700*/  @!P6 IMAD.WIDE.U32 R26, R27, 0x8, R10 ;  /* 0x000000081b1ae825 */ /* 0x000fcc00078e000a */
[----:B------:R-:W4:Y:S01]  /*1710*/  @!P6 LDG.E.64 R26, desc[UR8][R26.64] ;  /* 0x000000081a1ae981 */ /* 0x000f22000c1e1b00 */
[----:B---3--:R-:W-:Y:S01]  /*1720*/  @!P4 FADD.FTZ R21, R21, R25 ;  /* 0x000000191515c221 */ /* 0x008fe20000010000 */
[----:B------:R-:W-:Y:S01]  /*1730*/  IADD3 R25, R8, 0x4, RZ ;  /* 0x0000000408197810 */ /* 0x000fe20007ffe0ff */
[----:B------:R-:W-:-:S03]  /*1740*/  @!P4 FADD.FTZ R20, R20, R24 ;  /* 0x000000181414c221 */ /* 0x000fc60000010000 */
[----:B------:R-:W-:Y:S02]  /*1750*/  ISETP.EQ.OR P4, PT, R25, UR10, P3 ;  /* 0x0000000a19007c0c */ /* 0x000fe40009f82670 */
[----:B------:R-:W-:-:S11]  /*1760*/  IADD3 R35, R8, 0x5, RZ ;  /* 0x0000000508237810 */ /* 0x000fd60007ffe0ff */
[----:B------:R-:W-:-:S04]  /*1770*/  @!P4 IMAD R25, R25, UR12, R0 ;  /* 0x0000000c1919cc24 */ /* 0x000fc8000f8e0200 */
[----:B------:R-:W-:-:S06]  /*1780*/  @!P4 IMAD.WIDE.U32 R24, R25, 0x8, R10 ;  /* 0x000000081918c825 */ /* 0x000fcc00078e000a */
[----:B------:R-:W3:Y:S01]  /*1790*/  @!P4 LDG.E.64 R24, desc[UR8][R24.64] ;  /* 0x000000081818c981 */ /* 0x000ee2000c1e1b00 */
[----:B--2---:R-:W-:Y:S01]  /*17a0*/  @!P5 FADD.FTZ R20, R20, R22 ;  /* 0x000000161414d221 */ /* 0x004fe20000010000 */
[----:B------:R-:W-:Y:S01]  /*17b0*/  @!P5 FADD.FTZ R21, R21, R23 ;  /* 0x000000171515d221 */ /* 0x000fe20000010000 */
[----:B------:R-:W-:Y:S02]  /*17c0*/  ISETP.EQ.OR P5, PT, R35, UR10, P3 ;  /* 0x0000000a23007c0c */ /* 0x000fe40009fa2670 */
[----:B----4-:R-:W-:Y:S01]  /*17d0*/  @!P6 FADD.FTZ R20, R20, R26 ;  /* 0x0000001a1414e221 */ /* 0x010fe20000010000 */
[----:B------:R-:W-:Y:S01]  /*17e0*/  IADD3 R26, R8, 0x6, RZ ;  /* 0x00000006081a7810 */ /* 0x000fe20007ffe0ff */
[----:B------:R-:W-:-:S03]  /*17f0*/  @!P6 FADD.FTZ R21, R21, R27 ;  /* 0x0000001b1515e221 */ /* 0x000fc60000010000 */
[----:B------:R-:W-:-:S06]  /*1800*/  ISETP.EQ.OR P6, PT, R26, UR10, P3 ;  /* 0x0000000a1a007c0c */ /* 0x000fcc0009fc2670 */
[----:B------:R-:W-:-:S04]  /*1810*/  @!P5 IMAD R23, R35, UR12, R0 ;  /* 0x0000000c2317dc24 */ /* 0x000fc8000f8e0200 */
[----:B------:R-:W-:-:S06]  /*1820*/  @!P5 IMAD.WIDE.U32 R22, R23, 0x8, R10 ;  /* 0x000000081716d825 */ /* 0x000fcc00078e000a */
[----:B------:R-:W2:Y:S01]  /*1830*/  @!P5 LDG.E.64 R22, desc[UR8][R22.64] ;  /* 0x000000081616d981 */ /* 0x000ea2000c1e1b00 */
[----:B------:R-:W-:-:S04]  /*1840*/  @!P6 IMAD R27, R26, UR12, R0 ;  /* 0x0000000c1a1bec24 */ /* 0x000fc8000f8e0200 */
[----:B------:R-:W-:-:S06]  /*1850*/  @!P6 IMAD.WIDE.U32 R26, R27, 0x8, R10 ;  /* 0x000000081b1ae825 */ /* 0x000fcc00078e000a */
[----:B------:R-:W4:Y:S01]  /*1860*/  @!P6 LDG.E.64 R26, desc[UR8][R26.64] ;  /* 0x000000081a1ae981 */ /* 0x000f22000c1e1b00 */
[----:B---3--:R-:W-:Y:S01]  /*1870*/  @!P4 FADD.FTZ R21, R21, R25 ;  /* 0x000000191515c221 */ /* 0x008fe20000010000 */
[----:B------:R-:W-:Y:S01]  /*1880*/  IADD3 R25, R8, 0x7, RZ ;  /* 0x0000000708197810 */ /* 0x000fe20007ffe0ff */
[----:B------:R-:W-:Y:S01]  /*1890*/  @!P4 FADD.FTZ R20, R20, R24 ;  /* 0x000000181414c221 */ /* 0x000fe20000010000 */
[----:B------:R-:W-:Y:S02]  /*18a0*/  IADD3 R35, R8, 0x8, RZ ;  /* 0x0000000808237810 */ /* 0x000fe40007ffe0ff */
[----:B------:R-:W-:-:S13]  /*18b0*/  ISETP.EQ.OR P4, PT, R25, UR10, P3 ;  /* 0x0000000a19007c0c */ /* 0x000fda0009f82670 */
        /* <DEDUP_REMOVED lines=8> */
[----:B------:R-:W-:-:S09]  /*1940*/  @!P6 FADD.FTZ R21, R21, R27 ;  /* 0x0000001b1515e221 */ /* 0x000fd20000010000 */
[----:B------:R-:W-:Y:S01]  /*1950*/  @!P5 IMAD R23, R35, UR12, R0 ;  /* 0x0000000c2317dc24 */ /* 0x000fe2000f8e0200 */
[----:B------:R-:W-:-:S03]  /*1960*/  ISETP.EQ.OR P6, PT, R26, UR10, P3 ;  /* 0x0000000a1a007c0c */ /* 0x000fc60009fc2670 */
[----:B------:R-:W-:-:S06]  /*1970*/  @!P5 IMAD.WIDE.U32 R22, R23, 0x8, R10 ;  /* 0x000000081716d825 */ /* 0x000fcc00078e000a */
[----:B------:R-:W2:Y:S04]  /*1980*/  @!P5 LDG.E.64 R22, desc[UR8][R22.64] ;  /* 0x000000081616d981 */ /* 0x000ea8000c1e1b00 */
[----:B------:R-:W-:-:S04]  /*1990*/  @!P6 IMAD R27, R26, UR12, R0 ;  /* 0x0000000c1a1bec24 */ /* 0x000fc8000f8e0200 */
[----:B------:R-:W-:-:S06]  /*19a0*/  @!P6 IMAD.WIDE.U32 R26, R27, 0x8, R10 ;  /* 0x000000081b1ae825 */ /* 0x000fcc00078e000a */
[----:B------:R-:W4:Y:S01]  /*19b0*/  @!P6 LDG.E.64 R26, desc[UR8][R26.64] ;  /* 0x000000081a1ae981 */ /* 0x000f22000c1e1b00 */
[----:B---3--:R-:W-:Y:S01]  /*19c0*/  @!P4 FADD.FTZ R20, R20, R24 ;  /* 0x000000181414c221 */ /* 0x008fe20000010000 */
[----:B------:R-:W-:Y:S01]  /*19d0*/  @!P4 FADD.FTZ R21, R21, R25 ;  /* 0x000000191515c221 */ /* 0x000fe20000010000 */
[C---:B------:R-:W-:Y:S02]  /*19e0*/  IADD3 R25, R8.reuse, 0xa, RZ ;  /* 0x0000000a08197810 */ /* 0x040fe40007ffe0ff */
[----:B------:R-:W-:-:S04]  /*19f0*/  IADD3 R35, R8, 0xb, RZ ;  /* 0x0000000b08237810 */ /* 0x000fc80007ffe0ff */
[----:B------:R-:W-:Y:S01]  /*1a00*/  ISETP.EQ.OR P4, PT, R35, UR10, P3 ;  /* 0x0000000a23007c0c */ /* 0x000fe20009f82670 */
[----:B--2---:R-:W-:Y:S01]  /*1a10*/  @!P5 FADD.FTZ R20, R20, R22 ;  /* 0x000000161414d221 */ /* 0x004fe20000010000 */
[----:B------:R-:W-:Y:S01]  /*1a20*/  @!P5 FADD.FTZ R21, R21, R23 ;  /* 0x000000171515d221 */ /* 0x000fe20000010000 */
[----:B------:R-:W-:Y:S02]  /*1a30*/  ISETP.EQ.OR P5, PT, R25, UR10, P3 ;  /* 0x0000000a19007c0c */ /* 0x000fe40009fa2670 */
[----:B----4-:R-:W-:Y:S01]  /*1a40*/  @!P6 FADD.FTZ R20, R20, R26 ;  /* 0x0000001a1414e221 */ /* 0x010fe20000010000 */
[----:B------:R-:W-:-:S10]  /*1a50*/  IADD3 R26, R8, 0xc, RZ ;  /* 0x0000000c081a7810 */ /* 0x000fd40007ffe0ff */
[----:B------:R-:W-:Y:S02]  /*1a60*/  @!P5 IMAD R25, R25, UR12, R0 ;  /* 0x0000000c1919dc24 */ /* 0x000fe4000f8e0200 */
        /* <DEDUP_REMOVED lines=10> */
[C---:B------:R-:W-:Y:S01]  /*1b10*/  IADD3 R35, R8.reuse, 0xe, RZ ;  /* 0x0000000e08237810 */ /* 0x040fe20007ffe0ff */
[----:B--2---:R-:W-:Y:S01]  /*1b20*/  @!P5 FADD.FTZ R21, R21, R25 ;  /* 0x000000191515d221 */ /* 0x004fe20000010000 */
[----:B------:R-:W-:Y:S01]  /*1b30*/  IADD3 R25, R8, 0xd, RZ ;  /* 0x0000000d08197810 */ /* 0x000fe20007ffe0ff */
[----:B------:R-:W-:-:S03]  /*1b40*/  @!P5 FADD.FTZ R20, R20, R24 ;  /* 0x000000181414d221 */ /* 0x000fc60000010000 */
[----:B------:R-:W-:Y:S01]  /*1b50*/  ISETP.EQ.OR P5, PT, R25, UR10, P3 ;  /* 0x0000000a19007c0c */ /* 0x000fe20009fa2670 */
[----:B---3--:R-:W-:Y:S01]  /*1b60*/  @!P4 FADD.FTZ R20, R20, R22 ;  /* 0x000000161414c221 */ /* 0x008fe20000010000 */
[----:B------:R-:W-:Y:S01]  /*1b70*/  @!P4 FADD.FTZ R21, R21, R23 ;  /* 0x000000171515c221 */ /* 0x000fe20000010000 */
[----:B------:R-:W-:Y:S02]  /*1b80*/  ISETP.EQ.OR P4, PT, R35, UR10, P3 ;  /* 0x0000000a23007c0c */ /* 0x000fe40009f82670 */
[----:B----4-:R-:W-:Y:S01]  /*1b90*/  @!P6 FADD.FTZ R20, R20, R26 ;  /* 0x0000001a1414e221 */ /* 0x010fe20000010000 */
[----:B------:R-:W-:-:S07]  /*1ba0*/  IADD3 R26, R8, 0xf, RZ ;  /* 0x0000000f081a7810 */ /* 0x000fce0007ffe0ff */
        /* <DEDUP_REMOVED lines=21> */
.L_x_1951:
[----:B------:R-:W-:-:S13]  /*1d00*/  ISETP.GT.AND P4, PT, R9, 0x4, PT ;  /* 0x000000040900780c */ /* 0x000fda0003f84270 */
[----:B------:R-:W-:Y:S05]  /*1d10*/  @!P4 BRA `(.L_x_1953) ;  /* 0x0000000000ecc947 */ /* 0x000fea0003800000 */
[C---:B------:R-:W-:Y:S02]  /*1d20*/  ISETP.EQ.OR P0, PT, R8.reuse, UR10, P3 ;  /* 0x0000000a08007c0c */ /* 0x040fe40009f02670 */
[----:B------:R-:W-:-:S11]  /*1d30*/  IADD3 R23, R8, 0x1, RZ ;  /* 0x0000000108177810 */ /* 0x000fd60007ffe0ff */
[----:B------:R-:W-:-:S04]  /*1d40*/  @!P0 IMAD R25, R8, UR12, R0 ;  /* 0x0000000c08198c24 */ /* 0x000fc8000f8e0200 */
[----:B------:R-:W-:Y:S01]  /*1d50*/  @!P0 IMAD.WIDE.U32 R24, R25, 0x8, R10 ;  /* 0x0000000819188825 */ /* 0x000fe200078e000a */
[----:B------:R-:W-:-:S05]  /*1d60*/  ISETP.EQ.OR P4, PT, R23, UR10, P3 ;  /* 0x0000000a17007c0c */ /* 0x000fca0009f82670 */
[----:B------:R-:W2:Y:S08]  /*1d70*/  @!P0 LDG.E.64 R24, desc[UR8][R24.64] ;  /* 0x0000000818188981 */ /* 0x000eb0000c1e1b00 */
[----:B------:R-:W-:-:S04]  /*1d80*/  @!P4 IMAD R23, R23, UR12, R0 ;  /* 0x0000000c1717cc24 */ /* 0x000fc8000f8e0200 */
[----:B------:R-:W-:-:S06]  /*1d90*/  @!P4 IMAD.WIDE.U32 R22, R23, 0x8, R10 ;  /* 0x000000081716c825 */ /* 0x000fcc00078e000a */
[----:B------:R-:W3:Y:S01]  /*1da0*/  @!P4 LDG.E.64 R22, desc[UR8][R22.64] ;  /* 0x000000081616c981 */ /* 0x000ee2000c1e1b00 */
[C---:B------:R-:W-:Y:S02]  /*1db0*/  IADD3 R27, R8.reuse, 0x2, RZ ;  /* 0x00000002081b7810 */ /* 0x040fe40007ffe0ff */
[----:B------:R-:W-:Y:S02]  /*1dc0*/  IADD3 R26, R8, 0x3, RZ ;  /* 0x00000003081a7810 */ /* 0x000fe40007ffe0ff */
[----:B------:R-:W-:Y:S02]  /*1dd0*/  ISETP.EQ.OR P5, PT, R27, UR10, P3 ;  /* 0x0000000a1b007c0c */ /* 0x000fe40009fa2670 */
[----:B------:R-:W-:Y:S02]  /*1de0*/  ISETP.EQ.OR P6, PT, R26, UR10, P3 ;  /* 0x0000000a1a007c0c */ /* 0x000fe40009fc2670 */
[----:B------:R-:W-:Y:S01]  /*1df0*/  IADD3 R8, R8, 0x4, RZ ;  /* 0x0000000408087810 */ /* 0x000fe20007ffe0ff */
[----:B--2---:R-:W-:-:S08]  /*1e00*/  @!P0 FADD.FTZ R21, R21, R25 ;  /* 0x0000001915158221 */ /* 0x004fd00000010000 */
[----:B------:R-:W-:Y:S02]  /*1e10*/  @!P5 IMAD R25, R27, UR12, R0 ;  /* 0x0000000c1b19dc24 */ /* 0x000fe4000f8e0200 */
[----:B------:R-:W-:Y:S01]  /*1e20*/  @!P0 FADD.FTZ R20, R20, R24 ;  /* 0x0000001814148221 */ /* 0x000fe20000010000 */
[----:B------:R-:W-:Y:S01]  /*1e30*/  @!P6 IMAD R27, R26, UR12, R0 ;  /* 0x0000000c1a1bec24 */ /* 0x000fe2000f8e0200 */
[----:B------:R-:W-:Y:S01]  /*1e40*/  ISETP.EQ.OR P0, PT, R8, UR10, P3 ;  /* 0x0000000a08007c0c */ /* 0x000fe20009f02670 */
[----:B------:R-:W-:-:S04]  /*1e50*/  @!P5 IMAD.WIDE.U32 R24, R25, 0x8, R10 ;  /* 0x000000081918d825 */ /* 0x000fc800078e000a */
[----:B------:R-:W-:Y:S02]  /*1e60*/  @!P6 IMAD.WIDE.U32 R26, R27, 0x8, R10 ;  /* 0x000000081b1ae825 */ /* 0x000fe400078e000a */
[----:B------:R-:W2:Y:S04]  /*1e70*/  @!P5 LDG.E.64 R24, desc[UR8][R24.64] ;  /* 0x000000081818d981 */ /* 0x000ea8000c1e1b00 */
[----:B------:R-:W4:Y:S01]  /*1e80*/  @!P6 LDG.E.64 R26, desc[UR8][R26.64] ;  /* 0x000000081a1ae981 */ /* 0x000f22000c1e1b00 */
[----:B---3--:R-:W-:Y:S01]  /*1e90*/  @!P4 FADD.FTZ R21, R21, R23 ;  /* 0x000000171515c221 */ /* 0x008fe20000010000 */
[----:B------:R-:W-:Y:S02]  /*1ea0*/  @!P0 IMAD R23, R8, UR12, R0 ;  /* 0x0000000c08178c24 */ /* 0x000fe4000f8e0200 */
[----:B------:R-:W-:-:S02]  /*1eb0*/  @!P4 FADD.FTZ R20, R20, R22 ;  /* 0x000000161414c221 */ /* 0x000fc40000010000 */
[----:B------:R-:W-:-:S06]  /*1ec0*/  @!P0 IMAD.WIDE.U32 R22, R23, 0x8, R10 ;  /* 0x0000000817168825 */ /* 0x000fcc00078e000a */
[----:B------:R-:W3:Y:S01]  /*1ed0*/  @!P0 LDG.E.64 R22, desc[UR8][R22.64] ;  /* 0x0000000816168981 */ /* 0x000ee2000c1e1b00 */
[C---:B------:R-:W-:Y:S01]  /*1ee0*/  IADD3 R35, R8.reuse, 0x2, RZ ;  /* 0x0000000208237810 */ /* 0x040fe20007ffe0ff */
[----:B--2---:R-:W-:Y:S01]  /*1ef0*/  @!P5 FADD.FTZ R21, R21, R25 ;  /* 0x000000191515d221 */ /* 0x004fe20000010000 */
[----:B------:R-:W-:Y:S01]  /*1f00*/  IADD3 R25, R8, 0x1, RZ ;  /* 0x0000000108197810 */ /* 0x000fe20007ffe0ff */
[----:B------:R-:W-:Y:S02]  /*1f10*/  @!P5 FADD.FTZ R20, R20, R24 ;  /* 0x000000181414d221 */ /* 0x000fe40000010000 */
[----:B----4-:R-:W-:Y:S01]  /*1f20*/  @!P6 FADD.FTZ R21, R21, R27 ;  /* 0x0000001b1515e221 */ /* 0x010fe20000010000 */
[----:B------:R-:W-:Y:S01]  /*1f30*/  ISETP.EQ.OR P5, PT, R25, UR10, P3 ;  /* 0x0000000a19007c0c */ /* 0x000fe20009fa2670 */
[----:B------:R-:W-:Y:S01]  /*1f40*/  @!P6 FADD.FTZ R20, R20, R26 ;  /* 0x0000001a1414e221 */ /* 0x000fe20000010000 */
[----:B------:R-:W-:Y:S02]  /*1f50*/  ISETP.EQ.OR P6, PT, R35, UR10, P3 ;  /* 0x0000000a23007c0c */ /* 0x000fe40009fc2670 */
[----:B------:R-:W-:-:S04]  /*1f60*/  IADD3 R27, R8, 0x3, RZ ;  /* 0x00000003081b7810 */ /* 0x000fc80007ffe0ff */
[----:B------:R-:W-:-:S05]  /*1f70*/  ISETP.EQ.OR P4, PT, R27, UR10, P3 ;  /* 0x0000000a1b007c0c */ /* 0x000fca0009f82670 */
[--C-:B------:R-:W-:Y:S02]  /*1f80*/  @!P5 IMAD R25, R25, UR12, R0.reuse ;  /* 0x0000000c1919dc24 */ /* 0x100fe4000f8e0200 */
[----:B---3--:R-:W-:Y:S01]  /*1f90*/  @!P0 FADD.FTZ R21, R21, R23 ;  /* 0x0000001715158221 */ /* 0x008fe20000010000 */
[----:B------:R-:W-:Y:S02]  /*1fa0*/  @!P6 IMAD R23, R35, UR12, R0 ;  /* 0x0000000c2317ec24 */ /* 0x000fe4000f8e0200 */
[----:B------:R-:W-:Y:S01]  /*1fb0*/  @!P0 FADD.FTZ R20, R20, R22 ;  /* 0x0000001614148221 */ /* 0x000fe20000010000 */
[----:B------:R-:W-:-:S04]  /*1fc0*/  @!P5 IMAD.WIDE.U32 R24, R25, 0x8, R10 ;  /* 0x000000081918d825 */ /* 0x000fc800078e000a */
[----:B------:R-:W-:Y:S02]  /*1fd0*/  @!P4 IMAD R26, R27, UR12, R0 ;  /* 0x0000000c1b1acc24 */ /* 0x000fe4000f8e0200 */
[--C-:B------:R-:W-:Y:S01]  /*1fe0*/  @!P6 IMAD.WIDE.U32 R22, R23, 0x8, R10.reuse ;  /* 0x000000081716e825 */ /* 0x100fe200078e000a */
[----:B------:R-:W2:Y:S03]  /*1ff0*/  @!P5 LDG.E.64 R24, desc[UR8][R24.64] ;  /* 0x000000081818d981 */ /* 0x000ea6000c1e1b00 */
        /* <DEDUP_REMOVED lines=13> */
.L_x_1953:
[----:B------:R-:W-:-:S13]  /*20d0*/  ISETP.NE.OR P0, PT, R9, RZ, P0 ;  /* 0x000000ff0900720c */ /* 0x000fda0000705670 */
[----:B------:R-:W-:Y:S05]  /*20e0*/  @!P0 BRA `(.L_x_1949) ;  /* 0x00000000007c8947 */ /* 0x000fea0003800000 */
.L_x_1950:
        /* <DEDUP_REMOVED lines=10> */
[----:B------:R-:W-:-:S04]  /*2190*/  @!P6 IMAD R25, R25, UR12, R0 ;  /* 0x0000000c1919ec24 */ /* 0x000fc8000f8e0200 */
[----:B------:R-:W-:-:S06]  /*21a0*/  @!P6 IMAD.WIDE.U32 R24, R25, 0x8, R10 ;  /* 0x000000081918e825 */ /* 0x000fcc00078e000a */
[----:B------:R-:W3:Y:S01]  /*21b0*/  @!P6 LDG.E.64 R24, desc[UR8][R24.64] ;  /* 0x000000081818e981 */ /* 0x000ee2000c1e1b00 */
[----:B--2---:R-:W-:Y:S01]  /*21c0*/  @!P5 FADD.FTZ R21, R21, R23 ;  /* 0x000000171515d221 */ /* 0x004fe20000010000 */
[----:B------:R-:W-:Y:S02]  /*21d0*/  @!P4 IMAD R23, R27, UR12, R0 ;  /* 0x0000000c1b17cc24 */ /* 0x000fe4000f8e0200 */
[----:B------:R-:W-:Y:S01]  /*21e0*/  @!P5 FADD.FTZ R20, R20, R22 ;  /* 0x000000161414d221 */ /* 0x000fe20000010000 */
[----:B------:R-:W-:Y:S02]  /*21f0*/  @!P0 IMAD R27, R26, UR12, R0 ;  /* 0x0000000c1a1b8c24 */ /* 0x000fe4000f8e0200 */
[----:B------:R-:W-:-:S04]  /*2200*/  @!P4 IMAD.WIDE.U32 R22, R23, 0x8, R10 ;  /* 0x000000081716c825 */ /* 0x000fc800078e000a */
[----:B------:R-:W-:Y:S02]  /*2210*/  @!P0 IMAD.WIDE.U32 R26, R27, 0x8, R10 ;  /* 0x000000081b1a8825 */ /* 0x000fe400078e000a */
[----:B------:R-:W2:Y:S04]  /*2220*/  @!P4 LDG.E.64 R22, desc[UR8][R22.64] ;  /* 0x000000081616c981 */ /* 0x000ea8000c1e1b00 */
[----:B------:R-:W4:Y:S01]  /*2230*/  @!P0 LDG.E.64 R26, desc[UR8][R26.64] ;  /* 0x000000081a1a8981 */ /* 0x000f22000c1e1b00 */
[----:B------:R-:W-:-:S04]  /*2240*/  IADD3 R9, R9, -0x4, RZ ;  /* 0xfffffffc09097810 */ /* 0x000fc80007ffe0ff */
[----:B------:R-:W-:Y:S01]  /*2250*/  ISETP.NE.AND P5, PT, R9, RZ, PT ;  /* 0x000000ff0900720c */ /* 0x000fe20003fa5270 */
[----:B---3--:R-:W-:Y:S01]  /*2260*/  @!P6 FADD.FTZ R20, R20, R24 ;  /* 0x000000181414e221 */ /* 0x008fe20000010000 */
[----:B------:R-:W-:Y:S01]  /*2270*/  @!P6 FADD.FTZ R21, R21, R25 ;  /* 0x000000191515e221 */ /* 0x000fe20000010000 */
[----:B------:R-:W-:Y:S02]  /*2280*/  IADD3 R8, R8, 0x4, RZ ;  /* 0x0000000408087810 */ /* 0x000fe40007ffe0ff */
[----:B--2---:R-:W-:Y:S01]  /*2290*/  @!P4 FADD.FTZ R20, R20, R22 ;  /* 0x000000161414c221 */ /* 0x004fe20000010000 */
[----:B------:R-:W-:-:S03]  /*22a0*/  @!P4 FADD.FTZ R21, R21, R23 ;  /* 0x000000171515c221 */ /* 0x000fc60000010000 */
[----:B----4-:R-:W-:Y:S01]  /*22b0*/  @!P0 FADD.FTZ R20, R20, R26 ;  /* 0x0000001a14148221 */ /* 0x010fe20000010000 */
[----:B------:R-:W-:-:S03]  /*22c0*/  @!P0 FADD.FTZ R21, R21, R27 ;  /* 0x0000001b15158221 */ /* 0x000fc60000010000 */
[----:B------:R-:W-:Y:S05]  /*22d0*/  @P5 BRA `(.L_x_1950) ;  /* 0xfffffffc00845947 */ /* 0x000fea000383ffff */
.L_x_1949:
        /* <DEDUP_REMOVED lines=11> */
.L_x_1955:
[----:B------:R-:W-:Y:S05]  /*2390*/  BSYNC B0 ;  /* 0x0000000000007941 */ /* 0x000fea0003800000 */
.L_x_1954:
        /* <DEDUP_REMOVED lines=16> */
.L_x_1946:
        /* <DEDUP_REMOVED lines=10> */
[----:B------:R-:W-:-:S03]  /*2540*/  ULDC.64 UR18, c[0x0][0x230] ;  /* 0x00008c0000127ab9 */ /* 0x000fc60000000a00 */
[C---:B------:R-:W-:Y:S02]  /*2550*/  SHF.L.U64.HI R12, R14.reuse, 0x1, R11 ;  /* 0x000000010e0c7819 */ /* 0x040fe4000001020b */
[----:B------:R-:W-:-:S04]  /*2560*/  SHF.L.U32 R14, R14, 0x1, RZ ;  /* 0x000000010e0e7819 */ /* 0x000fc800000006ff */
[----:B------:R-:W-:Y:S01]  /*2570*/  IADD3 R10, P4, R14, UR16, RZ ;  /* 0x000000100e0a7c10 */ /* 0x000fe2000ff9e0ff */
[----:B0-----:R-:W0:Y:S01]  /*2580*/  @!P0 LDC.64 R8, c[0x0][0x218] ;  /* 0x00008600ff088b82 */ /* 0x001e220000000a00 */
[----:B------:R-:W-:Y:S01]  /*2590*/  @!P0 FMUL.FTZ R23, R21, UR14 ;  /* 0x0000000e15178c20 */ /* 0x000fe20008410000 */
[----:B------:R-:W-:Y:S01]  /*25a0*/  @!P0 FMUL.FTZ R22, R20, UR14 ;  /* 0x0000000e14168c20 */ /* 0x000fe20008410000 */
[----:B------:R-:W-:Y:S01]  /*25b0*/  IADD3.X R11, R12, UR17, RZ, P4, !PT ;  /* 0x000000110c0b7c10 */ /* 0x000fe2000a7fe4ff */
[----:B------:R-:W-:Y:S01]  /*25c0*/  HADD2.F32 R35, -RZ, R28.H0_H0 ;  /* 0x2000001cff237230 */ /* 0x000fe20000004100 */
[----:B------:R-:W-:Y:S01]  /*25d0*/  IADD3 R14, P5, R14, UR18, RZ ;  /* 0x000000120e0e7c10 */ /* 0x000fe2000ffbe0ff */
[----:B------:R-:W-:Y:S01]  /*25e0*/  HADD2.F32 R27, -RZ, R4.H0_H0 ;  /* 0x20000004ff1b7230 */ /* 0x000fe20000004100 */
[----:B------:R-:W-:Y:S01]  /*25f0*/  ULDC.64 UR16, c[0x0][0x278] ;  /* 0x00009e0000107ab9 */ /* 0x000fe20000000a00 */
[----:B-1----:R-:W-:-:S09]  /*2600*/  ULEA UR6, UR7, UR6, 0x18 ;  /* 0x0000000607067291 */ /* 0x002fd2000f8ec03f */
[----:B------:R1:W-:Y:S01]  /*2610*/  @!P3 STS.64 [UR6+0x30], R20 ;  /* 0x00003014ff00b988 */ /* 0x0003e20008000a06 */
[----:B0-----:R-:W-:Y:S01]  /*2620*/  @!P0 IMAD.WIDE R8, R15, 0x8, R8 ;  /* 0x000000080f088825 */ /* 0x001fe200078e0208 */
[----:B------:R-:W-:-:S04]  /*2630*/  IADD3.X R15, R12, UR19, RZ, P5, !PT ;  /* 0x000000130c0f7c10 */ /* 0x000fc8000affe4ff */
[----:B------:R0:W-:Y:S01]  /*2640*/  @!P0 STG.E.64 desc[UR8][R8.64], R22 ;  /* 0x0000001608008986 */ /* 0x0001e2000c101b08 */
[----:B------:R-:W-:Y:S06]  /*2650*/  BAR.SYNC.DEFER_BLOCKING 0x0 ;  /* 0x0000000000007b1d */ /* 0x000fec0000010000 */
[----:B------:R-:W2:Y:S04]  /*2660*/  LDG.E.U16 R25, desc[UR8][R10.64] ;  /* 0x000000080a197981 */ /* 0x000ea8000c1e1500 */
[----:B------:R-:W3:Y:S04]  /*2670*/  LDG.E.U16 R12, desc[UR8][R14.64] ;  /* 0x000000080e0c7981 */ /* 0x000ee8000c1e1500 */
[----:B-1----:R1:W4:Y:S04]  /*2680*/  LDG.E.U16 R20, desc[UR8][R10.64+0x2] ;  /* 0x000002080a147981 */ /* 0x002328000c1e1500 */
[----:B------:R5:W4:Y:S01]  /*2690*/  LDG.E.U16 R21, desc[UR8][R14.64+0x2] ;  /* 0x000002080e157981 */ /* 0x000b22000c1e1500 */
[----:B------:R-:W-:Y:S01]  /*26a0*/  ISETP.NE.AND P5, PT, RZ, UR13, PT ;  /* 0x0000000dff007c0c */ /* 0x000fe2000bfa5270 */
[----:B0-----:R-:W-:-:S02]  /*26b0*/  HADD2.F32 R22, -RZ, R3.H1_H1 ;  /* 0x30000003ff167230 */ /* 0x001fc40000004100 */
[----:B------:R-:W0:Y:S01]  /*26c0*/  LDS.64 R8, [UR6+0x30] ;  /* 0x00003006ff087984 */ /* 0x000e220008000a00 */
[----:B-1----:R-:W-:Y:S02]  /*26d0*/  HADD2.F32 R10, -RZ, R3.H0_H0 ;  /* 0x20000003ff0a7230 */ /* 0x002fe40000004100 */
[----:B------:R-:W-:Y:S02]  /*26e0*/  HADD2.F32 R11, -RZ, R5.H0_H0 ;  /* 0x20000005ff0b7230 */ /* 0x000fe40000004100 */
[--C-:B-----5:R-:W-:Y:S02]  /*26f0*/  HADD2.F32 R15, -RZ, R13.reuse.H0_H0 ;  /* 0x2000000dff0f7230 */ /* 0x120fe40000004100 */
[----:B------:R-:W-:Y:S02]  /*2700*/  HADD2.F32 R13, -RZ, R13.H1_H1 ;  /* 0x3000000dff0d7230 */ /* 0x000fe40000004100 */
[----:B0-----:R-:W-:-:S04]  /*2710*/  FMUL.FTZ R24, R8, UR14 ;  /* 0x0000000e08187c20 */ /* 0x001fc80008410000 */
[----:B------:R-:W-:Y:S01]  /*2720*/  FMUL.FTZ R26, R24, R24 ;  /* 0x00000018181a7220 */ /* 0x000fe20000410000 */
[--C-:B------:R-:W-:Y:S01]  /*2730*/  FADD.FTZ R8, R35, -R24.reuse ;  /* 0x8000001823087221 */ /* 0x100fe20000010000 */
[----:B------:R-:W-:Y:S02]  /*2740*/  HADD2.F32 R35, -RZ, R6.H0_H0 ;  /* 0x20000006ff237230 */ /* 0x000fe40000004100 */
[----:B------:R-:W-:Y:S01]  /*2750*/  FADD.FTZ R15, R15, -R24 ;  /* 0x800000180f0f7221 */ /* 0x000fe20000010000 */
[----:B------:R-:W-:Y:S01]  /*2760*/  FFMA.FTZ R26, R9, UR14, -R26 ;  /* 0x0000000e091a7c23 */ /* 0x000fe2000801081a */
[--C-:B------:R-:W-:Y:S02]  /*2770*/  HADD2.F32 R9, -RZ, R29.reuse.H0_H0 ;  /* 0x2000001dff097230 */ /* 0x100fe40000004100 */
[--C-:B------:R-:W-:Y:S01]  /*2780*/  FADD.FTZ R11, R11, -R24.reuse ;  /* 0x800000180b0b7221 */ /* 0x100fe20000010000 */
[----:B------:R-:W-:Y:S01]  /*2790*/  FADD.FTZ R35, R35, -R24 ;  /* 0x8000001823237221 */ /* 0x000fe20000010000 */
[----:B------:R-:W-:Y:S01]  /*27a0*/  HADD2.F32 R29, -RZ, R29.H1_H1 ;  /* 0x3000001dff1d7230 */ /* 0x000fe20000004100 */
[----:B------:R-:W-:-:S04]  /*27b0*/  FSETP.GTU.FTZ.AND P0, PT, R26, RZ, PT ;  /* 0x000000ff1a00720b */ /* 0x000fc80003f1c000 */
[----:B------:R-:W-:-:S09]  /*27c0*/  FADD.FTZ R29, R29, -R24 ;  /* 0x800000181d1d7221 */ /* 0x000fd20000010000 */
[----:B------:R-:W-:Y:S01]  /*27d0*/  VOTEU.ANY UP0, P0 ;  /* 0x00000000003f7886 */ /* 0x000fe20000000100 */
[----:B------:R-:W-:-:S04]  /*27e0*/  PLOP3.LUT P0, PT, PT, PT, UP0, 0x80, 0x0 ;  /* 0x000000000000781c */ /* 0x000fc80003f0f008 */
[----:B------:R-:W-:-:S09]  /*27f0*/  @UP0 ULDC UR6, c[0x0][0x238] ;  /* 0x00008e0000060ab9 */ /* 0x000fd20000000800 */
[----:B------:R-:W-:Y:S01]  /*2800*/  @P0 FADD.FTZ R26, R26, UR6 ;  /* 0x000000061a1a0e21 */ /* 0x000fe20008010000 */
[----:B------:R-:W-:-:S05]  /*2810*/  UMOV UR6, 0x3f800000 ;  /* 0x3f80000000067882 */ /* 0x000fca0000000000 */
[----:B------:R-:W0:Y:S02]  /*2820*/  @P0 MUFU.RSQ R26, R26 ;  /* 0x0000001a001a0308 */ /* 0x000e240000001400 */
[----:B0-----:R-:W-:Y:S01]  /*2830*/  @P0 R2UR UR7, R26 ;  /* 0x000000001a0702ca */ /* 0x001fe200000e0000 */
[----:B------:R-:W-:Y:S01]  /*2840*/  HADD2.F32 R26, -RZ, R28.H1_H1 ;  /* 0x3000001cff1a7230 */ /* 0x000fe20000004100 */
[----:B------:R-:W-:Y:S01]  /*2850*/  ISETP.GE.U32.AND P0, PT, R31, UR16, PT ;  /* 0x000000101f007c0c */ /* 0x000fe2000bf06070 */
[----:B------:R-:W-:-:S03]  /*2860*/  HADD2.F32 R28, -RZ, R6.H1_H1 ;  /* 0x30000006ff1c7230 */ /* 0x000fc60000004100 */
[----:B------:R-:W-:Y:S01]  /*2870*/  ISETP.GE.AND.EX P0, PT, R36, UR17, PT, P0 ;  /* 0x0000001124007c0c */ /* 0x000fe2000bf06300 */
[----:B------:R-:W-:-:S03]  /*2880*/  FADD.FTZ R26, R26, -R24 ;  /* 0x800000181a1a7221 */ /* 0x000fc60000010000 */
[----:B------:R-:W-:-:S03]  /*2890*/  ISETP.LT.U32.AND P0, PT, R33, 0x80, !P0 ;  /* 0x000000802100780c */ /* 0x000fc60004701070 */
[----:B------:R-:W-:Y:S02]  /*28a0*/  @UP0 UMOV UR6, UR7 ;  /* 0x0000000700060c82 */ /* 0x000fe40008000000 */
[----:B------:R-:W-:Y:S01]  /*28b0*/  FMUL.FTZ R15, R15, UR6 ;  /* 0x000000060f0f7c20 */ /* 0x000fe20008410000 */
[----:B------:R-:W-:Y:S01]  /*28c0*/  FMUL.FTZ R8, R8, UR6 ;  /* 0x0000000608087c20 */ /* 0x000fe20008410000 */
[----:B------:R-:W-:Y:S01]  /*28d0*/  FMUL.FTZ R11, R11, UR6 ;  /* 0x000000060b0b7c20 */ /* 0x000fe20008410000 */
[----:B------:R-:W-:Y:S01]  /*28e0*/  FMUL.FTZ R35, R35, UR6 ;  /* 0x0000000623237c20 */ /* 0x000fe20008410000 */
[----:B------:R-:W-:Y:S01]  /*28f0*/  FMUL.FTZ R29, R29, UR6 ;  /* 0x000000061d1d7c20 */ /* 0x000fe20008410000 */
[----:B--2---:R-:W-:Y:S01]  /*2900*/  SHF.L.U32 R23, R25, 0x10, RZ ;  /* 0x0000001019177819 */ /* 0x004fe200000006ff */
[--C-:B------:R-:W-:Y:S01]  /*2910*/  FADD.FTZ R25, R9, -R24.reuse ;  /* 0x8000001809197221 */ /* 0x100fe20000010000 */
[--C-:B------:R-:W-:Y:S01]  /*2920*/  FADD.FTZ R9, R10, -R24.reuse ;  /* 0x800000180a097221 */ /* 0x100fe20000010000 */
[--C-:B------:R-:W-:Y:S01]  /*2930*/  FADD.FTZ R10, R27, -R24.reuse ;  /* 0x800000181b0a7221 */ /* 0x100fe20000010000 */
[----:B------:R-:W-:Y:S01]  /*2940*/  HADD2.F32 R27, -RZ, R7.H0_H0 ;  /* 0x20000007ff1b7230 */ /* 0x000fe20000004100 */
[----:B---3--:R-:W-:Y:S01]  /*2950*/  SHF.L.U32 R14, R12, 0x10, RZ ;  /* 0x000000100c0e7819 */ /* 0x008fe200000006ff */
[----:B------:R-:W-:Y:S01]  /*2960*/  FMUL.FTZ R25, R25, UR6 ;  /* 0x0000000619197c20 */ /* 0x000fe20008410000 */
[----:B------:R-:W-:Y:S01]  /*2970*/  FMUL.FTZ R9, R9, UR6 ;  /* 0x0000000609097c20 */ /* 0x000fe20008410000 */
[----:B------:R-:W-:Y:S01]  /*2980*/  FMUL.FTZ R10, R10, UR6 ;  /* 0x000000060a0a7c20 */ /* 0x000fe20008410000 */
[----:B------:R-:W-:Y:S01]  /*2990*/  FADD.FTZ R27, R27, -R24 ;  /* 0x800000181b1b7221 */ /* 0x000fe20000010000 */
[C-C-:B------:R-:W-:Y:S01]  /*29a0*/  FFMA.FTZ R25, R23.reuse, R25, R14.reuse ;  /* 0x0000001917197223 */ /* 0x140fe2000001000e */
[C-C-:B------:R-:W-:Y:S01]  /*29b0*/  FFMA.FTZ R15, R23.reuse, R15, R14.reuse ;  /* 0x0000000f170f7223 */ /* 0x140fe2000001000e */
[--C-:B------:R-:W-:Y:S01]  /*29c0*/  FFMA.FTZ R8, R23, R8, R14.reuse ;  /* 0x0000000817087223 */ /* 0x100fe2000001000e */
[----:B------:R-:W-:Y:S01]  /*29d0*/  FMUL.FTZ R27, R27, UR6 ;  /* 0x000000061b1b7c20 */ /* 0x000fe20008410000 */
[C-C-:B------:R-:W-:Y:S01]  /*29e0*/  FFMA.FTZ R9, R23.reuse, R9, R14.reuse ;  /* 0x0000000917097223 */ /* 0x140fe2000001000e */
[C-C-:B------:R-:W-:Y:S01]  /*29f0*/  FFMA.FTZ R10, R23.reuse, R10, R14.reuse ;  /* 0x0000000a170a7223 */ /* 0x140fe2000001000e */
[C-C-:B------:R-:W-:Y:S01]  /*2a00*/  FFMA.FTZ R11, R23.reuse, R11, R14.reuse ;  /* 0x0000000b170b7223 */ /* 0x140fe2000001000e */
[C-C-:B------:R-:W-:Y:S01]  /*2a10*/  FFMA.FTZ R12, R23.reuse, R35, R14.reuse ;  /* 0x00000023170c7223 */ /* 0x140fe2000001000e */
[----:B------:R-:W-:Y:S01]  /*2a20*/  FFMA.FTZ R14, R23, R27, R14 ;  /* 0x0000001b170e7223 */ /* 0x000fe2000001000e */
[----:B------:R-:W-:Y:S01]  /*2a30*/  HADD2.F32 R23, -RZ, R4.H1_H1 ;  /* 0x30000004ff177230 */ /* 0x000fe20000004100 */
[----:B----4-:R-:W-:Y:S01]  /*2a40*/  SHF.L.U32 R3, R20, 0x10, RZ ;  /* 0x0000001014037819 */ /* 0x010fe200000006ff */
[----:B------:R-:W-:Y:S01]  /*2a50*/  HADD2.F32 R27, -RZ, R5.H1_H1 ;  /* 0x30000005ff1b7230 */ /* 0x000fe20000004100 */
[----:B------:R-:W-:Y:S01]  /*2a60*/  SHF.L.U32 R4, R21, 0x10, RZ ;  /* 0x0000001015047819 */ /* 0x000fe200000006ff */
[----:B------:R-:W-:-:S02]  /*2a70*/  HADD2.F32 R35, -RZ, R7.H1_H1 ;  /* 0x30000007ff237230 */ /* 0x000fc40000004100 */
[--C-:B------:R-:W-:Y:S01]  /*2a80*/  FADD.FTZ R20, R13, -R24.reuse ;  /* 0x800000180d147221 */ /* 0x100fe20000010000 */
[--C-:B------:R-:W-:Y:S01]  /*2a90*/  FADD.FTZ R5, R22, -R24.reuse ;  /* 0x8000001816057221 */ /* 0x100fe20000010000 */
[--C-:B------:R-:W-:Y:S01]  /*2aa0*/  FADD.FTZ R6, R23, -R24.reuse ;  /* 0x8000001817067221 */ /* 0x100fe20000010000 */
[--C-:B------:R-:W-:Y:S01]  /*2ab0*/  FADD.FTZ R7, R27, -R24.reuse ;  /* 0x800000181b077221 */ /* 0x100fe20000010000 */
[--C-:B------:R-:W-:Y:S01]  /*2ac0*/  FADD.FTZ R13, R28, -R24.reuse ;  /* 0x800000181c0d7221 */ /* 0x100fe20000010000 */
[----:B------:R-:W-:Y:S01]  /*2ad0*/  FADD.FTZ R24, R35, -R24 ;  /* 0x8000001823187221 */ /* 0x000fe20000010000 */
[----:B------:R-:W-:Y:S01]  /*2ae0*/  FMUL.FTZ R27, R20, UR6 ;  /* 0x00000006141b7c20 */ /* 0x000fe20008410000 */
        /* <DEDUP_REMOVED lines=12> */
.L_x_1956:
[----:B------:R-:W-:Y:S04]  /*2bb0*/  BSSY B0, `(.L_x_1957) ;  /* 0x000000f000007945 */ /* 0x000fe80003800000 */
[----:B------:R-:W-:Y:S05]  /*2bc0*/  @P1 BRA `(.L_x_1958) ;  /* 0x0000000000341947 */ /* 0x000fea0003800000 */
[----:B------:R-:W-:Y:S01]  /*2bd0*/  SHF.R.S32.HI R20, RZ, 0x1f, R2 ;  /* 0x0000001fff147819 */ /* 0x000fe20000011402 */
[----:B------:R-:W-:Y:S01]  /*2be0*/  ULDC.64 UR14, c[0x0][0x270] ;  /* 0x00009c00000e7ab9 */ /* 0x000fe20000000a00 */
[----:B------:R-:W-:Y:S02]  /*2bf0*/  MOV R21, R19 ;  /* 0x0000001300157202 */ /* 0x000fe40000000f00 */
[----:B------:R-:W-:Y:S01]  /*2c00*/  F2FP.F16.F32.PACK_AB R25, R28, R25 ;  /* 0x000000191c19723e */ /* 0x000fe200000000ff */
[----:B------:R-:W-:Y:S01]  /*2c10*/  IMAD R23, R20, UR14, RZ ;  /* 0x0000000e14177c24 */ /* 0x000fe2000f8e02ff */
[----:B------:R-:W-:-:S03]  /*2c20*/  MOV R20, R16 ;  /* 0x0000001000147202 */ /* 0x000fc60000000f00 */
[C---:B------:R-:W-:Y:S02]  /*2c30*/  IMAD R23, R2.reuse, UR15, R23 ;  /* 0x0000000f02177c24 */ /* 0x040fe4000f8e0217 */
[----:B------:R-:W-:Y:S01]  /*2c40*/  IMAD.WIDE.U32 R20, R2, UR14, R20 ;  /* 0x0000000e02147c25 */ /* 0x000fe2000f8e0014 */
[----:B------:R-:W-:-:S04]  /*2c50*/  ULDC.64 UR14, c[0x0][0x210] ;  /* 0x00008400000e7ab9 */ /* 0x000fc80000000a00 */
[----:B------:R-:W-:Y:S02]  /*2c60*/  IADD3 R23, R21, R23, RZ ;  /* 0x0000001715177210 */ /* 0x000fe40007ffe0ff */
[----:B------:R-:W-:-:S04]  /*2c70*/  LEA R22, P1, R20, UR14, 0x1 ;  /* 0x0000000e14167c11 */ /* 0x000fc8000f8208ff */
[----:B------:R-:W-:-:S05]  /*2c80*/  LEA.HI.X R23, R20, UR15, R23, 0x1, P1 ;  /* 0x0000000f14177c11 */ /* 0x000fca00088f0c17 */
[----:B------:R0:W-:Y:S04]  /*2c90*/  STG.E desc[UR8][R22.64], R25 ;  /* 0x0000001916007986 */ /* 0x0001e8000c101908 */
.L_x_1958:
[----:B------:R-:W-:Y:S05]  /*2ca0*/  BSYNC B0 ;  /* 0x0000000000007941 */ /* 0x000fea0003800000 */
.L_x_1957:
[----:B------:R-:W-:Y:S01]  /*2cb0*/  FMUL.FTZ R26, R26, UR6 ;  /* 0x000000061a1a7c20 */ /* 0x000fe20008410000 */
        /* <DEDUP_REMOVED lines=12> */
.L_x_1959:
        /* <DEDUP_REMOVED lines=14> */
.L_x_1961:
[----:B------:R-:W-:Y:S05]  /*2e60*/  BSYNC B0 ;  /* 0x0000000000007941 */ /* 0x000fea0003800000 */
.L_x_1960:
[----:B-1----:R-:W-:Y:S01]  /*2e70*/  FFMA.FTZ R15, R3, R26, R4 ;  /* 0x0000001a030f7223 */ /* 0x002fe20000010004 */
        /* <DEDUP_REMOVED lines=11> */
.L_x_1962:
[----:B------:R-:W-:Y:S04]  /*2f30*/  BSSY B0, `(.L_x_1963) ;  /* 0x0000010000007945 */ /* 0x000fe80003800000 */
[----:B------:R-:W-:Y:S05]  /*2f40*/  @P2 BRA `(.L_x_1964) ;  /* 0x0000000000382947 */ /* 0x000fea0003800000 */
[----:B0-----:R-:W-:Y:S01]  /*2f50*/  IADD3 R23, R2, 0x80, RZ ;  /* 0x0000008002177810 */ /* 0x001fe20007ffe0ff */
[----:B------:R-:W-:Y:S01]  /*2f60*/  ULDC.64 UR14, c[0x0][0x270] ;  /* 0x00009c00000e7ab9 */ /* 0x000fe20000000a00 */
[----:B------:R-:W-:Y:S02]  /*2f70*/  MOV R21, R19 ;  /* 0x0000001300157202 */ /* 0x000fe40000000f00 */
[----:B------:R-:W-:Y:S02]  /*2f80*/  SHF.R.S32.HI R20, RZ, 0x1f, R23 ;  /* 0x0000001fff147819 */ /* 0x000fe40000011417 */
[----:B------:R-:W-:-:S03]  /*2f90*/  F2FP.F16.F32.PACK_AB R15, R15, R8 ;  /* 0x000000080f0f723e */ /* 0x000fc600000000ff */
        /* <DEDUP_REMOVED lines=9> */
.L_x_1964:
[----:B------:R-:W-:Y:S05]  /*3030*/  BSYNC B0 ;  /* 0x0000000000007941 */ /* 0x000fea0003800000 */
.L_x_1963:
[C---:B------:R-:W-:Y:S01]  /*3040*/  IADD3 R27, R2.reuse, 0xc0, RZ ;  /* 0x000000c0021b7810 */ /* 0x040fe20007ffe0ff */
[----:B0-----:R-:W-:Y:S01]  /*3050*/  FMUL.FTZ R25, R13, UR6 ;  /* 0x000000060d197c20 */ /* 0x001fe20008410000 */
[----:B-1----:R-:W-:Y:S01]  /*3060*/  IADD3 R22, R2, 0x100, RZ ;  /* 0x0000010002167810 */ /* 0x002fe20007ffe0ff */
[----:B------:R-:W-:Y:S01]  /*3070*/  FMUL.FTZ R6, R6, UR6 ;  /* 0x0000000606067c20 */ /* 0x000fe20008410000 */
[C---:B------:R-:W-:Y:S01]  /*3080*/  IADD3 R8, R2.reuse, 0x140, RZ ;  /* 0x0000014002087810 */ /* 0x040fe20007ffe0ff */
[----:B------:R-:W-:Y:S01]  /*3090*/  FMUL.FTZ R7, R7, UR6 ;  /* 0x0000000607077c20 */ /* 0x000fe20008410000 */
[----:B------:R-:W-:Y:S01]  /*30a0*/  IADD3 R15, R2, 0x180, RZ ;  /* 0x00000180020f7810 */ /* 0x000fe20007ffe0ff */
[----:B------:R-:W-:Y:S01]  /*30b0*/  FMUL.FTZ R29, R24, UR6 ;  /* 0x00000006181d7c20 */ /* 0x000fe20008410000 */
[----:B------:R-:W-:Y:S01]  /*30c0*/  ISETP.GE.U32.AND P4, PT, R27, UR16, PT ;  /* 0x000000101b007c0c */ /* 0x000fe2000bf86070 */
[----:B------:R-:W-:Y:S01]  /*30d0*/  FMUL.FTZ R5, R5, UR6 ;  /* 0x0000000605057c20 */ /* 0x000fe20008410000 */
[----:B------:R-:W-:Y:S01]  /*30e0*/  ISETP.GE.U32.AND P0, PT, R22, UR16, PT ;  /* 0x0000001016007c0c */ /* 0x000fe2000bf06070 */
[C-C-:B------:R-:W-:Y:S01]  /*30f0*/  FFMA.FTZ R24, R3.reuse, R25, R4.reuse ;  /* 0x0000001903187223 */ /* 0x140fe20000010004 */
[----:B------:R-:W-:Y:S01]  /*3100*/  ISETP.GE.U32.AND P1, PT, R8, UR16, PT ;  /* 0x0000001008007c0c */ /* 0x000fe2000bf26070 */
[--C-:B------:R-:W-:Y:S01]  /*3110*/  FFMA.FTZ R13, R3, R6, R4.reuse ;  /* 0x00000006030d7223 */ /* 0x100fe20000010004 */
[----:B------:R-:W-:Y:S01]  /*3120*/  ISETP.GE.U32.AND P2, PT, R15, UR16, PT ;  /* 0x000000100f007c0c */ /* 0x000fe2000bf46070 */
[C-C-:B------:R-:W-:Y:S01]  /*3130*/  FFMA.FTZ R23, R3.reuse, R7, R4.reuse ;  /* 0x0000000703177223 */ /* 0x140fe20000010004 */
[----:B------:R-:W-:Y:S01]  /*3140*/  ISETP.GE.U32.AND P3, PT, R30, UR16, PT ;  /* 0x000000101e007c0c */ /* 0x000fe2000bf66070 */
[C-C-:B------:R-:W-:Y:S01]  /*3150*/  FFMA.FTZ R25, R3.reuse, R29, R4.reuse ;  /* 0x0000001d03197223 */ /* 0x140fe20000010004 */
[----:B------:R-:W-:Y:S01]  /*3160*/  SHF.R.S32.HI R28, RZ, 0x1f, R27 ;  /* 0x0000001fff1c7819 */ /* 0x000fe2000001141b */
[----:B------:R-:W-:Y:S01]  /*3170*/  FFMA.FTZ R3, R3, R5, R4 ;  /* 0x0000000503037223 */ /* 0x000fe20000010004 */
[----:B------:R-:W-:-:S02]  /*3180*/  SHF.R.S32.HI R26, RZ, 0x1f, R22 ;  /* 0x0000001fff1a7819 */ /* 0x000fc40000011416 */
[----:B------:R-:W-:Y:S02]  /*3190*/  SHF.R.S32.HI R20, RZ, 0x1f, R8 ;  /* 0x0000001fff147819 */ /* 0x000fe40000011408 */
[----:B------:R-:W-:Y:S02]  /*31a0*/  SHF.R.S32.HI R21, RZ, 0x1f, R15 ;  /* 0x0000001fff157819 */ /* 0x000fe4000001140f */
[----:B------:R-:W-:Y:S02]  /*31b0*/  ISETP.GE.AND.EX P4, PT, R28, UR17, PT, P4 ;  /* 0x000000111c007c0c */ /* 0x000fe4000bf86340 */
[----:B------:R-:W-:Y:S02]  /*31c0*/  ISETP.GE.AND.EX P0, PT, R26, UR17, PT, P0 ;  /* 0x000000111a007c0c */ /* 0x000fe4000bf06300 */
[----:B------:R-:W-:Y:S02]  /*31d0*/  ISETP.GE.AND.EX P1, PT, R20, UR17, PT, P1 ;  /* 0x0000001114007c0c */ /* 0x000fe4000bf26310 */
[----:B------:R-:W-:-:S02]  /*31e0*/  ISETP.GE.AND.EX P2, PT, R21, UR17, PT, P2 ;  /* 0x0000001115007c0c */ /* 0x000fc4000bf46320 */
[----:B------:R-:W-:Y:S02]  /*31f0*/  ISETP.GE.AND.EX P3, PT, R34, UR17, PT, P3 ;  /* 0x0000001122007c0c */ /* 0x000fe4000bf66330 */
[C---:B------:R-:W-:Y:S02]  /*3200*/  ISETP.LT.U32.AND P4, PT, R33.reuse, 0x80, !P4 ;  /* 0x000000802100780c */ /* 0x040fe40006781070 */
[C---:B------:R-:W-:Y:S02]  /*3210*/  ISETP.LT.U32.AND P0, PT, R33.reuse, 0x80, !P0 ;  /* 0x000000802100780c */ /* 0x040fe40004701070 */
        /* <DEDUP_REMOVED lines=14> */
.L_x_1965:
        /* <DEDUP_REMOVED lines=14> */
.L_x_1967:
[----:B------:R-:W-:Y:S05]  /*33e0*/  BSYNC B0 ;  /* 0x0000000000007941 */ /* 0x000fea0003800000 */
.L_x_1966:
        /* <DEDUP_REMOVED lines=11> */
.L_x_1968:
        /* <DEDUP_REMOVED lines=14> */
.L_x_1970:
[----:B------:R-:W-:Y:S05]  /*3580*/  BSYNC B0 ;  /* 0x0000000000007941 */ /* 0x000fea0003800000 */
.L_x_1969:
        /* <DEDUP_REMOVED lines=11> */
.L_x_1971:
        /* <DEDUP_REMOVED lines=10> */
[----:B-1----:R-:W-:-:S02]  /*36e0*/  LEA R6, P0, R4, UR14, 0x1 ;  /* 0x0000000e04067c11 */ /* 0x002fc4000f8008ff */
[----:B------:R-:W-:-:S04]  /*36f0*/  IADD3 R3, R5, R3, RZ ;  /* 0x0000000305037210 */ /* 0x000fc80007ffe0ff */
[----:B------:R-:W-:-:S05]  /*3700*/  LEA.HI.X R7, R4, UR15, R3, 0x1, P0 ;  /* 0x0000000f04077c11 */ /* 0x000fca00080f0c03 */
[----:B------:R2:W-:Y:S02]  /*3710*/  STG.E desc[UR8][R6.64], R11 ;  /* 0x0000000b06007986 */ /* 0x0005e4000c101908 */
.L_x_1973:
[----:B------:R-:W-:Y:S05]  /*3720*/  BSYNC B0 ;  /* 0x0000000000007941 */ /* 0x000fea0003800000 */
.L_x_1972:
[----:B------:R-:W-:Y:S05]  /*3730*/  @!P5 BRA `(.L_x_1974) ;  /* 0x000000000028d947 */ /* 0x000fea0003800000 */
[----:B012---:R-:W-:Y:S01]  /*3740*/  FMUL.FTZ R6, R24, -1.4426950216293334961 ;  /* 0xbfb8aa3b18067820 */ /* 0x007fe20000410000 */
        /* <DEDUP_REMOVED lines=9> */
.L_x_1974:
[----:B------:R-:W-:Y:S04]  /*37e0*/  BSSY B0, `(.L_x_1975) ;  /* 0x000000e000007945 */ /* 0x000fe80003800000 */
[----:B------:R-:W-:Y:S05]  /*37f0*/  @!P2 BRA `(.L_x_1976) ;  /* 0x000000000030a947 */ /* 0x000fea0003800000 */
[----:B------:R-:W-:Y:S01]  /*3800*/  ULDC.64 UR14, c[0x0][0x270] ;  /* 0x00009c00000e7ab9 */ /* 0x000fe20000000a00 */
[----:B------:R-:W-:Y:S01]  /*3810*/  MOV R4, R16 ;  /* 0x0000001000047202 */ /* 0x000fe20000000f00 */
[----:B012---:R-:W-:Y:S01]  /*3820*/  IMAD R6, R21, UR14, RZ ;  /* 0x0000000e15067c24 */ /* 0x007fe2000f8e02ff */
        /* <DEDUP_REMOVED lines=9> */
.L_x_1976:
[----:B------:R-:W-:Y:S05]  /*38c0*/  BSYNC B0 ;  /* 0x0000000000007941 */ /* 0x000fea0003800000 */
.L_x_1975:
[----:B------:R-:W-:Y:S05]  /*38d0*/  @!P5 BRA `(.L_x_1977) ;  /* 0x000000000028d947 */ /* 0x000fea0003800000 */
[----:B0--3--:R-:W-:Y:S01]  /*38e0*/  FMUL.FTZ R3, R14, -1.4426950216293334961 ;  /* 0xbfb8aa3b0e037820 */ /* 0x009fe20000410000 */
[----:B-12---:R-:W-:-:S05]  /*38f0*/  FMUL.FTZ R6, R25, -1.4426950216293334961 ;  /* 0xbfb8aa3b19067820 */ /* 0x006fca0000410000 */
        /* <DEDUP_REMOVED lines=8> */
.L_x_1977:
[----:B------:R-:W-:Y:S04]  /*3980*/  BSSY B0, `(.L_x_1978) ;  /* 0x000000d000007945 */ /* 0x000fe80003800000 */
[----:B------:R-:W-:Y:S05]  /*3990*/  @!P3 BRA `(.L_x_1979) ;  /* 0x00000000002cb947 */ /* 0x000fea0003800000 */
[----:B------:R-:W-:Y:S01]  /*39a0*/  ULDC.64 UR6, c[0x0][0x270] ;  /* 0x00009c0000067ab9 */ /* 0x000fe20000000a00 */
[----:B------:R-:W-:Y:S01]  /*39b0*/  MOV R17, R19 ;  /* 0x0000001300117202 */ /* 0x000fe20000000f00 */
[----:B0--3--:R-:W-:Y:S01]  /*39c0*/  IMAD R3, R34, UR6, RZ ;  /* 0x0000000622037c24 */ /* 0x009fe2000f8e02ff */
        /* <DEDUP_REMOVED lines=8> */
.L_x_1979:
[----:B------:R-:W-:Y:S05]  /*3a50*/  BSYNC B0 ;  /* 0x0000000000007941 */ /* 0x000fea0003800000 */
.L_x_1978:
[----:B------:R-:W-:Y:S02]  /*3a60*/  UIADD3 UR11, UR12, UR11, URZ ;  /* 0x0000000b0c0b7290 */ /* 0x000fe4000fffe03f */
[----:B------:R-:W-:Y:S02]  /*3a70*/  UIADD3 UR4, UR4, 0x1, URZ ;  /* 0x0000000104047890 */ /* 0x000fe4000fffe03f */
[----:B------:R-:W-:-:S06]  /*3a80*/  UISETP.GE.AND UP0, UPT, UR11, UR5, UPT ;  /* 0x000000050b00728c */ /* 0x000fcc000bf06270 */
[----:B------:R-:W-:-:S13]  /*3a90*/  PLOP3.LUT P0, PT, PT, PT, UP0, 0x80, 0x0 ;  /* 0x000000000000781c */ /* 0x000fda0003f0f008 */
[----:B------:R-:W-:Y:S05]  /*3aa0*/  @!P0 BRA `(.L_x_1980) ;  /* 0xffffffc400cc8947 */ /* 0x000fea000383ffff */
[----:B------:R-:W-:Y:S05]  /*3ab0*/  EXIT ;  /* 0x000000000000794d */ /* 0x000fea0003800000 */
.L_x_1981:
        /* <DEDUP_REMOVED lines=12> */
.L_x_2442:


//--------------------- .text._Z35group_norm_nhwc_fwd_one_pass_kernelI11Fp16IOFp16WLi64ELi4ELi128EEv26Group_norm_nhwc_fwd_params --------------------------
	.section	.text._Z35group_norm_nhwc_fwd_one_pass_kernelI11Fp16IOFp16WLi64ELi4ELi128EEv26Group_norm_nhwc_fwd_params,"ax",@progbits
	.align	128
        .global         _Z35group_norm_nhwc_fwd_one_pass_kernelI11Fp16IOFp16WLi64ELi4ELi128EEv26Group_norm_nhwc_fwd_params
        .type           _Z35group_norm_nhwc_fwd_one_pass_kernelI11Fp16IOFp16WLi64ELi4ELi128EEv26Group_norm_nhwc_fwd_params,@function
        .size           _Z35group_norm_nhwc_fwd_one_pass_kernelI11Fp16IOFp16WLi64ELi4ELi128EEv26Group_norm_nhwc_fwd_params,(.L_x_2443 - _Z35group_norm_nhwc_fwd_one_pass_kernelI11Fp16IOFp16WLi64ELi4ELi128EEv26Group_norm_nhwc_fwd_params)
        .other          _Z35group_norm_nhwc_fwd_one_pass_kernelI11Fp16IOFp16WLi64ELi4ELi128EEv26Group_norm_nhwc_fwd_params,@"STO_CUDA_ENTRY STV_DEFAULT"
_Z35group_norm_nhwc_fwd_one_pass_kernelI11Fp16IOFp16WLi64ELi4ELi128EEv26Group_norm_nhwc_fwd_params:
.text._Z35group_norm_nhwc_fwd_one_pass_kernelI11Fp16IOFp16WLi64ELi4ELi128EEv26Group_norm_nhwc_fwd_params:
        /* <DEDUP_REMOVED lines=35> */
.L_x_1997:
        /* <DEDUP_REMOVED lines=101> */
.L_x_1983:
[----:B------:R-:W-:Y:S05]  /*0880*/  BSYNC B0 ;  /* 0x0000000000007941 */ /* 0x000fea0003800000 */
.L_x_1982:
        /* <DEDUP_REMOVED lines=26> */
.L_x_1986:
[----:B0-----:R-:W2:Y:S04]  /*0a30*/  LDG.E.STRONG.GPU R10, desc[UR8][R8.64] ;  /* 0x00000008080a7981 */ /* 0x001ea8000c1ef900 */
[----:B--2---:R-:W-:Y:S01]  /*0a40*/  CCTL.IVALL ;  /* 0x00000000ff00798f */ /* 0x004fe20002000000 */
[----:B------:R-:W-:Y:S05]  /*0a50*/  YIELD ;  /* 0x0000000000007946 */ /* 0x000fea0003800000 */
[----:B------:R-:W-:-:S13]  /*0a60*/  ISETP.NE.AND P0, PT, R10, R21, PT ;  /* 0x000000150a00720c */ /* 0x000fda0003f05270 */
[----:B------:R-:W-:Y:S05]  /*0a70*/  @P0 BRA `(.L_x_1986) ;  /* 0xfffffffc00ec0947 */ /* 0x000fea000383ffff */
.L_x_1985:
        /* <DEDUP_REMOVED lines=17> */
.L_x_1990:
        /* <DEDUP_REMOVED lines=115> */
.L_x_1989:
        /* <DEDUP_REMOVED lines=61> */
.L_x_1991:
[----:B------:R-:W-:-:S13]  /*1690*/  ISETP.NE.OR P0, PT, R20, RZ, P0 ;  /* 0x000000ff1400720c */ /* 0x000fda0000705670 */
[----:B------:R-:W-:Y:S05]  /*16a0*/  @!P0 BRA `(.L_x_1987) ;  /* 0x00000000007c8947 */ /* 0x000fea0003800000 */
.L_x_1988:
        /* <DEDUP_REMOVED lines=31> */
.L_x_1987:
        /* <DEDUP_REMOVED lines=11> */
.L_x_1993:
[----:B------:R-:W-:Y:S05]  /*1950*/  BSYNC B0 ;  /* 0x0000000000007941 */ /* 0x000fea0003800000 */
.L_x_1992:
        /* <DEDUP_REMOVED lines=16> */
.L_x_1984:
        /* <DEDUP_REMOVED lines=47> */
[----:B--2---:R-:W-:Y:S02]  /*1d50*/  HADD2.F32 R10, -RZ, R7.H0_H0 ;  /* 0x20000007ff0a7230 */ /* 0x004fe40000004100 */
        /* <DEDUP_REMOVED lines=16> */
.L_x_1994:
        /* <DEDUP_REMOVED lines=14> */
.L_x_1996:
[----:B------:R-:W-:Y:S05]  /*1f40*/  BSYNC B0 ;  /* 0x0000000000007941 */ /* 0x000fea0003800000 */
.L_x_1995:
[----:B------:R-:W-:Y:S02]  /*1f50*/  IADD3 R6, R3, R6, RZ ;  /* 0x0000000603067210 */ /* 0x000fe40007ffe0ff */
[----:B------:R-:W-:Y:S02]  /*1f60*/  IADD3 R4, R4, 0x1, RZ ;  /* 0x0000000104047810 */ /* 0x000fe40007ffe0ff */
[----:B------:R-:W-:-:S13]  /*1f70*/  ISETP.GE.AND P0, PT, R6, UR4, PT ;  /* 0x0000000406007c0c */ /* 0x000fda000bf06270 */
[----:B------:R-:W-:Y:S05]  /*1f80*/  @!P0 BRA `(.L_x_1997) ;  /* 0xffffffe000a88947 */ /* 0x000fea000383ffff */
[----:B------:R-:W-:Y:S05]  /*1f90*/  EXIT ;  /* 0x000000000000794d */ /* 0x000fea0003800000 */
.L_x_1998:
        /* <DEDUP_REMOVED lines=14> */
.L_x_2443:


//--------------------- .text._Z35group_norm_nhwc_fwd_one_pass_kernelI11Fp16IOFp16WLi128ELi4ELi128EEv26Group_norm_nhwc_fwd_params --------------------------
	.section	.text._Z35group_norm_nhwc_fwd_one_pass_kernelI11Fp16IOFp16WLi128ELi4ELi128EEv26Group_norm_nhwc_fwd_params,"ax",@progbits
	.align	128
        .global         _Z35group_norm_nhwc_fwd_one_pass_kernelI11Fp16IOFp16WLi128ELi4ELi128EEv26Group_norm_nhwc_fwd_params
        .type           _Z35group_norm_nhwc_fwd_one_pass_kernelI11Fp16IOFp16WLi128ELi4ELi128EEv26Group_norm_nhwc_fwd_params,@function
        .size           _Z35group_norm_nhwc_fwd_one_pass_kernelI11Fp16IOFp16WLi128ELi4ELi128EEv26Group_norm_nhwc_fwd_params,(.L_x_2444 - _Z35group_norm_nhwc_fwd_one_pass_kernelI11Fp16IOFp16WLi128ELi4ELi128EEv26Group_norm_nhwc_fwd_params)
        .other          _Z35group_norm_nhwc_fwd_one_pass_kernelI11Fp16IOFp16WLi128ELi4ELi128EEv26Group_norm_nhwc_fwd_params,@"STO_CUDA_ENTRY STV_DEFAULT"
_Z35group_norm_nhwc_fwd_one_pass_kernelI11Fp16IOFp16WLi128ELi4ELi128EEv26Group_norm_nhwc_fwd_params:
.text._Z35group_norm_nhwc_fwd_one_pass_kernelI11Fp16IOFp16WLi128ELi4ELi128EEv26Group_norm_nhwc_fwd_params:
        /* <DEDUP_REMOVED lines=31> */
.L_x_2017:
        /* <DEDUP_REMOVED lines=127> */
.L_x_2000:
[----:B------:R-:W-:Y:S05]  /*09e0*/  BSYNC B0 ;  /* 0x0000000000007941 */ /* 0x000fea0003800000 */
.L_x_1999:
        /* <DEDUP_REMOVED lines=26> */
.L_x_2003:
[----:B0-----:R-:W2:Y:S04]  /*0b90*/  LDG.E.STRONG.GPU R10, desc[UR8][R8.64] ;  /* 0x00000008080a7981 */ /* 0x001ea8000c1ef900 */
[----:B--2---:R-:W-:Y:S01]  /*0ba0*/  CCTL.IVALL ;  /* 0x00000000ff00798f */ /* 0x004fe20002000000 */
[----:B------:R-:W-:Y:S05]  /*0bb0*/  YIELD ;  /* 0x0000000000007946 */ /* 0x000fea0003800000 */
[----:B------:R-:W-:-:S13]  /*0bc0*/  ISETP.NE.AND P0, PT, R10, R19, PT ;  /* 0x000000130a00720c */ /* 0x000fda0003f05270 */
[----:B------:R-:W-:Y:S05]  /*0bd0*/  @P0 BRA `(.L_x_2003) ;  /* 0xfffffffc00ec0947 */ /* 0x000fea000383ffff */
.L_x_2002:
        /* <DEDUP_REMOVED lines=17> */
.L_x_2007:
        /* <DEDUP_REMOVED lines=115> */
.L_x_2006:
        /* <DEDUP_REMOVED lines=61> */
.L_x_2008:
[----:B------:R-:W-:-:S13]  /*17f0*/  ISETP.NE.OR P0, PT, R15, RZ, P0 ;  /* 0x000000ff0f00720c */ /* 0x000fda0000705670 */
[----:B------:R-:W-:Y:S05]  /*1800*/  @!P0 BRA `(.L_x_2004) ;  /* 0x00000000007c8947 */ /* 0x000fea0003800000 */
.L_x_2005:
        /* <DEDUP_REMOVED lines=31> */
.L_x_2004:
        /* <DEDUP_REMOVED lines=11> */
.L_x_2010:
[----:B------:R-:W-:Y:S05]  /*1ab0*/  BSYNC B0 ;  /* 0x0000000000007941 */ /* 0x000fea0003800000 */
.L_x_2009:
        /* <DEDUP_REMOVED lines=16> */
.L_x_2001:
        /* <DEDUP_REMOVED lines=47> */
[----:B--2---:R-:W-:Y:S02]  /*1eb0*/  HADD2.F32 R26, -RZ, R26.H0_H0 ;  /* 0x2000001aff1a7230 */ /* 0x004fe40000004100 */
[----:B---3--:R-:W-:Y:S02]  /*1ec0*/  HADD2.F32 R8, -RZ, R29.H0_H0 ;  /* 0x2000001dff087230 */ /* 0x008fe40000004100 */
[----:B----4-:R-:W-:Y:S02]  /*1ed0*/  HADD2.F32 R27, -RZ, R27.H0_H0 ;  /* 0x2000001bff1b7230 */ /* 0x010fe40000004100 */
[----:B-----5:R-:W-:-:S03]  /*1ee0*/  HADD2.F32 R9, -RZ, R28.H0_H0 ;  /* 0x2000001cff097230 */ /* 0x020fc60000004100 */
        /* <DEDUP_REMOVED lines=13> */
.L_x_2011:
        /* <DEDUP_REMOVED lines=27> */
.L_x_2013:
[----:B------:R-:W-:Y:S05]  /*2170*/  BSYNC B0 ;  /* 0x0000000000007941 */ /* 0x000fea0003800000 */
.L_x_2012:
        /* <DEDUP_REMOVED lines=11> */
.L_x_2014:
        /* <DEDUP_REMOVED lines=14> */
.L_x_2016:
[----:B------:R-:W-:Y:S05]  /*2310*/  BSYNC B0 ;  /* 0x0000000000007941 */ /* 0x000fea0003800000 */
.L_x_2015:
[----:B------:R-:W-:Y:S02]  /*2320*/  IADD3 R6, R5, R6, RZ ;  /* 0x0000000605067210 */ /* 0x000fe40007ffe0ff */
[----:B------:R-:W-:Y:S02]  /*2330*/  IADD3 R4, R4, 0x1, RZ ;  /* 0x0000000104047810 */ /* 0x000fe40007ffe0ff */
[----:B------:R-:W-:-:S13]  /*2340*/  ISETP.GE.AND P0, PT, R6, UR4, PT ;  /* 0x0000000406007c0c */ /* 0x000fda000bf06270 */
[----:B------:R-:W-:Y:S05]  /*2350*/  @!P0 BRA `(.L_x_2017) ;  /* 0xffffffdc00a48947 */ /* 0x000fea000383ffff */
[----:B------:R-:W-:Y:S05]  /*2360*/  EXIT ;  /* 0x000000000000794d */ /* 0x000fea0003800000 */
.L_x_2018:
        /* <DEDUP_REMOVED lines=9> */
.L_x_2444:


//--------------------- .text._Z35group_norm_nhwc_fwd_one_pass_kernelI11Fp16IOFp16WLi256ELi4ELi128EEv26Group_norm_nhwc_fwd_params --------------------------
	.section	.text._Z35group_norm_nhwc_fwd_one_pass_kernelI11Fp16IOFp16WLi256ELi4ELi128EEv26Group_norm_nhwc_fwd_params,"ax",@progbits
	.align	128
        .global         _Z35group_norm_nhwc_fwd_one_pass_kernelI11Fp16IOFp16WLi256ELi4ELi128EEv26Group_norm_nhwc_fwd_params
        .type           _Z35group_norm_nhwc_fwd_one_pass_kernelI11Fp16IOFp16WLi256ELi4ELi128EEv26Group_norm_nhwc_fwd_params,@function
        .size           _Z35group_norm_nhwc_fwd_one_pass_kernelI11Fp16IOFp16WLi256ELi4ELi128EEv26Group_norm_nhwc_fwd_params,(.L_x_2445 - _Z35group_norm_nhwc_fwd_one_pass_kernelI11Fp16IOFp16WLi256ELi4ELi128EEv26Group_norm_nhwc_fwd_params)
        .other          _Z35group_norm_nhwc_fwd_one_pass_kernelI11Fp16IOFp16WLi256ELi4ELi128EEv26Group_norm_nhwc_fwd_params,@"STO_CUDA_ENTRY STV_DEFAULT"
_Z35group_norm_nhwc_fwd_one_pass_kernelI11Fp16IOFp16WLi256ELi4ELi128EEv26Group_norm_nhwc_fwd_params:
.text._Z35group_norm_nhwc_fwd_one_pass_kernelI11Fp16IOFp16WLi256ELi4ELi128EEv26Group_norm_nhwc_fwd_params:
        /* <DEDUP_REMOVED lines=18> */
.L_x_2043:
        /* <DEDUP_REMOVED lines=187> */
.L_x_2020:
[----:B------:R-:W-:Y:S05]  /*0cd0*/  BSYNC B0 ;  /* 0x0000000000007941 */ /* 0x000fea0003800000 */
.L_x_2019:
        /* <DEDUP_REMOVED lines=25> */
.L_x_2023:
[----:B0-----:R-:W2:Y:S04]  /*0e70*/  LDG.E.STRONG.GPU R10, desc[UR8][R8.64] ;  /* 0x00000008080a7981 */ /* 0x001ea8000c1ef900 */
[----:B--2---:R-:W-:Y:S01]  /*0e80*/  CCTL.IVALL ;  /* 0x00000000ff00798f */ /* 0x004fe20002000000 */
[----:B------:R-:W-:Y:S05]  /*0e90*/  YIELD ;  /* 0x0000000000007946 */ /* 0x000fea0003800000 */
[----:B------:R-:W-:-:S13]  /*0ea0*/  ISETP.NE.AND P0, PT, R10, R19, PT ;  /* 0x000000130a00720c */ /* 0x000fda0003f05270 */
[----:B------:R-:W-:Y:S05]  /*0eb0*/  @P0 BRA `(.L_x_2023) ;  /* 0xfffffffc00ec0947 */ /* 0x000fea000383ffff */
.L_x_2022:
        /* <DEDUP_REMOVED lines=17> */
.L_x_2027:
        /* <DEDUP_REMOVED lines=115> */
.L_x_2026:
        /* <DEDUP_REMOVED lines=61> */
.L_x_2028:
[----:B------:R-:W-:-:S13]  /*1ad0*/  ISETP.NE.OR P0, PT, R15, RZ, P0 ;  /* 0x000000ff0f00720c */ /* 0x000fda0000705670 */
[----:B------:R-:W-:Y:S05]  /*1ae0*/  @!P0 BRA `(.L_x_2024) ;  /* 0x00000000007c8947 */ /* 0x000fea0003800000 */
.L_x_2025:
        /* <DEDUP_REMOVED lines=31> */
.L_x_2024:
        /* <DEDUP_REMOVED lines=12> */
.L_x_2030:
[----:B------:R-:W-:Y:S05]  /*1da0*/  BSYNC B0 ;  /* 0x0000000000007941 */ /* 0x000fea0003800000 */
.L_x_2029:
        /* <DEDUP_REMOVED lines=16> */
.L_x_2021:
        /* <DEDUP_REMOVED lines=71> */
[----:B------:R-:W-:Y:S01]  /*2320*/  ISETP.LT.U32.AND P3, PT, R28, 0x80, !P3 ;  /* 0x000000801c00780c */ /* 0x000fe20005f61070 */
[----:B--2---:R-:W-:Y:S02]  /*2330*/  HADD2.F32 R15, -RZ, R15.H0_H0 ;  /* 0x2000000fff0f7230 */ /* 0x004fe40000004100 */
[----:B---3--:R-:W-:Y:S02]  /*2340*/  HADD2.F32 R30, -RZ, R30.H0_H0 ;  /* 0x2000001eff1e7230 */ /* 0x008fe40000004100 */
[----:B-----5:R-:W-:-:S03]  /*2350*/  HADD2.F32 R8, -RZ, R8.H0_H0 ;  /* 0x20000008ff087230 */ /* 0x020fc60000004100 */
[C-C-:B------:R-:W-:Y:S01]  /*2360*/  FFMA.FTZ R11, R15.reuse, R13, R30.reuse ;  /* 0x0000000d0f0b7223 */ /* 0x140fe2000001001e */
[C-C-:B------:R-:W-:Y:S01]  /*2370*/  FFMA.FTZ R12, R15.reuse, R29, R30.reuse ;  /* 0x0000001d0f0c7223 */ /* 0x140fe2000001001e */
[C-C-:B------:R-:W-:Y:S01]  /*2380*/  FFMA.FTZ R13, R15.reuse, R33, R30.reuse ;  /* 0x000000210f0d7223 */ /* 0x140fe2000001001e */
[----:B------:R-:W-:Y:S01]  /*2390*/  FFMA.FTZ R14, R15, R31, R30 ;  /* 0x0000001f0f0e7223 */ /* 0x000fe2000001001e */
[----:B------:R-:W-:Y:S01]  /*23a0*/  IADD3 R15, R10, 0x40, RZ ;  /* 0x000000400a0f7810 */ /* 0x000fe20007ffe0ff */
[----:B------:R-:W-:-:S03]  /*23b0*/  HADD2.F32 R9, -RZ, R9.H0_H0 ;  /* 0x20000009ff097230 */ /* 0x000fc60000004100 */
        /* <DEDUP_REMOVED lines=26> */
.L_x_2031:
        /* <DEDUP_REMOVED lines=14> */
.L_x_2033:
[----:B------:R-:W-:Y:S05]  /*2640*/  BSYNC B0 ;  /* 0x0000000000007941 */ /* 0x000fea0003800000 */
.L_x_2032:
        /* <DEDUP_REMOVED lines=11> */
.L_x_2034:
        /* <DEDUP_REMOVED lines=14> */
.L_x_2036:
[----:B------:R-:W-:Y:S05]  /*27e0*/  BSYNC B0 ;  /* 0x0000000000007941 */ /* 0x000fea0003800000 */
.L_x_2035:
        /* <DEDUP_REMOVED lines=11> */
.L_x_2037:
        /* <DEDUP_REMOVED lines=14> */
.L_x_2039:
[----:B------:R-:W-:Y:S05]  /*2980*/  BSYNC B0 ;  /* 0x0000000000007941 */ /* 0x000fea0003800000 */
.L_x_2038:
        /* <DEDUP_REMOVED lines=11> */
.L_x_2040:
        /* <DEDUP_REMOVED lines=13> */
.L_x_2042:
[----:B------:R-:W-:Y:S05]  /*2b10*/  BSYNC B0 ;  /* 0x0000000000007941 */ /* 0x000fea0003800000 */
.L_x_2041:
        /* <DEDUP_REMOVED lines=8> */
.L_x_2044:
        /* <DEDUP_REMOVED lines=14> */
.L_x_2445:


//--------------------- .text._Z35group_norm_nhwc_fwd_one_pass_kernelI11Fp16IOFp16WLi512ELi4ELi128EEv26Group_norm_nhwc_fwd_params --------------------------
	.section	.text._Z35group_norm_nhwc_fwd_one_pass_kernelI11Fp16IOFp16WLi512ELi4ELi128EEv26Group_norm_nhwc_fwd_params,"ax",@progbits
	.align	128
        .global         _Z35group_norm_nhwc_fwd_one_pass_kernelI11Fp16IOFp16WLi512ELi4ELi128EEv26Group_norm_nhwc_fwd_params
        .type           _Z35group_norm_nhwc_fwd_one_pass_kernelI11Fp16IOFp16WLi512ELi4ELi128EEv26Group_norm_nhwc_fwd_params,@function
        .size           _Z35group_norm_nhwc_fwd_one_pass_kernelI11Fp16IOFp16WLi512ELi4ELi128EEv26Group_norm_nhwc_fwd_params,(.L_x_2446 - _Z35group_norm_nhwc_fwd_one_pass_kernelI11Fp16IOFp16WLi512ELi4ELi128EEv26Group_norm_nhwc_fwd_params)
        .other          _Z35group_norm_nhwc_fwd_one_pass_kernelI11Fp16IOFp16WLi512ELi4ELi128EEv26Group_norm_nhwc_fwd_params,@"STO_CUDA_ENTRY STV_DEFAULT"
_Z35group_norm_nhwc_fwd_one_pass_kernelI11Fp16IOFp16WLi512ELi4ELi128EEv26Group_norm_nhwc_fwd_params:
.text._Z35group_norm_nhwc_fwd_one_pass_kernelI11Fp16IOFp16WLi512ELi4ELi128EEv26Group_norm_nhwc_fwd_params:
        /* <DEDUP_REMOVED lines=30> */
.L_x_2081:
        /* <DEDUP_REMOVED lines=267> */
.L_x_2046:
[----:B------:R-:W-:Y:S05]  /*1290*/  BSYNC B0 ;  /* 0x0000000000007941 */ /* 0x000fea0003800000 */
.L_x_2045:
        /* <DEDUP_REMOVED lines=29> */
.L_x_2049:
[----:B0-----:R-:W2:Y:S04]  /*1470*/  LDG.E.STRONG.GPU R22, desc[UR8][R8.64] ;  /* 0x0000000808167981 */ /* 0x001ea8000c1ef900 */
[----:B--2---:R-:W-:Y:S01]  /*1480*/  CCTL.IVALL ;  /* 0x00000000ff00798f */ /* 0x004fe20002000000 */
[----:B------:R-:W-:Y:S05]  /*1490*/  YIELD ;  /* 0x0000000000007946 */ /* 0x000fea0003800000 */
[----:B------:R-:W-:-:S13]  /*14a0*/  ISETP.NE.AND P0, PT, R22, R25, PT ;  /* 0x000000191600720c */ /* 0x000fda0003f05270 */
[----:B------:R-:W-:Y:S05]  /*14b0*/  @P0 BRA `(.L_x_2049) ;  /* 0xfffffffc00ec0947 */ /* 0x000fea000383ffff */
.L_x_2048:
        /* <DEDUP_REMOVED lines=17> */
.L_x_2053:
        /* <DEDUP_REMOVED lines=115> */
.L_x_2052:
        /* <DEDUP_REMOVED lines=61> */
.L_x_2054:
[----:B------:R-:W-:-:S13]  /*20d0*/  ISETP.NE.OR P0, PT, R9, RZ, P0 ;  /* 0x000000ff0900720c */ /* 0x000fda0000705670 */
[----:B------:R-:W-:Y:S05]  /*20e0*/  @!P0 BRA `(.L_x_2050) ;  /* 0x00000000007c8947 */ /* 0x000fea0003800000 */
.L_x_2051:
        /* <DEDUP_REMOVED lines=31> */
.L_x_2050:
        /* <DEDUP_REMOVED lines=11> */
.L_x_2056:
[----:B------:R-:W-:Y:S05]  /*2390*/  BSYNC B0 ;  /* 0x0000000000007941 */ /* 0x000fea0003800000 */
.L_x_2055:
        /* <DEDUP_REMOVED lines=16> */
.L_x_2047:
        /* <DEDUP_REMOVED lines=70> */
[----:B--2---:R-:W-:Y:S02]  /*2900*/  HADD2.F32 R23, -RZ, R25.H0_H0 ;  /* 0x20000019ff177230 */ /* 0x004fe40000004100 */
[--C-:B------:R-:W-:Y:S01]  /*2910*/  FADD.FTZ R25, R9, -R24.reuse ;  /* 0x8000001809197221 */ /* 0x100fe20000010000 */
[--C-:B------:R-:W-:Y:S01]  /*2920*/  FADD.FTZ R9, R10, -R24.reuse ;  /* 0x800000180a097221 */ /* 0x100fe20000010000 */
[----:B------:R-:W-:Y:S01]  /*2930*/  FADD.FTZ R10, R27, -R24 ;  /* 0x800000181b0a7221 */ /* 0x000fe20000010000 */
[----:B------:R-:W-:-:S02]  /*2940*/  HADD2.F32 R27, -RZ, R7.H0_H0 ;  /* 0x20000007ff1b7230 */ /* 0x000fc40000004100 */
[----:B------:R-:W-:Y:S01]  /*2950*/  FMUL.FTZ R25, R25, UR6 ;  /* 0x0000000619197c20 */ /* 0x000fe20008410000 */
[----:B---3--:R-:W-:Y:S02]  /*2960*/  HADD2.F32 R14, -RZ, R12.H0_H0 ;  /* 0x2000000cff0e7230 */ /* 0x008fe40000004100 */
[----:B------:R-:W-:Y:S01]  /*2970*/  FMUL.FTZ R9, R9, UR6 ;  /* 0x0000000609097c20 */ /* 0x000fe20008410000 */
[----:B------:R-:W-:Y:S01]  /*2980*/  FMUL.FTZ R10, R10, UR6 ;  /* 0x000000060a0a7c20 */ /* 0x000fe20008410000 */
[----:B------:R-:W-:Y:S01]  /*2990*/  FADD.FTZ R27, R27, -R24 ;  /* 0x800000181b1b7221 */ /* 0x000fe20000010000 */
[----:B----4-:R-:W-:Y:S02]  /*29a0*/  HADD2.F32 R3, -RZ, R20.H0_H0 ;  /* 0x20000014ff037230 */ /* 0x010fe40000004100 */
[C-C-:B------:R-:W-:Y:S01]  /*29b0*/  FFMA.FTZ R25, R23.reuse, R25, R14.reuse ;  /* 0x0000001917197223 */ /* 0x140fe2000001000e */
[--C-:B------:R-:W-:Y:S01]  /*29c0*/  FFMA.FTZ R15, R23, R15, R14.reuse ;  /* 0x0000000f170f7223 */ /* 0x100fe2000001000e */
[----:B------:R-:W-:Y:S01]  /*29d0*/  FMUL.FTZ R27, R27, UR6 ;  /* 0x000000061b1b7c20 */ /* 0x000fe20008410000 */
[C-C-:B------:R-:W-:Y:S01]  /*29e0*/  FFMA.FTZ R8, R23.reuse, R8, R14.reuse ;  /* 0x0000000817087223 */ /* 0x140fe2000001000e */
[C-C-:B------:R-:W-:Y:S01]  /*29f0*/  FFMA.FTZ R9, R23.reuse, R9, R14.reuse ;  /* 0x0000000917097223 */ /* 0x140fe2000001000e */
[C-C-:B------:R-:W-:Y:S01]  /*2a00*/  FFMA.FTZ R10, R23.reuse, R10, R14.reuse ;  /* 0x0000000a170a7223 */ /* 0x140fe2000001000e */
[C-C-:B------:R-:W-:Y:S01]  /*2a10*/  FFMA.FTZ R11, R23.reuse, R11, R14.reuse ;  /* 0x0000000b170b7223 */ /* 0x140fe2000001000e */
[C-C-:B------:R-:W-:Y:S01]  /*2a20*/  FFMA.FTZ R12, R23.reuse, R35, R14.reuse ;  /* 0x00000023170c7223 */ /* 0x140fe2000001000e */
[----:B------:R-:W-:Y:S01]  /*2a30*/  FFMA.FTZ R14, R23, R27, R14 ;  /* 0x0000001b170e7223 */ /* 0x000fe2000001000e */
[----:B------:R-:W-:-:S02]  /*2a40*/  HADD2.F32 R23, -RZ, R4.H1_H1 ;  /* 0x30000004ff177230 */ /* 0x000fc40000004100 */
[--C-:B------:R-:W-:Y:S01]  /*2a50*/  FADD.FTZ R20, R13, -R24.reuse ;  /* 0x800000180d147221 */ /* 0x100fe20000010000 */
[----:B------:R-:W-:Y:S02]  /*2a60*/  HADD2.F32 R27, -RZ, R5.H1_H1 ;  /* 0x30000005ff1b7230 */ /* 0x000fe40000004100 */
[--C-:B------:R-:W-:Y:S01]  /*2a70*/  FADD.FTZ R5, R22, -R24.reuse ;  /* 0x8000001816057221 */ /* 0x100fe20000010000 */
[----:B------:R-:W-:Y:S02]  /*2a80*/  HADD2.F32 R35, -RZ, R7.H1_H1 ;  /* 0x30000007ff237230 */ /* 0x000fe40000004100 */
[--C-:B------:R-:W-:Y:S01]  /*2a90*/  FADD.FTZ R6, R23, -R24.reuse ;  /* 0x8000001817067221 */ /* 0x100fe20000010000 */
[----:B------:R-:W-:Y:S02]  /*2aa0*/  HADD2.F32 R4, -RZ, R21.H0_H0 ;  /* 0x20000015ff047230 */ /* 0x000fe40000004100 */
        /* <DEDUP_REMOVED lines=16> */
.L_x_2057:
        /* <DEDUP_REMOVED lines=15> */
.L_x_2059:
[----:B------:R-:W-:Y:S05]  /*2ca0*/  BSYNC B0 ;  /* 0x0000000000007941 */ /* 0x000fea0003800000 */
.L_x_2058:
        /* <DEDUP_REMOVED lines=13> */
.L_x_2060:
        /* <DEDUP_REMOVED lines=14> */
.L_x_2062:
[----:B------:R-:W-:Y:S05]  /*2e60*/  BSYNC B0 ;  /* 0x0000000000007941 */ /* 0x000fea0003800000 */
.L_x_2061:
        /* <DEDUP_REMOVED lines=12> */
.L_x_2063:
        /* <DEDUP_REMOVED lines=16> */
.L_x_2065:
[----:B------:R-:W-:Y:S05]  /*3030*/  BSYNC B0 ;  /* 0x0000000000007941 */ /* 0x000fea0003800000 */
.L_x_2064:
        /* <DEDUP_REMOVED lines=44> */
.L_x_2066:
        /* <DEDUP_REMOVED lines=14> */
.L_x_2068:
[----:B------:R-:W-:Y:S05]  /*33e0*/  BSYNC B0 ;  /* 0x0000000000007941 */ /* 0x000fea0003800000 */
.L_x_2067:
        /* <DEDUP_REMOVED lines=11> */
.L_x_2069:
        /* <DEDUP_REMOVED lines=14> */
.L_x_2071:
[----:B------:R-:W-:Y:S05]  /*3580*/  BSYNC B0 ;  /* 0x0000000000007941 */ /* 0x000fea0003800000 */
.L_x_2070:
        /* <DEDUP_REMOVED lines=11> */
.L_x_2072:
        /* <DEDUP_REMOVED lines=14> */
.L_x_2074:
[----:B------:R-:W-:Y:S05]  /*3720*/  BSYNC B0 ;  /* 0x0000000000007941 */ /* 0x000fea0003800000 */
.L_x_2073:
        /* <DEDUP_REMOVED lines=11> */
.L_x_2075:
        /* <DEDUP_REMOVED lines=14> */
.L_x_2077:
[----:B------:R-:W-:Y:S05]  /*38c0*/  BSYNC B0 ;  /* 0x0000000000007941 */ /* 0x000fea0003800000 */
.L_x_2076:
        /* <DEDUP_REMOVED lines=11> */
.L_x_2078:
        /* <DEDUP_REMOVED lines=13> */
.L_x_2080:
[----:B------:R-:W-:Y:S05]  /*3a50*/  BSYNC B0 ;  /* 0x0000000000007941 */ /* 0x000fea0003800000 */
.L_x_2079:
[----:B------:R-:W-:Y:S02]  /*3a60*/  UIADD3 UR11, UR12, UR11, URZ ;  /* 0x0000000b0c0b7290 */ /* 0x000fe4000fffe03f */
[----:B------:R-:W-:Y:S02]  /*3a70*/  UIADD3 UR4, UR4, 0x1, URZ ;  /* 0x0000000104047890 */ /* 0x000fe4000fffe03f */
[----:B------:R-:W-:-:S06]  /*3a80*/  UISETP.GE.AND UP0, UPT, UR11, UR5, UPT ;  /* 0x000000050b00728c */ /* 0x000fcc000bf06270 */
[----:B------:R-:W-:-:S13]  /*3a90*/  PLOP3.LUT P0, PT, PT, PT, UP0, 0x80, 0x0 ;  /* 0x000000000000781c */ /* 0x000fda0003f0f008 */
[----:B------:R-:W-:Y:S05]  /*3aa0*/  @!P0 BRA `(.L_x_2081) ;  /* 0xffffffc400cc8947 */ /* 0x000fea000383ffff */
[----:B------:R-:W-:Y:S05]  /*3ab0*/  EXIT ;  /* 0x000000000000794d */ /* 0x000fea0003800000 */
.L_x_2082:
        /* <DEDUP_REMOVED lines=12> */
.L_x_2446:


//--------------------- .text._Z35group_norm_nhwc_fwd_one_pass_kernelI11Fp32IOFp32WLi64ELi4ELi128EEv26Group_norm_nhwc_fwd_params --------------------------
	.section	.text._Z35group_norm_nhwc_fwd_one_pass_kernelI11Fp32IOFp32WLi64ELi4ELi128EEv26Group_norm_nhwc_fwd_params,"ax",@progbits
	.align	128
        .global         _Z35group_norm_nhwc_fwd_one_pass_kernelI11Fp32IOFp32WLi64ELi4ELi128EEv26Group_norm_nhwc_fwd_params
        .type           _Z35group_norm_nhwc_fwd_one_pass_kernelI11Fp32IOFp32WLi64ELi4ELi128EEv26Group_norm_nhwc_fwd_params,@function
        .size           _Z35group_norm_nhwc_fwd_one_pass_kernelI11Fp32IOFp32WLi64ELi4ELi128EEv26Group_norm_nhwc_fwd_params,(.L_x_2447 - _Z35group_norm_nhwc_fwd_one_pass_kernelI11Fp32IOFp32WLi64ELi4ELi128EEv26Group_norm_nhwc_fwd_params)
        .other          _Z35group_norm_nhwc_fwd_one_pass_kernelI11Fp32IOFp32WLi64ELi4ELi128EEv26Group_norm_nhwc_fwd_params,@"STO_CUDA_ENTRY STV_DEFAULT"
_Z35group_norm_nhwc_fwd_one_pass_kernelI11Fp32IOFp32WLi64ELi4ELi128EEv26Group_norm_nhwc_fwd_params:
.text._Z35group_norm_nhwc_fwd_one_pass_kernelI11Fp32IOFp32WLi64ELi4ELi128EEv26Group_norm_nhwc_fwd_params:
        /* <DEDUP_REMOVED lines=19> */
[--C-:B0-----:R-:W-:Y:S02]  /*0130*/  SHF.R.U32.HI R3, RZ, 0x1, R7.reuse ;  /* 0x00000001ff037819 */ /* 0x101fe40000011607 */
[----:B------:R-:W-:-:S02]  /*0140*/  SHF.R.S32.HI R6, RZ, 0x1f, R7 ;  /* 0x0000001fff067819 */ /* 0x000fc40000011407 */
[----:B-1----:R-:W-:Y:S01]  /*0150*/  LOP3.LUT P1, RZ, R7, UR7, RZ, 0xfc, !PT ;  /* 0x0000000707ff7c12 */ /* 0x002fe2000f82fcff */
[----:B---3--:R-:W-:Y:S01]  /*0160*/  IMAD R3, R4, UR7, R3 ;  /* 0x0000000704037c24 */ /* 0x008fe2000f8e0203 */
[----:B------:R-:W-:Y:S01]  /*0170*/  LEA.HI R6, R6, R7, RZ, 0x5 ;  /* 0x0000000706067211 */ /* 0x000fe200078f28ff */
[----:B------:R-:W0:Y:S01]  /*0180*/  LDC R4, c[0x0][0xc] ;  /* 0x00000300ff047b82 */ /* 0x000e220000000800 */
[----:B------:R-:W-:Y:S01]  /*0190*/  ISETP.NE.AND.EX P1, PT, RZ, UR11, !P1, P0 ;  /* 0x0000000bff007c0c */ /* 0x000fe2000cf25300 */
[----:B----4-:R-:W-:Y:S01]  /*01a0*/  ULEA UR5, UR6, UR5, 0x18 ;  /* 0x0000000506057291 */ /* 0x010fe2000f8ec03f */
[----:B------:R-:W-:Y:S02]  /*01b0*/  ISETP.GE.U32.AND P2, PT, R3, UR8, PT ;  /* 0x0000000803007c0c */ /* 0x000fe4000bf46070 */
[----:B------:R-:W-:Y:S02]  /*01c0*/  SHF.R.S32.HI R8, RZ, 0x1f, R3 ;  /* 0x0000001fff087819 */ /* 0x000fe40000011403 */
[----:B------:R-:W-:Y:S01]  /*01d0*/  SHF.R.S32.HI R13, RZ, 0x5, R6 ;  /* 0x00000005ff0d7819 */ /* 0x000fe20000011406 */
[----:B------:R-:W-:Y:S01]  /*01e0*/  HFMA2.MMA R6, -RZ, RZ, 0, 0 ;  /* 0x00000000ff067435 */ /* 0x000fe200000001ff */
[----:B------:R-:W-:Y:S01]  /*01f0*/  ISETP.GE.AND.EX P2, PT, R8, UR9, PT, P2 ;  /* 0x0000000908007c0c */ /* 0x000fe2000bf46320 */
[----:B------:R-:W-:Y:S01]  /*0200*/  ULDC.64 UR8, c[0x0][0x208] ;  /* 0x0000820000087ab9 */ /* 0x000fe20000000a00 */
[----:B------:R-:W-:-:S02]  /*0210*/  LEA R13, R13, UR5, 0x3 ;  /* 0x000000050d0d7c11 */ /* 0x000fc4000f8e18ff */
[C---:B------:R-:W-:Y:S02]  /*0220*/  ISETP.LT.U32.AND P2, PT, R7.reuse, 0x80, !P2 ;  /* 0x000000800700780c */ /* 0x040fe40005741070 */
[----:B------:R-:W-:-:S04]  /*0230*/  SHF.L.U32 R7, R7, 0x1, RZ ;  /* 0x0000000107077819 */ /* 0x000fc800000006ff */
[----:B--2---:R-:W-:-:S07]  /*0240*/  LOP3.LUT R7, R7, 0x2, RZ, 0xc0, !PT ;  /* 0x0000000207077812 */ /* 0x004fce00078ec0ff */
.L_x_2098:
[----:B0-----:R-:W1:Y:S01]  /*0250*/  LDC R15, c[0x0][0x288] ;  /* 0x0000a200ff0f7b82 */ /* 0x001e620000000800 */
[----:B------:R-:W-:Y:S01]  /*0260*/  ULDC.64 UR12, c[0x0][0x280] ;  /* 0x0000a000000c7ab9 */ /* 0x000fe20000000a00 */
[----:B-1----:R-:W-:-:S04]  /*0270*/  IABS R11, R15 ;  /* 0x0000000f000b7213 */ /* 0x002fc80000000000 */
[----:B------:R-:W1:Y:S08]  /*0280*/  I2F.RP R10, R11 ;  /* 0x0000000b000a7306 */ /* 0x000e700000209400 */
[----:B-1----:R-:W1:Y:S02]  /*0290*/  MUFU.RCP R10, R10 ;  /* 0x0000000a000a7308 */ /* 0x002e640000001000 */
[----:B-1----:R-:W-:-:S06]  /*02a0*/  IADD3 R8, R10, 0xffffffe, RZ ;  /* 0x0ffffffe0a087810 */ /* 0x002fcc0007ffe0ff */
[----:B------:R1:W2:Y:S02]  /*02b0*/  F2I.FTZ.U32.TRUNC.NTZ R9, R8 ;  /* 0x0000000800097305 */ /* 0x0002a4000021f000 */
[----:B-1----:R-:W-:Y:S02]  /*02c0*/  MOV R8, RZ ;  /* 0x000000ff00087202 */ /* 0x002fe40000000f00 */
[----:B--2---:R-:W-:-:S05]  /*02d0*/  IADD3 R14, RZ, -R9, RZ ;  /* 0x80000009ff0e7210 */ /* 0x004fca0007ffe0ff */
[----:B------:R-:W-:Y:S01]  /*02e0*/  IMAD R17, R14, R11, RZ ;  /* 0x0000000b0e117224 */ /* 0x000fe200078e02ff */
[----:B------:R-:W-:-:S03]  /*02f0*/  IABS R14, R12 ;  /* 0x0000000c000e7213 */ /* 0x000fc60000000000 */
[----:B------:R-:W-:Y:S01]  /*0300*/  IMAD.HI.U32 R9, R9, R17, R8 ;  /* 0x0000001109097227 */ /* 0x000fe200078e0008 */
[----:B------:R-:W-:Y:S02]  /*0310*/  LOP3.LUT R8, R12, R15, RZ, 0x3c, !PT ;  /* 0x0000000f0c087212 */ /* 0x000fe400078e3cff */
[----:B------:R-:W-:Y:S02]  /*0320*/  CS2R R16, SRZ ;  /* 0x0000000000107805 */ /* 0x000fe4000001ff00 */
[----:B------:R-:W-:Y:S01]  /*0330*/  ISETP.GE.AND P4, PT, R8, RZ, PT ;  /* 0x000000ff0800720c */ /* 0x000fe20003f86270 */
[----:B------:R-:W-:-:S05]  /*0340*/  IMAD.HI.U32 R9, R9, R14, RZ ;  /* 0x0000000e09097227 */ /* 0x000fca00078e00ff */
[----:B------:R-:W-:-:S05]  /*0350*/  IADD3 R10, -R9, RZ, RZ ;  /* 0x000000ff090a7210 */ /* 0x000fca0007ffe1ff */
[----:B------:R-:W-:-:S05]  /*0360*/  IMAD R10, R11, R10, R14 ;  /* 0x0000000a0b0a7224 */ /* 0x000fca00078e020e */
[----:B------:R-:W-:-:S13]  /*0370*/  ISETP.GT.U32.AND P3, PT, R11, R10, PT ;  /* 0x0000000a0b00720c */ /* 0x000fda0003f64070 */
[-C--:B------:R-:W-:Y:S02]  /*0380*/  @!P3 IADD3 R10, R10, -R11.reuse, RZ ;  /* 0x8000000b0a0ab210 */ /* 0x080fe40007ffe0ff */
[----:B------:R-:W-:Y:S02]  /*0390*/  @!P3 IADD3 R9, R9, 0x1, RZ ;  /* 0x000000010909b810 */ /* 0x000fe40007ffe0ff */
[----:B------:R-:W-:Y:S02]  /*03a0*/  ISETP.GE.U32.AND P0, PT, R10, R11, PT ;  /* 0x0000000b0a00720c */ /* 0x000fe40003f06070 */
[----:B------:R-:W-:Y:S01]  /*03b0*/  ISETP.NE.AND P3, PT, R15, RZ, PT ;  /* 0x000000ff0f00720c */ /* 0x000fe20003f65270 */
[----:B------:R-:W1:Y:S10]  /*03c0*/  @P2 LDC.64 R10, c[0x0][0x270] ;  /* 0x00009c00ff0a2b82 */ /* 0x000e740000000a00 */
[----:B------:R-:W-:-:S04]  /*03d0*/  @P0 IADD3 R9, R9, 0x1, RZ ;  /* 0x0000000109090810 */ /* 0x000fc80007ffe0ff */
[----:B------:R-:W-:Y:S02]  /*03e0*/  MOV R23, R9 ;  /* 0x0000000900177202 */ /* 0x000fe40000000f00 */
[----:B------:R-:W2:Y:S02]  /*03f0*/  @P2 LDC.64 R8, c[0x0][0x220] ;  /* 0x00008800ff082b82 */ /* 0x000ea40000000a00 */
[----:B------:R-:W-:Y:S02]  /*0400*/  @!P4 IADD3 R23, -R23, RZ, RZ ;  /* 0x000000ff1717c210 */ /* 0x000fe40007ffe1ff */
[----:B------:R-:W-:-:S04]  /*0410*/  @!P3 LOP3.LUT R23, RZ, R15, RZ, 0x33, !PT ;  /* 0x0000000fff17b212 */ /* 0x000fc800078e33ff */
[----:B------:R-:W-:Y:S02]  /*0420*/  IADD3 R26, -R23, RZ, RZ ;  /* 0x000000ff171a7210 */ /* 0x000fe40007ffe1ff */
[----:B------:R-:W-:-:S03]  /*0430*/  SHF.R.S32.HI R14, RZ, 0x1f, R23 ;  /* 0x0000001fff0e7819 */ /* 0x000fc60000011417 */
[----:B------:R-:W-:Y:S01]  /*0440*/  IMAD R26, R15, R26, R12 ;  /* 0x0000001a0f1a7224 */ /* 0x000fe200078e020c */
[----:B------:R-:W-:Y:S01]  /*0450*/  SHF.R.S32.HI R15, RZ, 0x1f, R3 ;  /* 0x0000001fff0f7819 */ /* 0x000fe20000011403 */
[----:B------:R-:W-:-:S03]  /*0460*/  IMAD R14, R14, UR12, RZ ;  /* 0x0000000c0e0e7c24 */ /* 0x000fc6000f8e02ff */
[----:B------:R-:W-:Y:S01]  /*0470*/  LEA R26, R26, R7, 0x2 ;  /* 0x000000071a1a7211 */ /* 0x000fe200078e10ff */
[----:B------:R-:W-:Y:S02]  /*0480*/  IMAD R25, R23, UR13, R14 ;  /* 0x0000000d17197c24 */ /* 0x000fe4000f8e020e */
[----:B-1----:R-:W-:Y:S01]  /*0490*/  @P2 IMAD R14, R15, R10, RZ ;  /* 0x0000000a0f0e2224 */ /* 0x002fe200078e02ff */
[----:B------:R-:W-:-:S03]  /*04a0*/  SHF.R.S32.HI R27, RZ, 0x1f, R26 ;  /* 0x0000001fff1b7819 */ /* 0x000fc6000001141a */
[----:B------:R-:W-:Y:S02]  /*04b0*/  @P2 IMAD R15, R3, R11, R14 ;  /* 0x0000000b030f2224 */ /* 0x000fe400078e020e */
[----:B------:R-:W-:-:S05]  /*04c0*/  IMAD.WIDE.U32 R22, R23, UR12, R26 ;  /* 0x0000000c17167c25 */ /* 0x000fca000f8e001a */
[----:B------:R-:W-:Y:S02]  /*04d0*/  IADD3 R25, R23, R25, RZ ;  /* 0x0000001917197210 */ /* 0x000fe40007ffe0ff */
[----:B------:R-:W-:-:S05]  /*04e0*/  @P2 MOV R24, R22 ;  /* 0x0000001600182202 */ /* 0x000fca0000000f00 */
[----:B------:R-:W-:-:S05]  /*04f0*/  @P2 IMAD.WIDE.U32 R10, R3, R10, R24 ;  /* 0x0000000a030a2225 */ /* 0x000fca00078e0018 */
[----:B------:R-:W-:Y:S02]  /*0500*/  @P2 IADD3 R11, R11, R15, RZ ;  /* 0x0000000f0b0b2210 */ /* 0x000fe40007ffe0ff */
[----:B--2---:R-:W-:-:S04]  /*0510*/  @P2 LEA R8, P0, R10, R8, 0x2 ;  /* 0x000000080a082211 */ /* 0x004fc800078010ff */
[----:B------:R-:W-:-:S05]  /*0520*/  @P2 LEA.HI.X R9, R10, R9, R11, 0x2, P0 ;  /* 0x000000090a092211 */ /* 0x000fca00000f140b */
[----:B------:R-:W2:Y:S01]  /*0530*/  @P2 LDG.E.64 R16, desc[UR8][R8.64] ;  /* 0x0000000808102981 */ /* 0x000ea2000c1e1b00 */
[C---:B------:R-:W-:Y:S01]  /*0540*/  ISETP.GT.AND P0, PT, R2.reuse, 0x1e, PT ;  /* 0x0000001e0200780c */ /* 0x040fe20003f04270 */
[----:B------:R-:W-:Y:S01]  /*0550*/  BSSY B0, `(.L_x_2083) ;  /* 0x0000030000007945 */ /* 0x000fe20003800000 */
[----:B------:R-:W-:Y:S01]  /*0560*/  ISETP.NE.AND P3, PT, R2, RZ, PT ;  /* 0x000000ff0200720c */ /* 0x000fe20003f65270 */
[C---:B--2---:R-:W-:Y:S01]  /*0570*/  FMUL.FTZ R10, R16.reuse, R16 ;  /* 0x00000010100a7220 */ /* 0x044fe20000410000 */
[----:B------:R-:W-:-:S03]  /*0580*/  FADD.FTZ R14, R16, R17 ;  /* 0x00000011100e7221 */ /* 0x000fc60000010000 */
[----:B------:R-:W-:Y:S01]  /*0590*/  FFMA.FTZ R10, R17, R17, R10 ;  /* 0x00000011110a7223 */ /* 0x000fe2000001000a */
[----:B------:R-:W-:-:S03]  /*05a0*/  FADD.FTZ R14, RZ, R14 ;  /* 0x0000000eff0e7221 */ /* 0x000fc60000010000 */
[----:B------:R-:W-:Y:S02]  /*05b0*/  FADD.FTZ R15, RZ, R10 ;  /* 0x0000000aff0f7221 */ /* 0x000fe40000010000 */
[----:B------:R-:W1:Y:S04]  /*05c0*/  SHFL.DOWN PT, R11, R14, 0x1, 0x1f ;  /* 0x08201f000e0b7f89 */ /* 0x000e6800000e0000 */
[----:B------:R-:W2:Y:S01]  /*05d0*/  SHFL.DOWN PT, R10, R15, 0x1, 0x1f ;  /* 0x08201f000f0a7f89 */ /* 0x000ea200000e0000 */
[----:B-1----:R-:W-:Y:S01]  /*05e0*/  @!P0 FADD.FTZ R14, R14, R11 ;  /* 0x0000000b0e0e8221 */ /* 0x002fe20000010000 */
[----:B--2---:R-:W-:-:S04]  /*05f0*/  @!P0 FADD.FTZ R15, R15, R10 ;  /* 0x0000000a0f0f8221 */ /* 0x004fc80000010000 */
[----:B------:R-:W1:Y:S01]  /*0600*/  SHFL.DOWN PT, R9, R14, 0x2, 0x1f ;  /* 0x08401f000e097f89 */ /* 0x000e6200000e0000 */
[----:B------:R-:W-:-:S03]  /*0610*/  ISETP.GT.AND P0, PT, R2, 0x1d, PT ;  /* 0x0000001d0200780c */ /* 0x000fc60003f04270 */
[----:B------:R-:W2:Y:S01]  /*0620*/  SHFL.DOWN PT, R8, R15, 0x2, 0x1f ;  /* 0x08401f000f087f89 */ /* 0x000ea200000e0000 */
[----:B------:R-:W3:Y:S09]  /*0630*/  S2R R10, SR_TID.X ;  /* 0x00000000000a7919 */ /* 0x000ef20000002100 */
        /* <DEDUP_REMOVED lines=20> */
[----:B---3--:R-:W-:-:S13]  /*0780*/  ISETP.NE.AND P3, PT, R10, RZ, PT ;  /* 0x000000ff0a00720c */ /* 0x008fda0003f65270 */
        /* <DEDUP_REMOVED lines=12> */
.L_x_2084:
[----:B------:R-:W-:Y:S05]  /*0850*/  BSYNC B0 ;  /* 0x0000000000007941 */ /* 0x000fea0003800000 */
.L_x_2083:
        /* <DEDUP_REMOVED lines=25> */
.L_x_2087:
[----:B0-----:R-:W2:Y:S04]  /*09f0*/  LDG.E.STRONG.GPU R10, desc[UR8][R8.64] ;  /* 0x00000008080a7981 */ /* 0x001ea8000c1ef900 */
[----:B--2---:R-:W-:Y:S01]  /*0a00*/  CCTL.IVALL ;  /* 0x00000000ff00798f */ /* 0x004fe20002000000 */
[----:B------:R-:W-:Y:S05]  /*0a10*/  YIELD ;  /* 0x0000000000007946 */ /* 0x000fea0003800000 */
[----:B------:R-:W-:-:S13]  /*0a20*/  ISETP.NE.AND P0, PT, R10, R21, PT ;  /* 0x000000150a00720c */ /* 0x000fda0003f05270 */
[----:B------:R-:W-:Y:S05]  /*0a30*/  @P0 BRA `(.L_x_2087) ;  /* 0xfffffffc00ec0947 */ /* 0x000fea000383ffff */
.L_x_2086:
        /* <DEDUP_REMOVED lines=17> */
.L_x_2091:
        /* <DEDUP_REMOVED lines=93> */
[----:B------:R-:W-:Y:S02]  /*1120*/  IADD3 R9, R21, 0xe, RZ ;  /* 0x0000000e15097810 */ /* 0x000fe40007ffe0ff */
[----:B--2---:R-:W-:Y:S01]  /*1130*/  @!P6 FADD.FTZ R14, R14, R18 ;  /* 0x000000120e0ee221 */ /* 0x004fe20000010000 */
[----:B------:R-:W-:Y:S01]  /*1140*/  @!P6 FADD.FTZ R15, R15, R19 ;  /* 0x000000130f0fe221 */ /* 0x000fe20000010000 */
[----:B------:R-:W-:Y:S02]  /*1150*/  ISETP.EQ.OR P6, PT, R9, UR7, P3 ;  /* 0x0000000709007c0c */ /* 0x000fe40009fc2670 */
[----:B------:R-:W-:-:S04]  /*1160*/  IADD3 R18, R21, 0xf, RZ ;  /* 0x0000000f15127810 */ /* 0x000fc80007ffe0ff */
[----:B------:R-:W-:-:S07]  /*1170*/  ISETP.EQ.OR P4, PT, R18, UR7, P3 ;  /* 0x0000000712007c0c */ /* 0x000fce0009f82670 */
[----:B------:R-:W-:-:S04]  /*1180*/  @!P6 IMAD R9, R5, R9, R0 ;  /* 0x000000090509e224 */ /* 0x000fc800078e0200 */
[----:B------:R-:W-:-:S04]  /*1190*/  @!P6 IMAD.WIDE.U32 R8, R9, 0x8, R28 ;  /* 0x000000080908e825 */ /* 0x000fc800078e001c */
[----:B------:R-:W-:Y:S02]  /*11a0*/  @!P4 IMAD R19, R5, R18, R0 ;  /* 0x000000120513c224 */ /* 0x000fe400078e0200 */
[----:B------:R-:W2:Y:S02]  /*11b0*/  @!P6 LDG.E.64 R8, desc[UR8][R8.64] ;  /* 0x000000080808e981 */ /* 0x000ea4000c1e1b00 */
[----:B------:R-:W-:-:S06]  /*11c0*/  @!P4 IMAD.WIDE.U32 R18, R19, 0x8, R28 ;  /* 0x000000081312c825 */ /* 0x000fcc00078e001c */
[----:B------:R-:W3:Y:S01]  /*11d0*/  @!P4 LDG.E.64 R18, desc[UR8][R18.64] ;  /* 0x000000081212c981 */ /* 0x000ee2000c1e1b00 */
[----:B------:R-:W-:Y:S01]  /*11e0*/  IADD3 R20, R20, -0x10, RZ ;  /* 0xfffffff014147810 */ /* 0x000fe20007ffe0ff */
[----:B----4-:R-:W-:Y:S01]  /*11f0*/  @!P5 FADD.FTZ R14, R14, R10 ;  /* 0x0000000a0e0ed221 */ /* 0x010fe20000010000 */
[----:B------:R-:W-:Y:S02]  /*1200*/  @!P5 FADD.FTZ R15, R15, R11 ;  /* 0x0000000b0f0fd221 */ /* 0x000fe40000010000 */
[----:B------:R-:W-:Y:S02]  /*1210*/  ISETP.GT.AND P5, PT, R20, 0xc, PT ;  /* 0x0000000c1400780c */ /* 0x000fe40003fa4270 */
[----:B------:R-:W-:Y:S01]  /*1220*/  IADD3 R21, R21, 0x10, RZ ;  /* 0x0000001015157810 */ /* 0x000fe20007ffe0ff */
[----:B--2---:R-:W-:Y:S01]  /*1230*/  @!P6 FADD.FTZ R14, R14, R8 ;  /* 0x000000080e0ee221 */ /* 0x004fe20000010000 */
[----:B------:R-:W-:-:S03]  /*1240*/  @!P6 FADD.FTZ R15, R15, R9 ;  /* 0x000000090f0fe221 */ /* 0x000fc60000010000 */
[----:B---3--:R-:W-:Y:S01]  /*1250*/  @!P4 FADD.FTZ R14, R14, R18 ;  /* 0x000000120e0ec221 */ /* 0x008fe20000010000 */
[----:B------:R-:W-:-:S05]  /*1260*/  @!P4 FADD.FTZ R15, R15, R19 ;  /* 0x000000130f0fc221 */ /* 0x000fca0000010000 */
[----:B------:R-:W-:Y:S05]  /*1270*/  @P5 BRA `(.L_x_2091) ;  /* 0xfffffff800345947 */ /* 0x000fea000383ffff */
.L_x_2090:
        /* <DEDUP_REMOVED lines=9> */
[----:B------:R-:W2:Y:S08]  /*1310*/  @!P0 LDG.E.64 R8, desc[UR8][R8.64] ;  /* 0x0000000808088981 */ /* 0x000eb0000c1e1b00 */
[C-C-:B------:R-:W-:Y:S02]  /*1320*/  @!P5 IMAD R11, R5.reuse, R11, R0.reuse ;  /* 0x0000000b050bd224 */ /* 0x140fe400078e0200 */
[----:B------:R-:W-:-:S02]  /*1330*/  @!P6 IMAD R19, R5, R19, R0 ;  /* 0x000000130513e224 */ /* 0x000fc400078e0200 */
[----:B------:R-:W-:-:S04]  /*1340*/  @!P5 IMAD.WIDE.U32 R10, R11, 0x8, R28 ;  /* 0x000000080b0ad825 */ /* 0x000fc800078e001c */
[----:B------:R-:W-:Y:S02]  /*1350*/  @!P6 IMAD.WIDE.U32 R18, R19, 0x8, R28 ;  /* 0x000000081312e825 */ /* 0x000fe400078e001c */
[----:B------:R-:W3:Y:S04]  /*1360*/  @!P5 LDG.E.64 R10, desc[UR8][R10.64] ;  /* 0x000000080a0ad981 */ /* 0x000ee8000c1e1b00 */
[----:B------:R-:W4:Y:S01]  /*1370*/  @!P6 LDG.E.64 R18, desc[UR8][R18.64] ;  /* 0x000000081212e981 */ /* 0x000f22000c1e1b00 */
[----:B--2---:R-:W-:Y:S01]  /*1380*/  @!P0 FADD.FTZ R15, R15, R9 ;  /* 0x000000090f0f8221 */ /* 0x004fe20000010000 */
[C---:B------:R-:W-:Y:S01]  /*1390*/  IADD3 R9, R21.reuse, 0x3, RZ ;  /* 0x0000000315097810 */ /* 0x040fe20007ffe0ff */
[----:B------:R-:W-:Y:S01]  /*13a0*/  @!P0 FADD.FTZ R14, R14, R8 ;  /* 0x000000080e0e8221 */ /* 0x000fe20000010000 */
[----:B------:R-:W-:-:S02]  /*13b0*/  IADD3 R21, R21, 0x4, RZ ;  /* 0x0000000415157810 */ /* 0x000fc40007ffe0ff */
[----:B------:R-:W-:Y:S02]  /*13c0*/  ISETP.EQ.OR P4, PT, R9, UR7, P3 ;  /* 0x0000000709007c0c */ /* 0x000fe40009f82670 */
[----:B------:R-:W-:-:S11]  /*13d0*/  ISETP.EQ.OR P0, PT, R21, UR7, P3 ;  /* 0x0000000715007c0c */ /* 0x000fd60009f02670 */
[----:B------:R-:W-:Y:S02]  /*13e0*/  @!P4 IMAD R9, R5, R9, R0 ;  /* 0x000000090509c224 */ /* 0x000fe400078e0200 */
[----:B---3--:R-:W-:Y:S01]  /*13f0*/  @!P5 FADD.FTZ R14, R14, R10 ;  /* 0x0000000a0e0ed221 */ /* 0x008fe20000010000 */
[----:B------:R-:W-:Y:S01]  /*1400*/  @!P5 FADD.FTZ R15, R15, R11 ;  /* 0x0000000b0f0fd221 */ /* 0x000fe20000010000 */
[----:B------:R-:W-:Y:S02]  /*1410*/  @!P0 IMAD R11, R5, R21, R0 ;  /* 0x00000015050b8224 */ /* 0x000fe400078e0200 */
[----:B------:R-:W-:-:S04]  /*1420*/  @!P4 IMAD.WIDE.U32 R8, R9, 0x8, R28 ;  /* 0x000000080908c825 */ /* 0x000fc800078e001c */
[----:B----4-:R-:W-:Y:S01]  /*1430*/  @!P6 FADD.FTZ R14, R14, R18 ;  /* 0x000000120e0ee221 */ /* 0x010fe20000010000 */
        /* <DEDUP_REMOVED lines=33> */
.L_x_2092:
[----:B------:R-:W-:-:S13]  /*1650*/  ISETP.NE.OR P0, PT, R20, RZ, P0 ;  /* 0x000000ff1400720c */ /* 0x000fda0000705670 */
[----:B------:R-:W-:Y:S05]  /*1660*/  @!P0 BRA `(.L_x_2088) ;  /* 0x00000000007c8947 */ /* 0x000fea0003800000 */
.L_x_2089:
        /* <DEDUP_REMOVED lines=31> */
.L_x_2088:
        /* <DEDUP_REMOVED lines=12> */
.L_x_2094:
[----:B------:R-:W-:Y:S05]  /*1920*/  BSYNC B0 ;  /* 0x0000000000007941 */ /* 0x000fea0003800000 */
.L_x_2093:
        /* <DEDUP_REMOVED lines=16> */
.L_x_2085:
        /* <DEDUP_REMOVED lines=18> */
[----:B------:R-:W-:Y:S01]  /*1b50*/  @P1 STG.E.64 desc[UR8][R28.64], R20 ;  /* 0x000000141c001986 */ /* 0x000fe2000c101b08 */
[----:B------:R-:W-:Y:S06]  /*1b60*/  BAR.SYNC.DEFER_BLOCKING 0x0 ;  /* 0x0000000000007b1d */ /* 0x000fec0000010000 */
[----:B------:R1:W2:Y:S04]  /*1b70*/  LDG.E.64 R8, desc[UR8][R26.64] ;  /* 0x000000081a087981 */ /* 0x0002a8000c1e1b00 */
[----:B------:R-:W2:Y:S01]  /*1b80*/  LDG.E.64 R10, desc[UR8][R10.64] ;  /* 0x000000080a0a7981 */ /* 0x000ea2000c1e1b00 */
[----:B0-----:R-:W-:-:S03]  /*1b90*/  HFMA2.MMA R14, -RZ, RZ, 1.875, 0 ;  /* 0x3f800000ff0e7435 */ /* 0x001fc600000001ff */
[----:B------:R-:W0:Y:S02]  /*1ba0*/  LDS.64 R18, [UR5+0x30] ;  /* 0x00003005ff127984 */ /* 0x000e240008000a00 */
[----:B0-----:R-:W-:-:S04]  /*1bb0*/  FMUL.FTZ R18, R18, UR11 ;  /* 0x0000000b12127c20 */ /* 0x001fc80008410000 */
[C---:B-1----:R-:W-:Y:S01]  /*1bc0*/  FMUL.FTZ R26, R18.reuse, R18 ;  /* 0x00000012121a7220 */ /* 0x042fe20000410000 */
[C---:B------:R-:W-:Y:S01]  /*1bd0*/  FADD.FTZ R15, -R18.reuse, R16 ;  /* 0x00000010120f7221 */ /* 0x040fe20000010100 */
[----:B------:R-:W-:Y:S02]  /*1be0*/  FADD.FTZ R17, -R18, R17 ;  /* 0x0000001112117221 */ /* 0x000fe40000010100 */
[----:B------:R-:W-:-:S05]  /*1bf0*/  FFMA.FTZ R19, R19, UR11, -R26 ;  /* 0x0000000b13137c23 */ /* 0x000fca000801081a */
[----:B------:R-:W-:-:S13]  /*1c00*/  FSETP.GTU.FTZ.AND P0, PT, R19, RZ, PT ;  /* 0x000000ff1300720b */ /* 0x000fda0003f1c000 */
[----:B------:R-:W0:Y:S02]  /*1c10*/  @P0 LDC R26, c[0x0][0x238] ;  /* 0x00008e00ff1a0b82 */ /* 0x000e240000000800 */
[----:B0-----:R-:W-:-:S04]  /*1c20*/  @P0 FADD.FTZ R19, R19, R26 ;  /* 0x0000001a13130221 */ /* 0x001fc80000010000 */
        /* <DEDUP_REMOVED lines=17> */
.L_x_2095:
[----:B------:R-:W-:Y:S04]  /*1d40*/  BSSY B0, `(.L_x_2096) ;  /* 0x000000e000007945 */ /* 0x000fe80003800000 */
[----:B------:R-:W-:Y:S05]  /*1d50*/  @!P2 BRA `(.L_x_2097) ;  /* 0x000000000030a947 */ /* 0x000fea0003800000 */
[----:B------:R-:W-:Y:S01]  /*1d60*/  SHF.R.S32.HI R14, RZ, 0x1f, R3 ;  /* 0x0000001fff0e7819 */ /* 0x000fe20000011403 */
[----:B------:R-:W-:Y:S01]  /*1d70*/  ULDC.64 UR12, c[0x0][0x270] ;  /* 0x00009c00000c7ab9 */ /* 0x000fe20000000a00 */
[----:B------:R-:W-:Y:S02]  /*1d80*/  MOV R10, R22 ;  /* 0x00000016000a7202 */ /* 0x000fe40000000f00 */
[----:B------:R-:W-:Y:S01]  /*1d90*/  MOV R11, R25 ;  /* 0x00000019000b7202 */ /* 0x000fe20000000f00 */
[----:B------:R-:W-:Y:S02]  /*1da0*/  IMAD R14, R14, UR12, RZ ;  /* 0x0000000c0e0e7c24 */ /* 0x000fe4000f8e02ff */
[----:B------:R-:W-:-:S04]  /*1db0*/  IMAD.WIDE.U32 R10, R3, UR12, R10 ;  /* 0x0000000c030a7c25 */ /* 0x000fc8000f8e000a */
[----:B------:R-:W-:Y:S01]  /*1dc0*/  IMAD R15, R3, UR13, R14 ;  /* 0x0000000d030f7c24 */ /* 0x000fe2000f8e020e */
[----:B------:R-:W-:Y:S02]  /*1dd0*/  ULDC.64 UR12, c[0x0][0x210] ;  /* 0x00008400000c7ab9 */ /* 0x000fe40000000a00 */
[----:B------:R-:W-:Y:S02]  /*1de0*/  LEA R14, P0, R10, UR12, 0x2 ;  /* 0x0000000c0a0e7c11 */ /* 0x000fe4000f8010ff */
[----:B------:R-:W-:-:S04]  /*1df0*/  IADD3 R15, R11, R15, RZ ;  /* 0x0000000f0b0f7210 */ /* 0x000fc80007ffe0ff */
[----:B------:R-:W-:-:S05]  /*1e00*/  LEA.HI.X R15, R10, UR13, R15, 0x2, P0 ;  /* 0x0000000d0a0f7c11 */ /* 0x000fca00080f140f */
[----:B------:R0:W-:Y:S02]  /*1e10*/  STG.E.64 desc[UR8][R14.64], R8 ;  /* 0x000000080e007986 */ /* 0x0001e4000c101b08 */
.L_x_2097:
[----:B------:R-:W-:Y:S05]  /*1e20*/  BSYNC B0 ;  /* 0x0000000000007941 */ /* 0x000fea0003800000 */
.L_x_2096:
[----:B------:R-:W-:Y:S02]  /*1e30*/  IADD3 R12, R5, R12, RZ ;  /* 0x0000000c050c7210 */ /* 0x000fe40007ffe0ff */
[----:B------:R-:W-:Y:S02]  /*1e40*/  IADD3 R6, R6, 0x1, RZ ;  /* 0x0000000106067810 */ /* 0x000fe40007ffe0ff */
[----:B------:R-:W-:-:S13]  /*1e50*/  ISETP.GE.AND P0, PT, R12, UR4, PT ;  /* 0x000000040c007c0c */ /* 0x000fda000bf06270 */
[----:B------:R-:W-:Y:S05]  /*1e60*/  @!P0 BRA `(.L_x_2098) ;  /* 0xffffffe000f88947 */ /* 0x000fea000383ffff */
[----:B------:R-:W-:Y:S05]  /*1e70*/  EXIT ;  /* 0x000000000000794d */ /* 0x000fea0003800000 */
.L_x_2099:
        /* <DEDUP_REMOVED lines=16> */
.L_x_2447:


//--------------------- .text._Z35group_norm_nhwc_fwd_one_pass_kernelI11Fp32IOFp32WLi128ELi4ELi128EEv26Group_norm_nhwc_fwd_params --------------------------
	.section	.text._Z35group_norm_nhwc_fwd_one_pass_kernelI11Fp32IOFp32WLi128ELi4ELi128EEv26Group_norm_nhwc_fwd_params,"ax",@progbits
	.align	128
        .global         _Z35group_norm_nhwc_fwd_one_pass_kernelI11Fp32IOFp32WLi128ELi4ELi128EEv26Group_norm_nhwc_fwd_params
        .type           _Z35group_norm_nhwc_fwd_one_pass_kernelI11Fp32IOFp32WLi128ELi4ELi128EEv26Group_norm_nhwc_fwd_params,@function
        .size           _Z35group_norm_nhwc_fwd_one_pass_kernelI11Fp32IOFp32WLi128ELi4ELi128EEv26Group_norm_nhwc_fwd_params,(.L_x_2448 - _Z35group_norm_nhwc_fwd_one_pass_kernelI11Fp32IOFp32WLi128ELi4ELi128EEv26Group_norm_nhwc_fwd_params)
        .other          _Z35group_norm_nhwc_fwd_one_pass_kernelI11Fp32IOFp32WLi128ELi4ELi128EEv26Group_norm_nhwc_fwd_params,@"STO_CUDA_ENTRY STV_DEFAULT"
_Z35group_norm_nhwc_fwd_one_pass_kernelI11Fp32IOFp32WLi128ELi4ELi128EEv26Group_norm_nhwc_fwd_params:
.text._Z35group_norm_nhwc_fwd_one_pass_kernelI11Fp32IOFp32WLi128ELi4ELi128EEv26Group_norm_nhwc_fwd_params:
        /* <DEDUP_REMOVED lines=11> */
[----:B------:R-:W-:Y:S01]  /*00b0*/  MOV R6, R0 ;  /* 0x0000000000067202 */ /* 0x000fe20000000f00 */
[----:B------:R-:W-:-:S05]  /*00c0*/  ULDC.U8 UR10, c[0x0][0x28c] ;  /* 0x0000a300000a7ab9 */ /* 0x000fca0000000000 */
[----:B------:R-:W1:Y:S08]  /*00d0*/  LDC R4, c[0x0][0x294] ;  /* 0x0000a500ff047b82 */ /* 0x000e700000000800 */
[----:B------:R-:W2:Y:S01]  /*00e0*/  LDC R3, c[0x0][0x10] ;  /* 0x00000400ff037b82 */ /* 0x000ea20000000800 */
[----:B0-----:R-:W-:-:S05]  /*00f0*/  SHF.R.U32.HI R17, RZ, 0x1, R2 ;  /* 0x00000001ff117819 */ /* 0x001fca0000011602 */
[----:B-1----:R-:W-:Y:S01]  /*0100*/  IMAD R17, R4, UR7, R17 ;  /* 0x0000000704117c24 */ /* 0x002fe2000f8e0211 */
[----:B------:R-:W-:-:S04]  /*0110*/  HFMA2.MMA R4, -RZ, RZ, 0, 0 ;  /* 0x00000000ff047435 */ /* 0x000fc800000001ff */
[----:B------:R-:W-:Y:S02]  /*0120*/  ISETP.GE.U32.AND P1, PT, R17, UR8, PT ;  /* 0x0000000811007c0c */ /* 0x000fe4000bf26070 */
[----:B------:R-:W-:-:S04]  /*0130*/  SHF.R.S32.HI R5, RZ, 0x1f, R17 ;  /* 0x0000001fff057819 */ /* 0x000fc80000011411 */
[----:B------:R-:W-:Y:S01]  /*0140*/  ISETP.GE.AND.EX P1, PT, R5, UR9, PT, P1 ;  /* 0x0000000905007c0c */ /* 0x000fe2000bf26310 */
[----:B------:R-:W-:-:S03]  /*0150*/  ULDC.64 UR8, c[0x0][0x208] ;  /* 0x0000820000087ab9 */ /* 0x000fc60000000a00 */
[----:B--2---:R-:W-:-:S13]  /*0160*/  ISETP.LT.U32.AND P1, PT, R2, 0x80, !P1 ;  /* 0x000000800200780c */ /* 0x004fda0004f21070 */
.L_x_2118:
[----:B01----:R-:W0:Y:S01]  /*0170*/  LDC R9, c[0x0][0x288] ;  /* 0x0000a200ff097b82 */ /* 0x003e220000000800 */
[----:B------:R-:W-:Y:S01]  /*0180*/  IABS R12, R6 ;  /* 0x00000006000c7213 */ /* 0x000fe20000000000 */
[----:B------:R-:W-:-:S06]  /*0190*/  ULDC.64 UR12, c[0x0][0x278] ;  /* 0x00009e00000c7ab9 */ /* 0x000fcc0000000a00 */
        /* <DEDUP_REMOVED lines=11> */
[----:B------:R-:W-:Y:S01]  /*0250*/  SHF.R.U32.HI R10, RZ, 0x1, R2 ;  /* 0x00000001ff0a7819 */ /* 0x000fe20000011602 */
[----:B------:R-:W0:Y:S04]  /*0260*/  LDC R13, c[0x0][0x294] ;  /* 0x0000a500ff0d7b82 */ /* 0x000e280000000800 */
[----:B------:R-:W-:-:S05]  /*0270*/  IMAD.HI.U32 R11, R11, R12, RZ ;  /* 0x0000000c0b0b7227 */ /* 0x000fca00078e00ff */
[----:B------:R-:W-:-:S05]  /*0280*/  IADD3 R7, -R11, RZ, RZ ;  /* 0x000000ff0b077210 */ /* 0x000fca0007ffe1ff */
[----:B------:R-:W-:-:S05]  /*0290*/  IMAD R7, R8, R7, R12 ;  /* 0x0000000708077224 */ /* 0x000fca00078e020c */
[----:B------:R-:W-:-:S13]  /*02a0*/  ISETP.GT.U32.AND P0, PT, R8, R7, PT ;  /* 0x000000070800720c */ /* 0x000fda0003f04070 */
[-C--:B------:R-:W-:Y:S02]  /*02b0*/  @!P0 IADD3 R7, R7, -R8.reuse, RZ ;  /* 0x8000000807078210 */ /* 0x080fe40007ffe0ff */
[----:B------:R-:W-:Y:S02]  /*02c0*/  @!P0 IADD3 R11, R11, 0x1, RZ ;  /* 0x000000010b0b8810 */ /* 0x000fe40007ffe0ff */
[----:B------:R-:W-:Y:S01]  /*02d0*/  ISETP.GE.U32.AND P4, PT, R7, R8, PT ;  /* 0x000000080700720c */ /* 0x000fe20003f86070 */
[----:B0-----:R-:W-:Y:S01]  /*02e0*/  IMAD R7, R13, UR7, R10 ;  /* 0x000000070d077c24 */ /* 0x001fe2000f8e020a */
[----:B------:R-:W-:-:S04]  /*02f0*/  LOP3.LUT R8, R6, R9, RZ, 0x3c, !PT ;  /* 0x0000000906087212 */ /* 0x000fc800078e3cff */
[----:B------:R-:W-:Y:S02]  /*0300*/  IADD3 R21, R7, 0x40, RZ ;  /* 0x0000004007157810 */ /* 0x000fe40007ffe0ff */
[----:B------:R-:W-:Y:S02]  /*0310*/  ISETP.GE.AND P2, PT, R8, RZ, PT ;  /* 0x000000ff0800720c */ /* 0x000fe40003f46270 */
[----:B------:R-:W-:Y:S02]  /*0320*/  ISETP.GE.U32.AND P0, PT, R21, UR12, PT ;  /* 0x0000000c15007c0c */ /* 0x000fe4000bf06070 */
[----:B------:R-:W-:Y:S02]  /*0330*/  SHF.R.S32.HI R19, RZ, 0x1f, R21 ;  /* 0x0000001fff137819 */ /* 0x000fe40000011415 */
[----:B------:R-:W-:Y:S02]  /*0340*/  @P4 IADD3 R11, R11, 0x1, RZ ;  /* 0x000000010b0b4810 */ /* 0x000fe40007ffe0ff */
[----:B------:R-:W-:Y:S01]  /*0350*/  ISETP.GE.AND.EX P0, PT, R19, UR13, PT, P0 ;  /* 0x0000000d13007c0c */ /* 0x000fe2000bf06300 */
[----:B------:R-:W-:Y:S01]  /*0360*/  ULDC.64 UR12, c[0x0][0x280] ;  /* 0x0000a000000c7ab9 */ /* 0x000fe20000000a00 */
[----:B------:R-:W-:-:S02]  /*0370*/  MOV R23, R11 ;  /* 0x0000000b00177202 */ /* 0x000fc40000000f00 */
[C---:B------:R-:W-:Y:S02]  /*0380*/  ISETP.LT.U32.AND P0, PT, R2.reuse, 0x80, !P0 ;  /* 0x000000800200780c */ /* 0x040fe40004701070 */
[----:B------:R-:W-:Y:S02]  /*0390*/  @!P2 IADD3 R23, -R23, RZ, RZ ;  /* 0x000000ff1717a210 */ /* 0x000fe40007ffe1ff */
[----:B------:R-:W-:Y:S02]  /*03a0*/  @!P3 LOP3.LUT R23, RZ, R9, RZ, 0x33, !PT ;  /* 0x00000009ff17b212 */ /* 0x000fe400078e33ff */
[----:B------:R-:W-:Y:S02]  /*03b0*/  SHF.L.U32 R8, R2, 0x1, RZ ;  /* 0x0000000102087819 */ /* 0x000fe400000006ff */
[----:B------:R-:W-:Y:S02]  /*03c0*/  IADD3 R10, -R23, RZ, RZ ;  /* 0x000000ff170a7210 */ /* 0x000fe40007ffe1ff */
[----:B------:R-:W-:-:S02]  /*03d0*/  LOP3.LUT R8, R8, 0x2, RZ, 0xc0, !PT ;  /* 0x0000000208087812 */ /* 0x000fc400078ec0ff */
[----:B------:R-:W-:Y:S01]  /*03e0*/  SHF.R.S32.HI R16, RZ, 0x1f, R23 ;  /* 0x0000001fff107819 */ /* 0x000fe20000011417 */
[----:B------:R-:W0:Y:S01]  /*03f0*/  @P0 LDC.64 R12, c[0x0][0x270] ;  /* 0x00009c00ff0c0b82 */ /* 0x000e220000000a00 */
[----:B------:R-:W-:-:S03]  /*0400*/  IMAD R9, R9, R10, R6 ;  /* 0x0000000a09097224 */ /* 0x000fc600078e0206 */
[----:B------:R-:W-:Y:S02]  /*0410*/  IMAD R16, R16, UR12, RZ ;  /* 0x0000000c10107c24 */ /* 0x000fe4000f8e02ff */
[----:B------:R-:W-:Y:S02]  /*0420*/  LEA R26, R9, R8, 0x2 ;  /* 0x00000008091a7211 */ /* 0x000fe400078e10ff */
[----:B------:R-:W2:Y:S01]  /*0430*/  @P1 LDC.64 R10, c[0x0][0x220] ;  /* 0x00008800ff0a1b82 */ /* 0x000ea20000000a00 */
[----:B------:R-:W-:Y:S01]  /*0440*/  IMAD R25, R23, UR13, R16 ;  /* 0x0000000d17197c24 */ /* 0x000fe2000f8e0210 */
[--C-:B------:R-:W-:Y:S01]  /*0450*/  SHF.R.S32.HI R27, RZ, 0x1f, R26.reuse ;  /* 0x0000001fff1b7819 */ /* 0x100fe2000001141a */
[----:B-1----:R-:W-:Y:S02]  /*0460*/  @P1 IMAD R16, R5, R14, RZ ;  /* 0x0000000e05101224 */ /* 0x002fe400078e02ff */
[----:B------:R-:W-:-:S03]  /*0470*/  IMAD.WIDE.U32 R22, R23, UR12, R26 ;  /* 0x0000000c17167c25 */ /* 0x000fc6000f8e001a */
[----:B------:R-:W1:Y:S02]  /*0480*/  @P0 LDC.64 R8, c[0x0][0x220] ;  /* 0x00008800ff080b82 */ /* 0x000e640000000a00 */
[----:B------:R-:W-:Y:S02]  /*0490*/  IADD3 R25, R23, R25, RZ ;  /* 0x0000001917197210 */ /* 0x000fe40007ffe0ff */
[----:B------:R-:W-:Y:S01]  /*04a0*/  @P1 MOV R24, R22 ;  /* 0x0000001600181202 */ /* 0x000fe20000000f00 */
[----:B0-----:R-:W-:Y:S02]  /*04b0*/  @P0 IMAD R18, R19, R12, RZ ;  /* 0x0000000c13120224 */ /* 0x001fe400078e02ff */
[C---:B------:R-:W-:Y:S01]  /*04c0*/  @P1 IMAD R19, R17.reuse, R15, R16 ;  /* 0x0000000f11131224 */ /* 0x040fe200078e0210 */
[----:B------:R-:W-:Y:S01]  /*04d0*/  @P0 MOV R16, R22 ;  /* 0x0000001600100202 */ /* 0x000fe20000000f00 */
[----:B------:R-:W-:Y:S01]  /*04e0*/  @P1 IMAD.WIDE.U32 R14, R17, R14, R24 ;  /* 0x0000000e110e1225 */ /* 0x000fe200078e0018 */
[----:B------:R-:W-:-:S03]  /*04f0*/  @P0 MOV R17, R25 ;  /* 0x0000001900110202 */ /* 0x000fc60000000f00 */
[----:B------:R-:W-:Y:S01]  /*0500*/  @P0 IMAD R29, R21, R13, R18 ;  /* 0x0000000d151d0224 */ /* 0x000fe200078e0212 */
[----:B------:R-:W-:Y:S01]  /*0510*/  @P1 IADD3 R19, R15, R19, RZ ;  /* 0x000000130f131210 */ /* 0x000fe20007ffe0ff */
[----:B------:R-:W-:Y:S01]  /*0520*/  @P0 IMAD.WIDE.U32 R12, R21, R12, R16 ;  /* 0x0000000c150c0225 */ /* 0x000fe200078e0010 */
[C---:B--2---:R-:W-:Y:S02]  /*0530*/  @P1 LEA R10, P2, R14.reuse, R10, 0x2 ;  /* 0x0000000a0e0a1211 */ /* 0x044fe400078410ff */
[----:B------:R-:W-:Y:S02]  /*0540*/  CS2R R16, SRZ ;  /* 0x0000000000107805 */ /* 0x000fe4000001ff00 */
[----:B------:R-:W-:Y:S02]  /*0550*/  @P1 LEA.HI.X R11, R14, R11, R19, 0x2, P2 ;  /* 0x0000000b0e0b1211 */ /* 0x000fe400010f1413 */
[----:B------:R-:W-:Y:S02]  /*0560*/  CS2R R14, SRZ ;  /* 0x00000000000e7805 */ /* 0x000fe4000001ff00 */
[----:B------:R-:W-:-:S02]  /*0570*/  @P0 IADD3 R29, R13, R29, RZ ;  /* 0x0000001d0d1d0210 */ /* 0x000fc40007ffe0ff */
[C---:B-1----:R-:W-:Y:S02]  /*0580*/  @P0 LEA R8, P3, R12.reuse, R8, 0x2 ;  /* 0x000000080c080211 */ /* 0x042fe400078610ff */
[----:B------:R0:W2:Y:S02]  /*0590*/  @P1 LDG.E.64 R14, desc[UR8][R10.64] ;  /* 0x000000080a0e1981 */ /* 0x0000a4000c1e1b00 */
[----:B------:R-:W-:-:S05]  /*05a0*/  @P0 LEA.HI.X R9, R12, R9, R29, 0x2, P3 ;  /* 0x000000090c090211 */ /* 0x000fca00018f141d */
[----:B------:R-:W3:Y:S01]  /*05b0*/  @P0 LDG.E.64 R16, desc[UR8][R8.64] ;  /* 0x0000000808100981 */ /* 0x000ee2000c1e1b00 */
[----:B------:R-:W1:Y:S02]  /*05c0*/  S2R R12, SR_LANEID ;  /* 0x00000000000c7919 */ /* 0x000e640000000000 */
[C---:B-1----:R-:W-:Y:S01]  /*05d0*/  ISETP.GT.AND P0, PT, R12.reuse, 0x1e, PT ;  /* 0x0000001e0c00780c */ /* 0x042fe20003f04270 */
[----:B------:R-:W1:Y:S01]  /*05e0*/  S2UR UR6, SR_CgaCtaId ;  /* 0x00000000000679c3 */ /* 0x000e620000008800 */
[----:B0-----:R-:W-:Y:S01]  /*05f0*/  SHF.R.S32.HI R11, RZ, 0x1f, R2 ;  /* 0x0000001fff0b7819 */ /* 0x001fe20000011402 */
[----:B------:R-:W-:Y:S01]  /*0600*/  UMOV UR5, 0x400 ;  /* 0x0000040000057882 */ /* 0x000fe20000000000 */
[----:B------:R-:W-:Y:S02]  /*0610*/  ISETP.NE.AND P3, PT, R12, RZ, PT ;  /* 0x000000ff0c00720c */ /* 0x000fe40003f65270 */
[----:B------:R-:W-:Y:S02]  /*0620*/  LEA.HI R11, R11, R2, RZ, 0x5 ;  /* 0x000000020b0b7211 */ /* 0x000fe400078f28ff */
[----:B------:R-:W-:-:S02]  /*0630*/  ISETP.NE.AND P2, PT, R2, RZ, PT ;  /* 0x000000ff0200720c */ /* 0x000fc40003f45270 */
[----:B------:R-:W-:Y:S01]  /*0640*/  SHF.R.S32.HI R11, RZ, 0x5, R11 ;  /* 0x00000005ff0b7819 */ /* 0x000fe2000001140b */
[----:B------:R-:W-:Y:S01]  /*0650*/  BSSY B0, `(.L_x_2100) ;  /* 0x0000034000007945 */ /* 0x000fe20003800000 */
[----:B-1----:R-:W-:-:S06]  /*0660*/  ULEA UR5, UR6, UR5, 0x18 ;  /* 0x0000000506057291 */ /* 0x002fcc000f8ec03f */
[----:B------:R-:W-:Y:S01]  /*0670*/  LEA R11, R11, UR5, 0x3 ;  /* 0x000000050b0b7c11 */ /* 0x000fe2000f8e18ff */
[----:B--2---:R-:W-:Y:S01]  /*0680*/  FADD.FTZ R13, R14, R15 ;  /* 0x0000000f0e0d7221 */ /* 0x004fe20000010000 */
[----:B------:R-:W-:-:S03]  /*0690*/  FMUL.FTZ R19, R15, R15 ;  /* 0x0000000f0f137220 */ /* 0x000fc60000410000 */
[----:B------:R-:W-:Y:S01]  /*06a0*/  FADD.FTZ R13, RZ, R13 ;  /* 0x0000000dff0d7221 */ /* 0x000fe20000010000 */
[----:B------:R-:W-:Y:S01]  /*06b0*/  FFMA.FTZ R19, R14, R14, R19 ;  /* 0x0000000e0e137223 */ /* 0x000fe20000010013 */
[C---:B---3--:R-:W-:Y:S01]  /*06c0*/  FADD.FTZ R18, R16.reuse, R17 ;  /* 0x0000001110127221 */ /* 0x048fe20000010000 */
[----:B------:R-:W-:Y:S02]  /*06d0*/  FMUL.FTZ R21, R17, R17 ;  /* 0x0000001111157220 */ /* 0x000fe40000410000 */
[----:B------:R-:W-:Y:S01]  /*06e0*/  FADD.FTZ R19, RZ, R19 ;  /* 0x00000013ff137221 */ /* 0x000fe20000010000 */
[----:B------:R-:W-:Y:S01]  /*06f0*/  FADD.FTZ R10, R13, R18 ;  /* 0x000000120d0a7221 */ /* 0x000fe20000010000 */
[----:B------:R-:W-:-:S04]  /*0700*/  FFMA.FTZ R20, R16, R16, R21 ;  /* 0x0000001010147223 */ /* 0x000fc80000010015 */
[----:B------:R-:W-:Y:S01]  /*0710*/  FADD.FTZ R13, R19, R20 ;  /* 0x00000014130d7221 */ /* 0x000fe20000010000 */
        /* <DEDUP_REMOVED lines=31> */
[----:B0-----:R-:W0:Y:S04]  /*0910*/  LDS.128 R8, [UR5+0x10] ;  /* 0x00001005ff087984 */ /* 0x001e280008000c00 */
[----:B------:R-:W1:Y:S01]  /*0920*/  LDS.64 R18, [UR5+0x20] ;  /* 0x00002005ff127984 */ /* 0x000e620008000a00 */
[----:B0-----:R-:W-:Y:S01]  /*0930*/  FADD.FTZ R21, R12, R8 ;  /* 0x000000080c157221 */ /* 0x001fe20000010000 */
[----:B------:R-:W-:-:S03]  /*0940*/  FADD.FTZ R8, R13, R9 ;  /* 0x000000090d087221 */ /* 0x000fc60000010000 */
[----:B------:R-:W-:Y:S01]  /*0950*/  FADD.FTZ R21, R21, R10 ;  /* 0x0000000a15157221 */ /* 0x000fe20000010000 */
[----:B------:R-:W-:-:S03]  /*0960*/  FADD.FTZ R8, R8, R11 ;  /* 0x0000000b08087221 */ /* 0x000fc60000010000 */
[----:B-1----:R-:W-:Y:S01]  /*0970*/  FADD.FTZ R12, R21, R18 ;  /* 0x00000012150c7221 */ /* 0x002fe20000010000 */
[----:B------:R-:W-:-:S07]  /*0980*/  FADD.FTZ R13, R8, R19 ;  /* 0x00000013080d7221 */ /* 0x000fce0000010000 */
.L_x_2101:
[----:B------:R-:W-:Y:S05]  /*0990*/  BSYNC B0 ;  /* 0x0000000000007941 */ /* 0x000fea0003800000 */
.L_x_2100:
[----:B------:R-:W1:Y:S02]  /*09a0*/  LDC R8, c[0x0][0xc] ;  /* 0x00000300ff087b82 */ /* 0x000e640000000800 */
[----:B-1----:R-:W-:-:S13]  /*09b0*/  ISETP.GE.U32.AND P0, PT, R8, 0x2, PT ;  /* 0x000000020800780c */ /* 0x002fda0003f06070 */
[----:B------:R-:W-:Y:S05]  /*09c0*/  @!P0 BRA `(.L_x_2102) ;  /* 0x0000001000708947 */ /* 0x000fea0003800000 */
[----:B0-----:R-:W0:Y:S01]  /*09d0*/  LDC.64 R10, c[0x0][0x240] ;  /* 0x00009000ff0a7b82 */ /* 0x001e220000000a00 */
        /* <DEDUP_REMOVED lines=24> */
.L_x_2104:
[----:B0-----:R-:W2:Y:S04]  /*0b60*/  LDG.E.STRONG.GPU R9, desc[UR8][R10.64] ;  /* 0x000000080a097981 */ /* 0x001ea8000c1ef900 */
[----:B--2---:R-:W-:Y:S01]  /*0b70*/  CCTL.IVALL ;  /* 0x00000000ff00798f */ /* 0x004fe20002000000 */
[----:B------:R-:W-:Y:S05]  /*0b80*/  YIELD ;  /* 0x0000000000007946 */ /* 0x000fea0003800000 */
[----:B------:R-:W-:-:S13]  /*0b90*/  ISETP.NE.AND P0, PT, R9, R20, PT ;  /* 0x000000140900720c */ /* 0x000fda0003f05270 */
[----:B------:R-:W-:Y:S05]  /*0ba0*/  @P0 BRA `(.L_x_2104) ;  /* 0xfffffffc00ec0947 */ /* 0x000fea000383ffff */
.L_x_2103:
        /* <DEDUP_REMOVED lines=17> */
.L_x_2108:
[C---:B------:R-:W-:Y:S02]  /*0cc0*/  ISETP.EQ.OR P5, PT, R20.reuse, UR7, P2 ;  /* 0x0000000714007c0c */ /* 0x040fe400097a2670 */
        /* <DEDUP_REMOVED lines=8> */
[----:B------:R-:W-:-:S04]  /*0d50*/  IADD3 R21, R20, 0x2, RZ ;  /* 0x0000000214157810 */ /* 0x000fc80007ffe0ff */
[----:B------:R-:W-:-:S13]  /*0d60*/  ISETP.EQ.OR P4, PT, R21, UR7, P2 ;  /* 0x0000000715007c0c */ /* 0x000fda0009782670 */
[----:B------:R-:W-:Y:S02]  /*0d70*/  @!P4 IMAD R21, R3, R21, R0 ;  /* 0x000000150315c224 */ /* 0x000fe400078e0200 */
[----:B--2---:R-:W-:Y:S01]  /*0d80*/  @!P5 FADD.FTZ R12, R12, R18 ;  /* 0x000000120c0cd221 */ /* 0x004fe20000010000 */
[----:B------:R-:W-:Y:S01]  /*0d90*/  @!P5 FADD.FTZ R13, R13, R19 ;  /* 0x000000130d0dd221 */ /* 0x000fe20000010000 */
[----:B------:R-:W-:-:S04]  /*0da0*/  @!P4 IMAD.WIDE.U32 R18, R21, 0x8, R28 ;  /* 0x000000081512c825 */ /* 0x000fc800078e001c */
[----:B---3--:R-:W-:Y:S01]  /*0db0*/  @!P3 FADD.FTZ R12, R12, R10 ;  /* 0x0000000a0c0cb221 */ /* 0x008fe20000010000 */
[----:B------:R-:W-:Y:S01]  /*0dc0*/  IADD3 R10, R20, 0x3, RZ ;  /* 0x00000003140a7810 */ /* 0x000fe20007ffe0ff */
[----:B------:R-:W-:Y:S01]  /*0dd0*/  @!P3 FADD.FTZ R13, R13, R11 ;  /* 0x0000000b0d0db221 */ /* 0x000fe20000010000 */
[----:B------:R-:W2:Y:S02]  /*0de0*/  @!P4 LDG.E.64 R18, desc[UR8][R18.64] ;  /* 0x000000081212c981 */ /* 0x000ea4000c1e1b00 */
[----:B------:R-:W-:-:S13]  /*0df0*/  ISETP.EQ.OR P5, PT, R10, UR7, P2 ;  /* 0x000000070a007c0c */ /* 0x000fda00097a2670 */
[----:B------:R-:W-:-:S04]  /*0e00*/  @!P5 IMAD R21, R3, R10, R0 ;  /* 0x0000000a0315d224 */ /* 0x000fc800078e0200 */
[----:B------:R-:W-:-:S06]  /*0e10*/  @!P5 IMAD.WIDE.U32 R10, R21, 0x8, R28 ;  /* 0x00000008150ad825 */ /* 0x000fcc00078e001c */
[----:B------:R-:W3:Y:S01]  /*0e20*/  @!P5 LDG.E.64 R10, desc[UR8][R10.64] ;  /* 0x000000080a0ad981 */ /* 0x000ee2000c1e1b00 */
[----:B------:R-:W-:-:S04]  /*0e30*/  IADD3 R21, R20, 0x4, RZ ;  /* 0x0000000414157810 */ /* 0x000fc80007ffe0ff */
[----:B------:R-:W-:-:S13]  /*0e40*/  ISETP.EQ.OR P3, PT, R21, UR7, P2 ;  /* 0x0000000715007c0c */ /* 0x000fda0009762670 */
[----:B------:R-:W-:Y:S02]  /*0e50*/  @!P3 IMAD R21, R3, R21, R0 ;  /* 0x000000150315b224 */ /* 0x000fe400078e0200 */
[----:B--2---:R-:W-:Y:S01]  /*0e60*/  @!P4 FADD.FTZ R12, R12, R18 ;  /* 0x000000120c0cc221 */ /* 0x004fe20000010000 */
[----:B------:R-:W-:Y:S01]  /*0e70*/  @!P4 FADD.FTZ R13, R13, R19 ;  /* 0x000000130d0dc221 */ /* 0x000fe20000010000 */
[----:B------:R-:W-:-:S06]  /*0e80*/  @!P3 IMAD.WIDE.U32 R18, R21, 0x8, R28 ;  /* 0x000000081512b825 */ /* 0x000fcc00078e001c */
[----:B------:R-:W2:Y:S01]  /*0e90*/  @!P3 LDG.E.64 R18, desc[UR8][R18.64] ;  /* 0x000000081212b981 */ /* 0x000ea2000c1e1b00 */
[----:B---3--:R-:W-:Y:S01]  /*0ea0*/  @!P5 FADD.FTZ R12, R12, R10 ;  /* 0x0000000a0c0cd221 */ /* 0x008fe20000010000 */
[----:B------:R-:W-:-:S04]  /*0eb0*/  IADD3 R10, R20, 0x5, RZ ;  /* 0x00000005140a7810 */ /* 0x000fc80007ffe0ff */
[----:B------:R-:W-:Y:S01]  /*0ec0*/  ISETP.EQ.OR P4, PT, R10, UR7, P2 ;  /* 0x000000070a007c0c */ /* 0x000fe20009782670 */
[----:B------:R-:W-:-:S12]  /*0ed0*/  @!P5 FADD.FTZ R13, R13, R11 ;  /* 0x0000000b0d0dd221 */ /* 0x000fd80000010000 */
        /* <DEDUP_REMOVED lines=59> */
[----:B------:R-:W-:Y:S01]  /*1290*/  IADD3 R21, R20, 0xf, RZ ;  /* 0x0000000f14157810 */ /* 0x000fe20007ffe0ff */
[----:B--2---:R-:W-:Y:S01]  /*12a0*/  @!P5 FADD.FTZ R12, R12, R18 ;  /* 0x000000120c0cd221 */ /* 0x004fe20000010000 */
[----:B------:R-:W-:Y:S01]  /*12b0*/  IADD3 R18, R20, 0xe, RZ ;  /* 0x0000000e14127810 */ /* 0x000fe20007ffe0ff */
[----:B------:R-:W-:-:S03]  /*12c0*/  @!P5 FADD.FTZ R13, R13, R19 ;  /* 0x000000130d0dd221 */ /* 0x000fc60000010000 */
[----:B------:R-:W-:Y:S02]  /*12d0*/  ISETP.EQ.OR P4, PT, R18, UR7, P2 ;  /* 0x0000000712007c0c */ /* 0x000fe40009782670 */
[----:B------:R-:W-:-:S11]  /*12e0*/  ISETP.EQ.OR P5, PT, R21, UR7, P2 ;  /* 0x0000000715007c0c */ /* 0x000fd600097a2670 */
[C-C-:B------:R-:W-:Y:S02]  /*12f0*/  @!P4 IMAD R19, R3.reuse, R18, R0.reuse ;  /* 0x000000120313c224 */ /* 0x140fe400078e0200 */
[----:B------:R-:W-:Y:S02]  /*1300*/  @!P5 IMAD R21, R3, R21, R0 ;  /* 0x000000150315d224 */ /* 0x000fe400078e0200 */
[----:B------:R-:W-:-:S06]  /*1310*/  @!P4 IMAD.WIDE.U32 R18, R19, 0x8, R28 ;  /* 0x000000081312c825 */ /* 0x000fcc00078e001c */
[----:B------:R-:W2:Y:S01]  /*1320*/  @!P4 LDG.E.64 R18, desc[UR8][R18.64] ;  /* 0x000000081212c981 */ /* 0x000ea2000c1e1b00 */
[----:B---3--:R-:W-:Y:S01]  /*1330*/  @!P3 FADD.FTZ R12, R12, R10 ;  /* 0x0000000a0c0cb221 */ /* 0x008fe20000010000 */
[----:B------:R-:W-:Y:S01]  /*1340*/  @!P3 FADD.FTZ R13, R13, R11 ;  /* 0x0000000b0d0db221 */ /* 0x000fe20000010000 */
[----:B------:R-:W-:-:S06]  /*1350*/  @!P5 IMAD.WIDE.U32 R10, R21, 0x8, R28 ;  /* 0x00000008150ad825 */ /* 0x000fcc00078e001c */
[----:B------:R-:W3:Y:S01]  /*1360*/  @!P5 LDG.E.64 R10, desc[UR8][R10.64] ;  /* 0x000000080a0ad981 */ /* 0x000ee2000c1e1b00 */
[----:B------:R-:W-:-:S04]  /*1370*/  IADD3 R9, R9, -0x10, RZ ;  /* 0xfffffff009097810 */ /* 0x000fc80007ffe0ff */
[----:B------:R-:W-:Y:S02]  /*1380*/  ISETP.GT.AND P3, PT, R9, 0xc, PT ;  /* 0x0000000c0900780c */ /* 0x000fe40003f64270 */
[----:B------:R-:W-:Y:S01]  /*1390*/  IADD3 R20, R20, 0x10, RZ ;  /* 0x0000001014147810 */ /* 0x000fe20007ffe0ff */
[----:B--2---:R-:W-:Y:S01]  /*13a0*/  @!P4 FADD.FTZ R12, R12, R18 ;  /* 0x000000120c0cc221 */ /* 0x004fe20000010000 */
[----:B------:R-:W-:-:S03]  /*13b0*/  @!P4 FADD.FTZ R13, R13, R19 ;  /* 0x000000130d0dc221 */ /* 0x000fc60000010000 */
[----:B---3--:R-:W-:Y:S01]  /*13c0*/  @!P5 FADD.FTZ R12, R12, R10 ;  /* 0x0000000a0c0cd221 */ /* 0x008fe20000010000 */
[----:B------:R-:W-:-:S05]  /*13d0*/  @!P5 FADD.FTZ R13, R13, R11 ;  /* 0x0000000b0d0dd221 */ /* 0x000fca0000010000 */
[----:B------:R-:W-:Y:S05]  /*13e0*/  @P3 BRA `(.L_x_2108) ;  /* 0xfffffff800343947 */ /* 0x000fea000383ffff */
.L_x_2107:
        /* <DEDUP_REMOVED lines=11> */
[C---:B------:R-:W-:Y:S01]  /*14a0*/  IADD3 R21, R20.reuse, 0x3, RZ ;  /* 0x0000000314157810 */ /* 0x040fe20007ffe0ff */
[----:B--2---:R-:W-:Y:S01]  /*14b0*/  @!P0 FADD.FTZ R13, R13, R11 ;  /* 0x0000000b0d0d8221 */ /* 0x004fe20000010000 */
[----:B------:R-:W-:Y:S01]  /*14c0*/  IADD3 R11, R20, 0x2, RZ ;  /* 0x00000002140b7810 */ /* 0x000fe20007ffe0ff */
[----:B------:R-:W-:Y:S01]  /*14d0*/  @!P0 FADD.FTZ R12, R12, R10 ;  /* 0x0000000a0c0c8221 */ /* 0x000fe20000010000 */
[----:B------:R-:W-:Y:S02]  /*14e0*/  ISETP.EQ.OR P0, PT, R21, UR7, P2 ;  /* 0x0000000715007c0c */ /* 0x000fe40009702670 */
[----:B------:R-:W-:Y:S01]  /*14f0*/  ISETP.EQ.OR P4, PT, R11, UR7, P2 ;  /* 0x000000070b007c0c */ /* 0x000fe20009782670 */
[----:B---3--:R-:W-:Y:S01]  /*1500*/  @!P3 FADD.FTZ R13, R13, R19 ;  /* 0x000000130d0db221 */ /* 0x008fe20000010000 */
[----:B------:R-:W-:-:S09]  /*1510*/  @!P3 FADD.FTZ R12, R12, R18 ;  /* 0x000000120c0cb221 */ /* 0x000fd20000010000 */
[C-C-:B------:R-:W-:Y:S02]  /*1520*/  @!P0 IMAD R19, R3.reuse, R21, R0.reuse ;  /* 0x0000001503138224 */ /* 0x140fe400078e0200 */
[----:B------:R-:W-:-:S04]  /*1530*/  @!P4 IMAD R11, R3, R11, R0 ;  /* 0x0000000b030bc224 */ /* 0x000fc800078e0200 */
[----:B------:R-:W-:-:S04]  /*1540*/  @!P4 IMAD.WIDE.U32 R10, R11, 0x8, R28 ;  /* 0x000000080b0ac825 */ /* 0x000fc800078e001c */
[----:B------:R-:W-:Y:S02]  /*1550*/  @!P0 IMAD.WIDE.U32 R18, R19, 0x8, R28 ;  /* 0x0000000813128825 */ /* 0x000fe400078e001c */
[----:B------:R-:W2:Y:S04]  /*1560*/  @!P4 LDG.E.64 R10, desc[UR8][R10.64] ;  /* 0x000000080a0ac981 */ /* 0x000ea8000c1e1b00 */
        /* <DEDUP_REMOVED lines=9> */
[----:B------:R-:W2:Y:S03]  /*1600*/  @!P5 LDG.E.64 R10, desc[UR8][R10.64] ;  /* 0x000000080a0ad981 */ /* 0x000ea6000c1e1b00 */
[----:B------:R-:W-:Y:S01]  /*1610*/  ISETP.EQ.OR P3, PT, R18, UR7, P2 ;  /* 0x0000000712007c0c */ /* 0x000fe20009762670 */
[----:B------:R-:W-:-:S12]  /*1620*/  @!P0 FADD.FTZ R13, R13, R19 ;  /* 0x000000130d0d8221 */ /* 0x000fd80000010000 */
[----:B------:R-:W-:-:S04]  /*1630*/  @!P3 IMAD R21, R3, R18, R0 ;  /* 0x000000120315b224 */ /* 0x000fc800078e0200 */
[----:B------:R-:W-:-:S06]  /*1640*/  @!P3 IMAD.WIDE.U32 R18, R21, 0x8, R28 ;  /* 0x000000081512b825 */ /* 0x000fcc00078e001c */
[----:B------:R-:W3:Y:S01]  /*1650*/  @!P3 LDG.E.64 R18, desc[UR8][R18.64] ;  /* 0x000000081212b981 */ /* 0x000ee2000c1e1b00 */
[----:B------:R-:W-:-:S04]  /*1660*/  IADD3 R21, R20, 0x3, RZ ;  /* 0x0000000314157810 */ /* 0x000fc80007ffe0ff */
[----:B------:R-:W-:Y:S01]  /*1670*/  ISETP.EQ.OR P4, PT, R21, UR7, P2 ;  /* 0x0000000715007c0c */ /* 0x000fe20009782670 */
[----:B--2---:R-:W-:Y:S01]  /*1680*/  @!P5 FADD.FTZ R13, R13, R11 ;  /* 0x0000000b0d0dd221 */ /* 0x004fe20000010000 */
[----:B------:R-:W-:-:S04]  /*1690*/  IADD3 R11, R20, 0x2, RZ ;  /* 0x00000002140b7810 */ /* 0x000fc80007ffe0ff */
[----:B------:R-:W-:Y:S01]  /*16a0*/  ISETP.EQ.OR P0, PT, R11, UR7, P2 ;  /* 0x000000070b007c0c */ /* 0x000fe20009702670 */
[----:B------:R-:W-:-:S12]  /*16b0*/  @!P5 FADD.FTZ R12, R12, R10 ;  /* 0x0000000a0c0cd221 */ /* 0x000fd80000010000 */
[----:B------:R-:W-:-:S04]  /*16c0*/  @!P0 IMAD R11, R3, R11, R0 ;  /* 0x0000000b030b8224 */ /* 0x000fc800078e0200 */
[----:B------:R-:W-:-:S04]  /*16d0*/  @!P0 IMAD.WIDE.U32 R10, R11, 0x8, R28 ;  /* 0x000000080b0a8825 */ /* 0x000fc800078e001c */
[----:B---3--:R-:W-:Y:S01]  /*16e0*/  @!P3 FADD.FTZ R13, R13, R19 ;  /* 0x000000130d0db221 */ /* 0x008fe20000010000 */
[----:B------:R-:W-:Y:S02]  /*16f0*/  @!P4 IMAD R19, R3, R21, R0 ;  /* 0x000000150313c224 */ /* 0x000fe400078e0200 */
[----:B------:R-:W-:Y:S01]  /*1700*/  @!P3 FADD.FTZ R12, R12, R18 ;  /* 0x000000120c0cb221 */ /* 0x000fe20000010000 */
[----:B------:R-:W2:Y:S01]  /*1710*/  @!P0 LDG.E.64 R10, desc[UR8][R10.64] ;  /* 0x000000080a0a8981 */ /* 0x000ea2000c1e1b00 */
        /* <DEDUP_REMOVED lines=10> */
.L_x_2109:
[----:B------:R-:W-:-:S13]  /*17c0*/  ISETP.NE.OR P0, PT, R9, RZ, P0 ;  /* 0x000000ff0900720c */ /* 0x000fda0000705670 */
[----:B------:R-:W-:Y:S05]  /*17d0*/  @!P0 BRA `(.L_x_2105) ;  /* 0x00000000007c8947 */ /* 0x000fea0003800000 */
.L_x_2106:
        /* <DEDUP_REMOVED lines=9> */
[----:B------:R-:W-:Y:S01]  /*1870*/  IADD3 R21, R20, 0x3, RZ ;  /* 0x0000000314157810 */ /* 0x000fe20007ffe0ff */
        /* <DEDUP_REMOVED lines=13> */
[----:B------:R-:W-:Y:S02]  /*1950*/  IADD3 R9, R9, -0x4, RZ ;  /* 0xfffffffc09097810 */ /* 0x000fe40007ffe0ff */
[----:B------:R-:W-:Y:S02]  /*1960*/  IADD3 R20, R20, 0x4, RZ ;  /* 0x0000000414147810 */ /* 0x000fe40007ffe0ff */
[----:B------:R-:W-:Y:S01]  /*1970*/  ISETP.NE.AND P3, PT, R9, RZ, PT ;  /* 0x000000ff0900720c */ /* 0x000fe20003f65270 */
[----:B--2---:R-:W-:Y:S01]  /*1980*/  @!P4 FADD.FTZ R12, R12, R18 ;  /* 0x000000120c0cc221 */ /* 0x004fe20000010000 */
[----:B------:R-:W-:-:S03]  /*1990*/  @!P4 FADD.FTZ R13, R13, R19 ;  /* 0x000000130d0dc221 */ /* 0x000fc60000010000 */
[----:B---3--:R-:W-:Y:S01]  /*19a0*/  @!P0 FADD.FTZ R12, R12, R10 ;  /* 0x0000000a0c0c8221 */ /* 0x008fe20000010000 */
[----:B------:R-:W-:-:S07]  /*19b0*/  @!P0 FADD.FTZ R13, R13, R11 ;  /* 0x0000000b0d0d8221 */ /* 0x000fce0000010000 */
[----:B------:R-:W-:Y:S05]  /*19c0*/  @P3 BRA `(.L_x_2106) ;  /* 0xfffffffc00843947 */ /* 0x000fea000383ffff */
.L_x_2105:
        /* <DEDUP_REMOVED lines=11> */
.L_x_2111:
[----:B------:R-:W-:Y:S05]  /*1a80*/  BSYNC B0 ;  /* 0x0000000000007941 */ /* 0x000fea0003800000 */
.L_x_2110:
        /* <DEDUP_REMOVED lines=16> */
.L_x_2102:
        /* <DEDUP_REMOVED lines=12> */
[C---:B------:R-:W-:Y:S02]  /*1c50*/  IADD3 R20, P3, R18.reuse, UR12, RZ ;  /* 0x0000000c12147c10 */ /* 0x040fe4000ff7e0ff */
[----:B------:R-:W-:Y:S02]  /*1c60*/  IADD3 R18, P4, R18, UR14, RZ ;  /* 0x0000000e12127c10 */ /* 0x000fe4000ff9e0ff */
[C---:B------:R-:W-:Y:S02]  /*1c70*/  IADD3.X R21, R26.reuse, UR13, RZ, P3, !PT ;  /* 0x0000000d1a157c10 */ /* 0x040fe40009ffe4ff */
[----:B------:R-:W-:Y:S01]  /*1c80*/  IADD3.X R19, R26, UR15, RZ, P4, !PT ;  /* 0x0000000f1a137c10 */ /* 0x000fe2000a7fe4ff */
[----:B------:R-:W0:Y:S01]  /*1c90*/  @!P0 LDC.64 R8, c[0x0][0x218] ;  /* 0x00008600ff088b82 */ /* 0x000e220000000a00 */
[----:B------:R-:W-:Y:S01]  /*1ca0*/  @!P0 FMUL.FTZ R11, R13, UR11 ;  /* 0x0000000b0d0b8c20 */ /* 0x000fe20008410000 */
[----:B------:R-:W-:Y:S01]  /*1cb0*/  @!P0 FMUL.FTZ R10, R12, UR11 ;  /* 0x0000000b0c0a8c20 */ /* 0x000fe20008410000 */
[----:B-1----:R-:W-:-:S09]  /*1cc0*/  ULEA UR5, UR6, UR5, 0x18 ;  /* 0x0000000506057291 */ /* 0x002fd2000f8ec03f */
[----:B------:R1:W-:Y:S01]  /*1cd0*/  @!P2 STS.64 [UR5+0x30], R12 ;  /* 0x0000300cff00a988 */ /* 0x0003e20008000a05 */
[----:B0-----:R-:W-:Y:S01]  /*1ce0*/  @!P0 IMAD.WIDE R8, R6, 0x8, R8 ;  /* 0x0000000806088825 */ /* 0x001fe200078e0208 */
[----:B-1----:R-:W0:Y:S04]  /*1cf0*/  LDC R12, c[0x0][0x294] ;  /* 0x0000a500ff0c7b82 */ /* 0x002e280000000800 */
[----:B------:R1:W-:Y:S04]  /*1d00*/  @!P0 STG.E.64 desc[UR8][R8.64], R10 ;  /* 0x0000000a08008986 */ /* 0x0003e8000c101b08 */
[----:B------:R-:W-:Y:S06]  /*1d10*/  BAR.SYNC.DEFER_BLOCKING 0x0 ;  /* 0x0000000000007b1d */ /* 0x000fec0000010000 */
[----:B------:R-:W2:Y:S04]  /*1d20*/  LDG.E.64 R20, desc[UR8][R20.64] ;  /* 0x0000000814147981 */ /* 0x000ea8000c1e1b00 */
[----:B------:R-:W2:Y:S01]  /*1d30*/  LDG.E.64 R18, desc[UR8][R18.64] ;  /* 0x0000000812127981 */ /* 0x000ea2000c1e1b00 */
[----:B-1----:R-:W-:Y:S01]  /*1d40*/  HFMA2.MMA R8, -RZ, RZ, 1.875, 0 ;  /* 0x3f800000ff087435 */ /* 0x002fe200000001ff */
[----:B------:R-:W-:-:S02]  /*1d50*/  SHF.R.U32.HI R29, RZ, 0x1, R2 ;  /* 0x00000001ff1d7819 */ /* 0x000fc40000011602 */
[----:B------:R-:W1:Y:S02]  /*1d60*/  LDS.64 R26, [UR5+0x30] ;  /* 0x00003005ff1a7984 */ /* 0x000e640008000a00 */
[----:B-1----:R-:W-:-:S04]  /*1d70*/  FMUL.FTZ R26, R26, UR11 ;  /* 0x0000000b1a1a7c20 */ /* 0x002fc80008410000 */
[C---:B------:R-:W-:Y:S01]  /*1d80*/  FMUL.FTZ R28, R26.reuse, R26 ;  /* 0x0000001a1a1c7220 */ /* 0x040fe20000410000 */
[C---:B------:R-:W-:Y:S01]  /*1d90*/  FADD.FTZ R9, -R26.reuse, R14 ;  /* 0x0000000e1a097221 */ /* 0x040fe20000010100 */
[C---:B------:R-:W-:Y:S01]  /*1da0*/  FADD.FTZ R11, -R26.reuse, R16 ;  /* 0x000000101a0b7221 */ /* 0x040fe20000010100 */
[C---:B------:R-:W-:Y:S01]  /*1db0*/  FADD.FTZ R15, -R26.reuse, R15 ;  /* 0x0000000f1a0f7221 */ /* 0x040fe20000010100 */
[----:B------:R-:W-:Y:S01]  /*1dc0*/  FFMA.FTZ R27, R27, UR11, -R28 ;  /* 0x0000000b1b1b7c23 */ /* 0x000fe2000801081c */
[----:B------:R-:W-:Y:S01]  /*1dd0*/  FADD.FTZ R13, -R26, R17 ;  /* 0x000000111a0d7221 */ /* 0x000fe20000010100 */
[----:B0-----:R-:W-:-:S03]  /*1de0*/  IMAD R17, R12, UR7, R29 ;  /* 0x000000070c117c24 */ /* 0x001fc6000f8e021d */
[----:B------:R-:W-:Y:S02]  /*1df0*/  FSETP.GTU.FTZ.AND P0, PT, R27, RZ, PT ;  /* 0x000000ff1b00720b */ /* 0x000fe40003f1c000 */
[----:B------:R-:W-:-:S11]  /*1e00*/  IADD3 R14, R17, 0x40, RZ ;  /* 0x00000040110e7810 */ /* 0x000fd60007ffe0ff */
[----:B------:R-:W0:Y:S02]  /*1e10*/  @P0 LDC R28, c[0x0][0x238] ;  /* 0x00008e00ff1c0b82 */ /* 0x000e240000000800 */
[----:B0-----:R-:W-:-:S04]  /*1e20*/  @P0 FADD.FTZ R27, R27, R28 ;  /* 0x0000001c1b1b0221 */ /* 0x001fc80000010000 */
[----:B------:R-:W0:Y:S01]  /*1e30*/  @P0 MUFU.RSQ R8, R27 ;  /* 0x0000001b00080308 */ /* 0x000e220000001400 */
[----:B------:R-:W-:Y:S01]  /*1e40*/  ISETP.NE.AND P0, PT, RZ, UR10, PT ;  /* 0x0000000aff007c0c */ /* 0x000fe2000bf05270 */
[-C--:B0-----:R-:W-:Y:S01]  /*1e50*/  FMUL.FTZ R9, R9, R8.reuse ;  /* 0x0000000809097220 */ /* 0x081fe20000410000 */
[-C--:B------:R-:W-:Y:S01]  /*1e60*/  FMUL.FTZ R11, R11, R8.reuse ;  /* 0x000000080b0b7220 */ /* 0x080fe20000410000 */
[-C--:B------:R-:W-:Y:S01]  /*1e70*/  FMUL.FTZ R12, R15, R8.reuse ;  /* 0x000000080f0c7220 */ /* 0x080fe20000410000 */
[----:B------:R-:W-:Y:S01]  /*1e80*/  FMUL.FTZ R16, R13, R8 ;  /* 0x000000080d107220 */ /* 0x000fe20000410000 */
[C-C-:B--2---:R-:W-:Y:S01]  /*1e90*/  FFMA.FTZ R10, R20.reuse, R9, R18.reuse ;  /* 0x00000009140a7223 */ /* 0x144fe20000010012 */
[----:B------:R-:W-:Y:S02]  /*1ea0*/  FFMA.FTZ R8, R20, R11, R18 ;  /* 0x0000000b14087223 */ /* 0x000fe40000010012 */
        /* <DEDUP_REMOVED lines=13> */
.L_x_2112:
[----:B------:R-:W-:Y:S04]  /*1f80*/  BSSY B0, `(.L_x_2113) ;  /* 0x000000d000007945 */ /* 0x000fe80003800000 */
[----:B------:R-:W-:Y:S05]  /*1f90*/  @!P1 BRA `(.L_x_2114) ;  /* 0x00000000002c9947 */ /* 0x000fea0003800000 */
[----:B------:R-:W-:Y:S01]  /*1fa0*/  ULDC.64 UR12, c[0x0][0x270] ;  /* 0x00009c00000c7ab9 */ /* 0x000fe20000000a00 */
[----:B------:R-:W-:Y:S01]  /*1fb0*/  MOV R12, R22 ;  /* 0x00000016000c7202 */ /* 0x000fe20000000f00 */
[----:B------:R-:W-:Y:S01]  /*1fc0*/  IMAD R16, R5, UR12, RZ ;  /* 0x0000000c05107c24 */ /* 0x000fe2000f8e02ff */
[----:B------:R-:W-:-:S03]  /*1fd0*/  MOV R13, R25 ;  /* 0x00000019000d7202 */ /* 0x000fc60000000f00 */
[----:B------:R-:W-:-:S04]  /*1fe0*/  IMAD.WIDE.U32 R12, R7, UR12, R12 ;  /* 0x0000000c070c7c25 */ /* 0x000fc8000f8e000c */
[----:B------:R-:W-:Y:S01]  /*1ff0*/  IMAD R7, R7, UR13, R16 ;  /* 0x0000000d07077c24 */ /* 0x000fe2000f8e0210 */
[----:B------:R-:W-:Y:S02]  /*2000*/  ULDC.64 UR12, c[0x0][0x210] ;  /* 0x00008400000c7ab9 */ /* 0x000fe40000000a00 */
[----:B------:R-:W-:Y:S02]  /*2010*/  LEA R18, P2, R12, UR12, 0x2 ;  /* 0x0000000c0c127c11 */ /* 0x000fe4000f8410ff */
[----:B------:R-:W-:-:S04]  /*2020*/  IADD3 R7, R13, R7, RZ ;  /* 0x000000070d077210 */ /* 0x000fc80007ffe0ff */
[----:B------:R-:W-:-:S05]  /*2030*/  LEA.HI.X R19, R12, UR13, R7, 0x2, P2 ;  /* 0x0000000d0c137c11 */ /* 0x000fca00090f1407 */
[----:B------:R0:W-:Y:S02]  /*2040*/  STG.E.64 desc[UR8][R18.64], R10 ;  /* 0x0000000a12007986 */ /* 0x0001e4000c101b08 */
.L_x_2114:
[----:B------:R-:W-:Y:S05]  /*2050*/  BSYNC B0 ;  /* 0x0000000000007941 */ /* 0x000fea0003800000 */
.L_x_2113:
        /* <DEDUP_REMOVED lines=11> */
.L_x_2115:
[----:B------:R-:W-:Y:S01]  /*2110*/  ULDC.64 UR12, c[0x0][0x278] ;  /* 0x00009e00000c7ab9 */ /* 0x000fe20000000a00 */
[----:B------:R-:W-:Y:S01]  /*2120*/  SHF.R.S32.HI R7, RZ, 0x1f, R14 ;  /* 0x0000001fff077819 */ /* 0x000fe2000001140e */
[----:B------:R-:W-:Y:S01]  /*2130*/  BSSY B0, `(.L_x_2116) ;  /* 0x000000f000007945 */ /* 0x000fe20003800000 */
[----:B------:R-:W-:-:S04]  /*2140*/  ISETP.GE.U32.AND P0, PT, R14, UR12, PT ;  /* 0x0000000c0e007c0c */ /* 0x000fc8000bf06070 */
[----:B------:R-:W-:-:S04]  /*2150*/  ISETP.GE.AND.EX P0, PT, R7, UR13, PT, P0 ;  /* 0x0000000d07007c0c */ /* 0x000fc8000bf06300 */
[----:B------:R-:W-:-:S13]  /*2160*/  ISETP.LT.U32.AND P0, PT, R2, 0x80, !P0 ;  /* 0x000000800200780c */ /* 0x000fda0004701070 */
[----:B------:R-:W-:Y:S05]  /*2170*/  @!P0 BRA `(.L_x_2117) ;  /* 0x0000000000288947 */ /* 0x000fea0003800000 */
[----:B------:R-:W-:Y:S01]  /*2180*/  ULDC.64 UR12, c[0x0][0x270] ;  /* 0x00009c00000c7ab9 */ /* 0x000fe20000000a00 */
[----:B------:R-:W-:Y:S01]  /*2190*/  MOV R23, R25 ;  /* 0x0000001900177202 */ /* 0x000fe20000000f00 */
[----:B------:R-:W-:Y:S02]  /*21a0*/  IMAD R7, R7, UR12, RZ ;  /* 0x0000000c07077c24 */ /* 0x000fe4000f8e02ff */
[----:B------:R-:W-:-:S04]  /*21b0*/  IMAD.WIDE.U32 R22, R14, UR12, R22 ;  /* 0x0000000c0e167c25 */ /* 0x000fc8000f8e0016 */
[----:B------:R-:W-:Y:S01]  /*21c0*/  IMAD R7, R14, UR13, R7 ;  /* 0x0000000d0e077c24 */ /* 0x000fe2000f8e0207 */
[----:B------:R-:W-:Y:S02]  /*21d0*/  ULDC.64 UR12, c[0x0][0x210] ;  /* 0x00008400000c7ab9 */ /* 0x000fe40000000a00 */
[----:B0-----:R-:W-:Y:S02]  /*21e0*/  LEA R10, P0, R22, UR12, 0x2 ;  /* 0x0000000c160a7c11 */ /* 0x001fe4000f8010ff */
[----:B------:R-:W-:-:S04]  /*21f0*/  IADD3 R7, R23, R7, RZ ;  /* 0x0000000717077210 */ /* 0x000fc80007ffe0ff */
[----:B------:R-:W-:-:S05]  /*2200*/  LEA.HI.X R11, R22, UR13, R7, 0x2, P0 ;  /* 0x0000000d160b7c11 */ /* 0x000fca00080f1407 */
[----:B------:R1:W-:Y:S02]  /*2210*/  STG.E.64 desc[UR8][R10.64], R8 ;  /* 0x000000080a007986 */ /* 0x0003e4000c101b08 */
.L_x_2117:
[----:B------:R-:W-:Y:S05]  /*2220*/  BSYNC B0 ;  /* 0x0000000000007941 */ /* 0x000fea0003800000 */
.L_x_2116:
[----:B------:R-:W-:Y:S02]  /*2230*/  IADD3 R6, R3, R6, RZ ;  /* 0x0000000603067210 */ /* 0x000fe40007ffe0ff */
[----:B------:R-:W-:Y:S02]  /*2240*/  IADD3 R4, R4, 0x1, RZ ;  /* 0x0000000104047810 */ /* 0x000fe40007ffe0ff */
[----:B------:R-:W-:-:S13]  /*2250*/  ISETP.GE.AND P0, PT, R6, UR4, PT ;  /* 0x0000000406007c0c */ /* 0x000fda000bf06270 */
[----:B------:R-:W-:Y:S05]  /*2260*/  @!P0 BRA `(.L_x_2118) ;  /* 0xffffffdc00c08947 */ /* 0x000fea000383ffff */
[----:B------:R-:W-:Y:S05]  /*2270*/  EXIT ;  /* 0x000000000000794d */ /* 0x000fea0003800000 */
.L_x_2119:
        /* <DEDUP_REMOVED lines=16> */
.L_x_2448:


//--------------------- .text._Z35group_norm_nhwc_fwd_one_pass_kernelI11Fp32IOFp32WLi256ELi4ELi128EEv26Group_norm_nhwc_fwd_params --------------------------
	.section	.text._Z35group_norm_nhwc_fwd_one_pass_kernelI11Fp32IOFp32WLi256ELi4ELi128EEv26Group_norm_nhwc_fwd_params,"ax",@progbits
	.align	128
        .global         _Z35group_norm_nhwc_fwd_one_pass_kernelI11Fp32IOFp32WLi256ELi4ELi128EEv26Group_norm_nhwc_fwd_params
        .type           _Z35group_norm_nhwc_fwd_one_pass_kernelI11Fp32IOFp32WLi256ELi4ELi128EEv26Group_norm_nhwc_fwd_params,@function
        .size           _Z35group_norm_nhwc_fwd_one_pass_kernelI11Fp32IOFp32WLi256ELi4ELi128EEv26Group_norm_nhwc_fwd_params,(.L_x_2449 - _Z35group_norm_nhwc_fwd_one_pass_kernelI11Fp32IOFp32WLi256ELi4ELi128EEv26Group_norm_nhwc_fwd_params)
        .other          _Z35group_norm_nhwc_fwd_one_pass_kernelI11Fp32IOFp32WLi256ELi4ELi128EEv26Group_norm_nhwc_fwd_params,@"STO_CUDA_ENTRY STV_DEFAULT"
_Z35group_norm_nhwc_fwd_one_pass_kernelI11Fp32IOFp32WLi256ELi4ELi128EEv26Group_norm_nhwc_fwd_params:
.text._Z35group_norm_nhwc_fwd_one_pass_kernelI11Fp32IOFp32WLi256ELi4ELi128EEv26Group_norm_nhwc_fwd_params:
        /* <DEDUP_REMOVED lines=12> */
[----:B------:R-:W-:-:S05]  /*00c0*/  ULDC.64 UR6, c[0x0][0x208] ;  /* 0x0000820000067ab9 */ /* 0x000fca0000000a00 */
[----:B------:R-:W1:Y:S08]  /*00d0*/  LDC R4, c[0x0][0x294] ;  /* 0x0000a500ff047b82 */ /* 0x000e700000000800 */
[----:B------:R-:W2:Y:S01]  /*00e0*/  LDC R5, c[0x0][0x10] ;  /* 0x00000400ff057b82 */ /* 0x000ea20000000800 */
[----:B0-----:R-:W-:-:S05]  /*00f0*/  SHF.R.U32.HI R3, RZ, 0x1, R2 ;  /* 0x00000001ff037819 */ /* 0x001fca0000011602 */
[----:B-1----:R-:W-:-:S05]  /*0100*/  IMAD R3, R4, UR8, R3 ;  /* 0x0000000804037c24 */ /* 0x002fca000f8e0203 */
[----:B------:R-:W-:-:S04]  /*0110*/  IADD3 R4, R3, 0xc0, RZ ;  /* 0x000000c003047810 */ /* 0x000fc80007ffe0ff */
[----:B------:R-:W-:Y:S02]  /*0120*/  ISETP.GE.U32.AND P1, PT, R4, UR4, PT ;  /* 0x0000000404007c0c */ /* 0x000fe4000bf26070 */
[----:B------:R-:W-:-:S04]  /*0130*/  SHF.R.S32.HI R4, RZ, 0x1f, R4 ;  /* 0x0000001fff047819 */ /* 0x000fc80000011404 */
[----:B------:R-:W-:Y:S01]  /*0140*/  ISETP.GE.AND.EX P1, PT, R4, UR5, PT, P1 ;  /* 0x0000000504007c0c */ /* 0x000fe2000bf26310 */
[----:B------:R-:W-:-:S03]  /*0150*/  HFMA2.MMA R4, -RZ, RZ, 0, 0 ;  /* 0x00000000ff047435 */ /* 0x000fc600000001ff */
[----:B--2---:R-:W-:-:S13]  /*0160*/  ISETP.LT.U32.AND P1, PT, R2, 0x80, !P1 ;  /* 0x000000800200780c */ /* 0x004fda0004f21070 */
.L_x_2144:
[----:B0-2---:R-:W0:Y:S01]  /*0170*/  LDC R11, c[0x0][0x288] ;  /* 0x0000a200ff0b7b82 */ /* 0x005e220000000800 */
[----:B---3--:R-:W-:Y:S01]  /*0180*/  IABS R12, R6 ;  /* 0x00000006000c7213 */ /* 0x008fe20000000000 */
[----:B------:R-:W-:Y:S01]  /*0190*/  ULDC.64 UR10, c[0x0][0x278] ;  /* 0x00009e00000a7ab9 */ /* 0x000fe20000000a00 */
[C---:B-1----:R-:W-:Y:S01]  /*01a0*/  IADD3 R16, R3.reuse, 0x40, RZ ;  /* 0x0000004003107810 */ /* 0x042fe20007ffe0ff */
[----:B------:R-:W-:Y:S01]  /*01b0*/  ULDC.64 UR4, c[0x0][0x280] ;  /* 0x0000a00000047ab9 */ /* 0x000fe20000000a00 */
[----:B------:R-:W-:Y:S02]  /*01c0*/  ISETP.GE.U32.AND P0, PT, R3, UR10, PT ;  /* 0x0000000a03007c0c */ /* 0x000fe4000bf06070 */
[----:B------:R-:W-:Y:S02]  /*01d0*/  ISETP.GE.U32.AND P2, PT, R16, UR10, PT ;  /* 0x0000000a10007c0c */ /* 0x000fe4000bf46070 */
[----:B------:R-:W-:-:S04]  /*01e0*/  SHF.R.S32.HI R17, RZ, 0x1f, R16 ;  /* 0x0000001fff117819 */ /* 0x000fc80000011410 */
[----:B------:R-:W-:-:S04]  /*01f0*/  ISETP.GE.AND.EX P2, PT, R17, UR11, PT, P2 ;  /* 0x0000000b11007c0c */ /* 0x000fc8000bf46320 */
[----:B------:R-:W-:Y:S02]  /*0200*/  ISETP.GT.U32.OR P2, PT, R2, 0x7f, P2 ;  /* 0x0000007f0200780c */ /* 0x000fe40001744470 */
[----:B0-----:R-:W-:-:S04]  /*0210*/  IABS R10, R11 ;  /* 0x0000000b000a7213 */ /* 0x001fc80000000000 */
[----:B------:R-:W0:Y:S07]  /*0220*/  I2F.RP R7, R10 ;  /* 0x0000000a00077306 */ /* 0x000e2e0000209400 */
[----:B------:R-:W1:Y:S01]  /*0230*/  @!P2 LDC.64 R14, c[0x0][0x270] ;  /* 0x00009c00ff0eab82 */ /* 0x000e620000000a00 */
[----:B0-----:R-:W0:Y:S02]  /*0240*/  MUFU.RCP R7, R7 ;  /* 0x0000000700077308 */ /* 0x001e240000001000 */
[----:B0-----:R-:W-:-:S06]  /*0250*/  IADD3 R8, R7, 0xffffffe, RZ ;  /* 0x0ffffffe07087810 */ /* 0x001fcc0007ffe0ff */
[----:B------:R0:W2:Y:S02]  /*0260*/  F2I.FTZ.U32.TRUNC.NTZ R9, R8 ;  /* 0x0000000800097305 */ /* 0x0000a4000021f000 */
[----:B0-----:R-:W-:Y:S02]  /*0270*/  MOV R8, RZ ;  /* 0x000000ff00087202 */ /* 0x001fe40000000f00 */
[----:B--2---:R-:W-:-:S05]  /*0280*/  IADD3 R13, RZ, -R9, RZ ;  /* 0x80000009ff0d7210 */ /* 0x004fca0007ffe0ff */
[----:B------:R-:W-:-:S04]  /*0290*/  IMAD R13, R13, R10, RZ ;  /* 0x0000000a0d0d7224 */ /* 0x000fc800078e02ff */
[----:B------:R-:W-:Y:S01]  /*02a0*/  IMAD.HI.U32 R9, R9, R13, R8 ;  /* 0x0000000d09097227 */ /* 0x000fe200078e0008 */
[----:B------:R-:W-:-:S04]  /*02b0*/  LOP3.LUT R8, R6, R11, RZ, 0x3c, !PT ;  /* 0x0000000b06087212 */ /* 0x000fc800078e3cff */
        /* <DEDUP_REMOVED lines=8> */
[----:B------:R-:W-:Y:S02]  /*0340*/  SHF.R.S32.HI R7, RZ, 0x1f, R3 ;  /* 0x0000001fff077819 */ /* 0x000fe40000011403 */
[----:B------:R-:W-:Y:S02]  /*0350*/  ISETP.NE.AND P4, PT, R11, RZ, PT ;  /* 0x000000ff0b00720c */ /* 0x000fe40003f85270 */
[----:B------:R-:W-:-:S02]  /*0360*/  ISETP.GE.AND.EX P0, PT, R7, UR11, PT, P0 ;  /* 0x0000000b07007c0c */ /* 0x000fc4000bf06300 */
[C---:B------:R-:W-:Y:S02]  /*0370*/  SHF.L.U32 R10, R2.reuse, 0x1, RZ ;  /* 0x00000001020a7819 */ /* 0x040fe400000006ff */
[----:B------:R-:W-:Y:S02]  /*0380*/  ISETP.GT.U32.OR P0, PT, R2, 0x7f, P0 ;  /* 0x0000007f0200780c */ /* 0x000fe40000704470 */
[----:B------:R-:W-:Y:S02]  /*0390*/  LOP3.LUT R10, R10, 0x2, RZ, 0xc0, !PT ;  /* 0x000000020a0a7812 */ /* 0x000fe400078ec0ff */
[----:B------:R-:W-:-:S04]  /*03a0*/  @P5 IADD3 R9, R9, 0x1, RZ ;  /* 0x0000000109095810 */ /* 0x000fc80007ffe0ff */
[----:B------:R-:W-:-:S04]  /*03b0*/  MOV R25, R9 ;  /* 0x0000000900197202 */ /* 0x000fc80000000f00 */
[----:B------:R-:W-:Y:S01]  /*03c0*/  @!P3 IADD3 R25, -R25, RZ, RZ ;  /* 0x000000ff1919b210 */ /* 0x000fe20007ffe1ff */
[----:B------:R-:W0:Y:S01]  /*03d0*/  @!P0 LDC.64 R8, c[0x0][0x270] ;  /* 0x00009c00ff088b82 */ /* 0x000e220000000a00 */
[----:B------:R-:W-:-:S04]  /*03e0*/  @!P4 LOP3.LUT R25, RZ, R11, RZ, 0x33, !PT ;  /* 0x0000000bff19c212 */ /* 0x000fc800078e33ff */
[----:B------:R-:W-:-:S05]  /*03f0*/  IADD3 R12, -R25, RZ, RZ ;  /* 0x000000ff190c7210 */ /* 0x000fca0007ffe1ff */
[----:B------:R-:W-:Y:S01]  /*0400*/  IMAD R11, R11, R12, R6 ;  /* 0x0000000c0b0b7224 */ /* 0x000fe200078e0206 */
[----:B------:R-:W-:-:S04]  /*0410*/  SHF.R.S32.HI R12, RZ, 0x1f, R25 ;  /* 0x0000001fff0c7819 */ /* 0x000fc80000011419 */
[----:B------:R-:W-:Y:S01]  /*0420*/  LEA R28, R11, R10, 0x2 ;  /* 0x0000000a0b1c7211 */ /* 0x000fe200078e10ff */
[----:B------:R-:W-:Y:S02]  /*0430*/  IMAD R10, R12, UR4, RZ ;  /* 0x000000040c0a7c24 */ /* 0x000fe4000f8e02ff */
[----:B------:R-:W2:Y:S01]  /*0440*/  @!P0 LDC.64 R12, c[0x0][0x220] ;  /* 0x00008800ff0c8b82 */ /* 0x000ea20000000a00 */
[----:B------:R-:W-:Y:S01]  /*0450*/  SHF.R.S32.HI R29, RZ, 0x1f, R28 ;  /* 0x0000001fff1d7819 */ /* 0x000fe2000001141c */
[----:B------:R-:W-:Y:S02]  /*0460*/  IMAD R27, R25, UR5, R10 ;  /* 0x00000005191b7c24 */ /* 0x000fe4000f8e020a */
[----:B0-----:R-:W-:Y:S01]  /*0470*/  @!P0 IMAD R18, R7, R8, RZ ;  /* 0x0000000807128224 */ /* 0x001fe200078e02ff */
[----:B------:R-:W-:-:S03]  /*0480*/  IADD3 R7, R3, 0x80, RZ ;  /* 0x0000008003077810 */ /* 0x000fc60007ffe0ff */
[----:B------:R-:W0:Y:S01]  /*0490*/  @!P2 LDC.64 R10, c[0x0][0x220] ;  /* 0x00008800ff0aab82 */ /* 0x000e220000000a00 */
[----:B------:R-:W-:Y:S01]  /*04a0*/  IMAD.WIDE.U32 R24, R25, UR4, R28 ;  /* 0x0000000419187c25 */ /* 0x000fe2000f8e001c */
[----:B------:R-:W-:-:S03]  /*04b0*/  ISETP.GE.U32.AND P3, PT, R7, UR10, PT ;  /* 0x0000000a07007c0c */ /* 0x000fc6000bf66070 */
[----:B------:R-:W-:Y:S01]  /*04c0*/  @!P0 IMAD R23, R3, R9, R18 ;  /* 0x0000000903178224 */ /* 0x000fe200078e0212 */
[----:B------:R-:W-:Y:S01]  /*04d0*/  IADD3 R27, R25, R27, RZ ;  /* 0x0000001b191b7210 */ /* 0x000fe20007ffe0ff */
[----:B-1----:R-:W-:Y:S01]  /*04e0*/  @!P2 IMAD R9, R17, R14, RZ ;  /* 0x0000000e1109a224 */ /* 0x002fe200078e02ff */
[----:B------:R-:W-:Y:S02]  /*04f0*/  SHF.R.S32.HI R17, RZ, 0x1f, R7 ;  /* 0x0000001fff117819 */ /* 0x000fe40000011407 */
[-C--:B------:R-:W-:Y:S01]  /*0500*/  @!P0 MOV R26, R24.reuse ;  /* 0x00000018001a8202 */ /* 0x080fe20000000f00 */
[----:B------:R-:W-:Y:S01]  /*0510*/  @!P2 IMAD R15, R16, R15, R9 ;  /* 0x0000000f100fa224 */ /* 0x000fe200078e0209 */
[----:B------:R-:W-:Y:S02]  /*0520*/  ISETP.GE.AND.EX P3, PT, R17, UR11, PT, P3 ;  /* 0x0000000b11007c0c */ /* 0x000fe4000bf66330 */
[----:B------:R-:W-:Y:S01]  /*0530*/  @!P2 MOV R18, R24 ;  /* 0x000000180012a202 */ /* 0x000fe20000000f00 */
[----:B------:R-:W-:Y:S01]  /*0540*/  @!P0 IMAD.WIDE.U32 R20, R3, R8, R26 ;  /* 0x0000000803148225 */ /* 0x000fe200078e001a */
[----:B------:R-:W-:Y:S01]  /*0550*/  @!P2 MOV R19, R27 ;  /* 0x0000001b0013a202 */ /* 0x000fe20000000f00 */
[----:B------:R-:W1:Y:S01]  /*0560*/  @P1 LDC.64 R8, c[0x0][0x270] ;  /* 0x00009c00ff081b82 */ /* 0x000e620000000a00 */
[----:B------:R-:W-:-:S02]  /*0570*/  ISETP.GT.U32.OR P3, PT, R2, 0x7f, P3 ;  /* 0x0000007f0200780c */ /* 0x000fc40001f64470 */
[----:B--2---:R-:W-:Y:S01]  /*0580*/  @!P0 LEA R22, P4, R20, R12, 0x2 ;  /* 0x0000000c14168211 */ /* 0x004fe200078810ff */
[----:B------:R-:W-:Y:S01]  /*0590*/  @!P2 IMAD.WIDE.U32 R18, R16, R14, R18 ;  /* 0x0000000e1012a225 */ /* 0x000fe200078e0012 */
[----:B------:R-:W-:-:S04]  /*05a0*/  @!P0 IADD3 R16, R21, R23, RZ ;  /* 0x0000001715108210 */ /* 0x000fc80007ffe0ff */
[----:B------:R-:W-:Y:S02]  /*05b0*/  @!P2 IADD3 R12, R19, R15, RZ ;  /* 0x0000000f130ca210 */ /* 0x000fe40007ffe0ff */
[----:B0-----:R-:W-:Y:S02]  /*05c0*/  @!P2 LEA R14, P5, R18, R10, 0x2 ;  /* 0x0000000a120ea211 */ /* 0x001fe400078a10ff */
[----:B------:R-:W-:Y:S02]  /*05d0*/  @!P0 LEA.HI.X R23, R20, R13, R16, 0x2, P4 ;  /* 0x0000000d14178211 */ /* 0x000fe400020f1410 */
[----:B------:R-:W-:Y:S02]  /*05e0*/  CS2R R20, SRZ ;  /* 0x0000000000147805 */ /* 0x000fe4000001ff00 */
[----:B------:R-:W-:Y:S02]  /*05f0*/  @!P2 LEA.HI.X R15, R18, R11, R12, 0x2, P5 ;  /* 0x0000000b120fa211 */ /* 0x000fe400028f140c */
[----:B------:R-:W0:Y:S01]  /*0600*/  @!P3 LDC.64 R10, c[0x0][0x270] ;  /* 0x00009c00ff0abb82 */ /* 0x000e220000000a00 */
[----:B------:R-:W-:-:S02]  /*0610*/  IADD3 R16, R3, 0xc0, RZ ;  /* 0x000000c003107810 */ /* 0x000fc40007ffe0ff */
[----:B------:R-:W-:Y:S01]  /*0620*/  CS2R R18, SRZ ;  /* 0x0000000000127805 */ /* 0x000fe2000001ff00 */
[----:B------:R2:W3:Y:S01]  /*0630*/  @!P0 LDG.E.64 R20, desc[UR6][R22.64] ;  /* 0x0000000616148981 */ /* 0x0004e2000c1e1b00 */
[----:B------:R-:W-:-:S04]  /*0640*/  SHF.R.S32.HI R13, RZ, 0x1f, R16 ;  /* 0x0000001fff0d7819 */ /* 0x000fc80000011410 */
[----:B------:R1:W4:Y:S01]  /*0650*/  @!P2 LDG.E.64 R18, desc[UR6][R14.64] ;  /* 0x000000060e12a981 */ /* 0x000322000c1e1b00 */
[----:B--2---:R-:W-:Y:S02]  /*0660*/  @P1 MOV R22, R24 ;  /* 0x0000001800161202 */ /* 0x004fe40000000f00 */
[----:B------:R-:W-:Y:S01]  /*0670*/  @P1 MOV R23, R27 ;  /* 0x0000001b00171202 */ /* 0x000fe20000000f00 */
[-C--:B-1----:R-:W-:Y:S02]  /*0680*/  @P1 IMAD R14, R13, R8.reuse, RZ ;  /* 0x000000080d0e1224 */ /* 0x082fe400078e02ff */
[----:B------:R-:W1:Y:S01]  /*0690*/  @!P3 LDC.64 R12, c[0x0][0x220] ;  /* 0x00008800ff0cbb82 */ /* 0x000e620000000a00 */
[----:B------:R-:W-:-:S04]  /*06a0*/  @P1 IMAD.WIDE.U32 R22, R16, R8, R22 ;  /* 0x0000000810161225 */ /* 0x000fc800078e0016 */
[----:B------:R-:W-:Y:S02]  /*06b0*/  @P1 IMAD R14, R16, R9, R14 ;  /* 0x00000009100e1224 */ /* 0x000fe400078e020e */
[----:B0-----:R-:W-:Y:S01]  /*06c0*/  @!P3 IMAD R16, R17, R10, RZ ;  /* 0x0000000a1110b224 */ /* 0x001fe200078e02ff */
[----:B------:R-:W0:Y:S01]  /*06d0*/  @P1 LDC.64 R8, c[0x0][0x220] ;  /* 0x00008800ff081b82 */ /* 0x000e220000000a00 */
[----:B------:R-:W-:Y:S02]  /*06e0*/  @!P3 MOV R17, R27 ;  /* 0x0000001b0011b202 */ /* 0x000fe40000000f00 */
[----:B------:R-:W-:Y:S01]  /*06f0*/  @!P3 IMAD R11, R7, R11, R16 ;  /* 0x0000000b070bb224 */ /* 0x000fe200078e0210 */
[----:B------:R-:W-:Y:S02]  /*0700*/  @!P3 MOV R16, R24 ;  /* 0x000000180010b202 */ /* 0x000fe40000000f00 */
[----:B------:R-:W-:-:S03]  /*0710*/  @P1 IADD3 R14, R23, R14, RZ ;  /* 0x0000000e170e1210 */ /* 0x000fc60007ffe0ff */
[----:B------:R-:W-:-:S05]  /*0720*/  @!P3 IMAD.WIDE.U32 R16, R7, R10, R16 ;  /* 0x0000000a0710b225 */ /* 0x000fca00078e0010 */
[----:B------:R-:W-:Y:S02]  /*0730*/  @!P3 IADD3 R11, R17, R11, RZ ;  /* 0x0000000b110bb210 */ /* 0x000fe40007ffe0ff */
[----:B-1----:R-:W-:-:S04]  /*0740*/  @!P3 LEA R12, P0, R16, R12, 0x2 ;  /* 0x0000000c100cb211 */ /* 0x002fc800078010ff */
[----:B------:R-:W-:Y:S02]  /*0750*/  @!P3 LEA.HI.X R13, R16, R13, R11, 0x2, P0 ;  /* 0x0000000d100db211 */ /* 0x000fe400000f140b */
[----:B------:R-:W-:Y:S02]  /*0760*/  CS2R R16, SRZ ;  /* 0x0000000000107805 */ /* 0x000fe4000001ff00 */
[----:B0-----:R-:W-:-:S04]  /*0770*/  @P1 LEA R8, P0, R22, R8, 0x2 ;  /* 0x0000000816081211 */ /* 0x001fc800078010ff */
[----:B------:R-:W2:Y:S01]  /*0780*/  @!P3 LDG.E.64 R16, desc[UR6][R12.64] ;  /* 0x000000060c10b981 */ /* 0x000ea2000c1e1b00 */
[----:B------:R-:W-:Y:S02]  /*0790*/  @P1 LEA.HI.X R9, R22, R9, R14, 0x2, P0 ;  /* 0x0000000916091211 */ /* 0x000fe400000f140e */
[----:B------:R-:W-:-:S06]  /*07a0*/  CS2R R14, SRZ ;  /* 0x00000000000e7805 */ /* 0x000fcc000001ff00 */
[----:B------:R0:W5:Y:S01]  /*07b0*/  @P1 LDG.E.64 R14, desc[UR6][R8.64] ;  /* 0x00000006080e1981 */ /* 0x000162000c1e1b00 */
[----:B------:R-:W1:Y:S02]  /*07c0*/  S2R R7, SR_LANEID ;  /* 0x0000000000077919 */ /* 0x000e640000000000 */
[C---:B-1----:R-:W-:Y:S01]  /*07d0*/  ISETP.GT.AND P0, PT, R7.reuse, 0x1e, PT ;  /* 0x0000001e0700780c */ /* 0x042fe20003f04270 */
[----:B------:R-:W1:Y:S01]  /*07e0*/  S2UR UR5, SR_CgaCtaId ;  /* 0x00000000000579c3 */ /* 0x000e620000008800 */
[----:B------:R-:W-:Y:S01]  /*07f0*/  UMOV UR4, 0x400 ;  /* 0x0000040000047882 */ /* 0x000fe20000000000 */
[----:B------:R-:W-:Y:S02]  /*0800*/  ISETP.NE.AND P3, PT, R7, RZ, PT ;  /* 0x000000ff0700720c */ /* 0x000fe40003f65270 */
[----:B------:R-:W-:Y:S01]  /*0810*/  ISETP.NE.AND P2, PT, R2, RZ, PT ;  /* 0x000000ff0200720c */ /* 0x000fe20003f45270 */
[----:B------:R-:W-:Y:S01]  /*0820*/  BSSY B0, `(.L_x_2120) ;  /* 0x0000040000007945 */ /* 0x000fe20003800000 */
[----:B-1----:R-:W-:Y:S01]  /*0830*/  ULEA UR4, UR5, UR4, 0x18 ;  /* 0x0000000405047291 */ /* 0x002fe2000f8ec03f */
[----:B---3--:R-:W-:Y:S01]  /*0840*/  FMUL.FTZ R11, R21, R21 ;  /* 0x00000015150b7220 */ /* 0x008fe20000410000 */
[----:B------:R-:W-:-:S03]  /*0850*/  FADD.FTZ R10, R20, R21 ;  /* 0x00000015140a7221 */ /* 0x000fc60000010000 */
[----:B------:R-:W-:Y:S01]  /*0860*/  FFMA.FTZ R11, R20, R20, R11 ;  /* 0x00000014140b7223 */ /* 0x000fe2000001000b */
[----:B----4-:R-:W-:Y:S01]  /*0870*/  FMUL.FTZ R22, R19, R19 ;  /* 0x0000001313167220 */ /* 0x010fe20000410000 */
[C---:B------:R-:W-:Y:S01]  /*0880*/  FADD.FTZ R23, R18.reuse, R19 ;  /* 0x0000001312177221 */ /* 0x040fe20000010000 */
[----:B------:R-:W-:Y:S01]  /*0890*/  FADD.FTZ R10, RZ, R10 ;  /* 0x0000000aff0a7221 */ /* 0x000fe20000010000 */
[----:B------:R-:W-:Y:S01]  /*08a0*/  FADD.FTZ R11, RZ, R11 ;  /* 0x0000000bff0b7221 */ /* 0x000fe20000010000 */
[----:B------:R-:W-:Y:S02]  /*08b0*/  FFMA.FTZ R22, R18, R18, R22 ;  /* 0x0000001212167223 */ /* 0x000fe40000010016 */
[----:B------:R-:W-:Y:S02]  /*08c0*/  FADD.FTZ R10, R10, R23 ;  /* 0x000000170a0a7221 */ /* 0x000fe40000010000 */
[----:B------:R-:W-:Y:S01]  /*08d0*/  FADD.FTZ R11, R11, R22 ;  /* 0x000000160b0b7221 */ /* 0x000fe20000010000 */
[----:B--2---:R-:W-:Y:S01]  /*08e0*/  FMUL.FTZ R13, R17, R17 ;  /* 0x00000011110d7220 */ /* 0x004fe20000410000 */
[----:B0-----:R-:W-:-:S03]  /*08f0*/  FADD.FTZ R9, R16, R17 ;  /* 0x0000001110097221 */ /* 0x001fc60000010000 */
[----:B------:R-:W-:Y:S01]  /*0900*/  FFMA.FTZ R8, R16, R16, R13 ;  /* 0x0000001010087223 */ /* 0x000fe2000001000d */
[----:B-----5:R-:W-:Y:S01]  /*0910*/  FMUL.FTZ R13, R15, R15 ;  /* 0x0000000f0f0d7220 */ /* 0x020fe20000410000 */
[----:B------:R-:W-:Y:S01]  /*0920*/  FADD.FTZ R9, R10, R9 ;  /* 0x000000090a097221 */ /* 0x000fe20000010000 */
[C---:B------:R-:W-:Y:S01]  /*0930*/  FADD.FTZ R12, R14.reuse, R15 ;  /* 0x0000000f0e0c7221 */ /* 0x040fe20000010000 */
        /* <DEDUP_REMOVED lines=46> */
.L_x_2121:
[----:B------:R-:W-:Y:S05]  /*0c20*/  BSYNC B0 ;  /* 0x0000000000007941 */ /* 0x000fea0003800000 */
.L_x_2120:
[----:B------:R-:W1:Y:S02]  /*0c30*/  LDC R7, c[0x0][0xc] ;  /* 0x00000300ff077b82 */ /* 0x000e640000000800 */
[----:B-1----:R-:W-:-:S13]  /*0c40*/  ISETP.GE.U32.AND P0, PT, R7, 0x2, PT ;  /* 0x000000020700780c */ /* 0x002fda0003f06070 */
[----:B------:R-:W-:Y:S05]  /*0c50*/  @!P0 BRA `(.L_x_2122) ;  /* 0x0000001000708947 */ /* 0x000fea0003800000 */
[----:B------:R-:W1:Y:S01]  /*0c60*/  LDC.64 R8, c[0x0][0x240] ;  /* 0x00009000ff087b82 */ /* 0x000e620000000a00 */
[----:B------:R-:W-:-:S05]  /*0c70*/  LOP3.LUT R10, R4, 0x1, RZ, 0xc0, !PT ;  /* 0x00000001040a7812 */ /* 0x000fca00078ec0ff */
[----:B------:R-:W-:Y:S02]  /*0c80*/  IMAD R10, R10, R5, RZ ;  /* 0x000000050a0a7224 */ /* 0x000fe400078e02ff */
[----:B------:R-:W2:Y:S03]  /*0c90*/  LDC.64 R22, c[0x0][0x248] ;  /* 0x00009200ff167b82 */ /* 0x000ea60000000a00 */
[C---:B0-----:R-:W-:Y:S01]  /*0ca0*/  IADD3 R11, R10.reuse, R0, RZ ;  /* 0x000000000a0b7210 */ /* 0x041fe20007ffe0ff */
[----:B------:R-:W-:-:S04]  /*0cb0*/  IMAD R10, R10, R7, RZ ;  /* 0x000000070a0a7224 */ /* 0x000fc800078e02ff */
[----:B-1----:R-:W-:Y:S01]  /*0cc0*/  IMAD.WIDE.U32 R8, R11, 0x4, R8 ;  /* 0x000000040b087825 */ /* 0x002fe200078e0008 */
[----:B------:R-:W-:-:S05]  /*0cd0*/  SHF.L.U32 R11, R10, 0x1, RZ ;  /* 0x000000010a0b7819 */ /* 0x000fca00000006ff */
[----:B--2---:R-:W-:Y:S01]  /*0ce0*/  IMAD.WIDE R22, R11, 0x4, R22 ;  /* 0x000000040b167825 */ /* 0x004fe200078e0216 */
[----:B------:R-:W-:Y:S06]  /*0cf0*/  @P2 BRA `(.L_x_2123) ;  /* 0x0000000000502947 */ /* 0x000fec0003800000 */
[----:B------:R-:W0:Y:S01]  /*0d00*/  S2UR UR4, SR_CTAID.Y ;  /* 0x00000000000479c3 */ /* 0x000e220000002600 */
[----:B------:R-:W-:Y:S02]  /*0d10*/  LOP3.LUT P0, RZ, R4, 0x2, RZ, 0xc0, !PT ;  /* 0x0000000204ff7812 */ /* 0x000fe4000780c0ff */
[----:B0-----:R-:W-:-:S05]  /*0d20*/  MOV R0, UR4 ;  /* 0x0000000400007c02 */ /* 0x001fca0008000f00 */
[----:B------:R-:W-:-:S04]  /*0d30*/  IMAD R11, R5, UR8, R0 ;  /* 0x00000008050b7c24 */ /* 0x000fc8000f8e0200 */
[----:B------:R-:W-:-:S05]  /*0d40*/  IMAD.WIDE.U32 R10, R11, 0x8, R22 ;  /* 0x000000080b0a7825 */ /* 0x000fca00078e0016 */
[----:B------:R0:W-:Y:S02]  /*0d50*/  STG.E.64 desc[UR6][R10.64], R12 ;  /* 0x0000000c0a007986 */ /* 0x0001e4000c101b06 */
[----:B0-----:R-:W-:-:S04]  /*0d60*/  MOV R11, 0xffffffff ;  /* 0xffffffff000b7802 */ /* 0x001fc80000000f00 */
[----:B------:R-:W-:Y:S01]  /*0d70*/  SEL R11, R11, 0x1, P0 ;  /* 0x000000010b0b7807 */ /* 0x000fe20000000000 */
[----:B------:R-:W-:Y:S06]  /*0d80*/  MEMBAR.ALL.GPU ;  /* 0x0000000000007992 */ /* 0x000fec000000a000 */
[----:B------:R-:W-:-:S00]  /*0d90*/  ERRBAR ;  /* 0x00000000000079ab */ /* 0x000fc00000000000 */
[----:B------:R-:W-:Y:S06]  /*0da0*/  CGAERRBAR ;  /* 0x00000000000075ab */ /* 0x000fec0000000000 */
[----:B------:R0:W-:Y:S02]  /*0db0*/  REDG.E.ADD.S32.STRONG.GPU desc[UR6][R8.64], R11 ;  /* 0x0000000b0800798e */ /* 0x0001e4000c10e386 */
[----:B0-----:R-:W-:-:S04]  /*0dc0*/  SEL R11, R7, RZ, !P0 ;  /* 0x000000ff070b7207 */ /* 0x001fc80004000000 */
[----:B------:R-:W-:-:S13]  /*0dd0*/  ISETP.NE.AND P0, PT, R11, -0x1, PT ;  /* 0xffffffff0b00780c */ /* 0x000fda0003f05270 */
[----:B------:R-:W-:Y:S05]  /*0de0*/  @!P0 BRA `(.L_x_2123) ;  /* 0x0000000000148947 */ /* 0x000fea0003800000 */
.L_x_2124:
[----:B------:R-:W2:Y:S04]  /*0df0*/  LDG.E.STRONG.GPU R10, desc[UR6][R8.64] ;  /* 0x00000006080a7981 */ /* 0x000ea8000c1ef900 */
[----:B--2---:R-:W-:Y:S01]  /*0e00*/  CCTL.IVALL ;  /* 0x00000000ff00798f */ /* 0x004fe20002000000 */
[----:B------:R-:W-:Y:S05]  /*0e10*/  YIELD ;  /* 0x0000000000007946 */ /* 0x000fea0003800000 */
[----:B------:R-:W-:-:S13]  /*0e20*/  ISETP.NE.AND P0, PT, R10, R11, PT ;  /* 0x0000000b0a00720c */ /* 0x000fda0003f05270 */
[----:B------:R-:W-:Y:S05]  /*0e30*/  @P0 BRA `(.L_x_2124) ;  /* 0xfffffffc00ec0947 */ /* 0x000fea000383ffff */
.L_x_2123:
        /* <DEDUP_REMOVED lines=17> */
.L_x_2128:
[----:B------:R-:W-:-:S13]  /*0f50*/  ISETP.EQ.OR P3, PT, R9, UR8, P2 ;  /* 0x0000000809007c0c */ /* 0x000fda0009762670 */
[----:B------:R-:W-:-:S04]  /*0f60*/  @!P3 IMAD R11, R5, R9, R0 ;  /* 0x00000009050bb224 */ /* 0x000fc800078e0200 */
[----:B------:R-:W-:-:S06]  /*0f70*/  @!P3 IMAD.WIDE.U32 R10, R11, 0x8, R22 ;  /* 0x000000080b0ab825 */ /* 0x000fcc00078e0016 */
[----:B------:R-:W2:Y:S02]  /*0f80*/  @!P3 LDG.E.64 R10, desc[UR6][R10.64] ;  /* 0x000000060a0ab981 */ /* 0x000ea4000c1e1b00 */
[----:B--2---:R-:W-:Y:S01]  /*0f90*/  @!P3 FADD.FTZ R13, R13, R11 ;  /* 0x0000000b0d0db221 */ /* 0x004fe20000010000 */
[----:B------:R-:W-:Y:S01]  /*0fa0*/  IADD3 R11, R9, 0x1, RZ ;  /* 0x00000001090b7810 */ /* 0x000fe20007ffe0ff */
[----:B------:R-:W-:-:S03]  /*0fb0*/  @!P3 FADD.FTZ R12, R12, R10 ;  /* 0x0000000a0c0cb221 */ /* 0x000fc60000010000 */
        /* <DEDUP_REMOVED lines=104> */
[----:B------:R-:W-:Y:S01]  /*1640*/  ISETP.GT.AND P4, PT, R8, 0xc, PT ;  /* 0x0000000c0800780c */ /* 0x000fe20003f84270 */
[----:B--2---:R-:W-:Y:S01]  /*1650*/  @!P3 FADD.FTZ R12, R12, R10 ;  /* 0x0000000a0c0cb221 */ /* 0x004fe20000010000 */
[----:B------:R-:W-:-:S11]  /*1660*/  @!P3 FADD.FTZ R13, R13, R11 ;  /* 0x0000000b0d0db221 */ /* 0x000fd60000010000 */
[----:B------:R-:W-:Y:S05]  /*1670*/  @P4 BRA `(.L_x_2128) ;  /* 0xfffffff800344947 */ /* 0x000fea000383ffff */
.L_x_2127:
[----:B------:R-:W-:-:S13]  /*1680*/  ISETP.GT.AND P3, PT, R8, 0x4, PT ;  /* 0x000000040800780c */ /* 0x000fda0003f64270 */
[----:B------:R-:W-:Y:S05]  /*1690*/  @!P3 BRA `(.L_x_2129) ;  /* 0x0000000000ecb947 */ /* 0x000fea0003800000 */
        /* <DEDUP_REMOVED lines=25> */
[----:B------:R-:W-:-:S04]  /*1830*/  IADD3 R9, R9, 0x4, RZ ;  /* 0x0000000409097810 */ /* 0x000fc80007ffe0ff */
[----:B------:R-:W-:Y:S01]  /*1840*/  ISETP.EQ.OR P3, PT, R9, UR8, P2 ;  /* 0x0000000809007c0c */ /* 0x000fe20009762670 */
[----:B--2---:R-:W-:-:S12]  /*1850*/  @!P0 FADD.FTZ R13, R13, R11 ;  /* 0x0000000b0d0d8221 */ /* 0x004fd80000010000 */
[----:B------:R-:W-:Y:S02]  /*1860*/  @!P3 IMAD R11, R5, R9, R0 ;  /* 0x00000009050bb224 */ /* 0x000fe400078e0200 */
[----:B------:R-:W-:Y:S02]  /*1870*/  @!P0 FADD.FTZ R12, R12, R10 ;  /* 0x0000000a0c0c8221 */ /* 0x000fe40000010000 */
        /* <DEDUP_REMOVED lines=29> */
.L_x_2129:
[----:B------:R-:W-:-:S13]  /*1a50*/  ISETP.NE.OR P0, PT, R8, RZ, P0 ;  /* 0x000000ff0800720c */ /* 0x000fda0000705670 */
[----:B------:R-:W-:Y:S05]  /*1a60*/  @!P0 BRA `(.L_x_2125) ;  /* 0x00000000007c8947 */ /* 0x000fea0003800000 */
.L_x_2126:
        /* <DEDUP_REMOVED lines=31> */
.L_x_2125:
        /* <DEDUP_REMOVED lines=11> */
.L_x_2131:
[----:B------:R-:W-:Y:S05]  /*1d10*/  BSYNC B0 ;  /* 0x0000000000007941 */ /* 0x000fea0003800000 */
.L_x_2130:
        /* <DEDUP_REMOVED lines=16> */
.L_x_2122:
[----:B------:R-:W-:Y:S01]  /*1e20*/  ULDC.64 UR4, c[0x0][0x218] ;  /* 0x0000860000047ab9 */ /* 0x000fe20000000a00 */
[----:B------:R-:W-:Y:S01]  /*1e30*/  LOP3.LUT P0, RZ, R2, UR8, RZ, 0xfc, !PT ;  /* 0x0000000802ff7c12 */ /* 0x000fe2000f80fcff */
[----:B------:R-:W-:Y:S01]  /*1e40*/  ULDC UR9, c[0x0][0x2a4] ;  /* 0x0000a90000097ab9 */ /* 0x000fe20000000800 */
[----:B------:R-:W-:Y:S01]  /*1e50*/  ISETP.EQ.U32.AND P3, PT, RZ, UR4, PT ;  /* 0x00000004ff007c0c */ /* 0x000fe2000bf62070 */
[----:B------:R-:W-:Y:S01]  /*1e60*/  UMOV UR4, 0x400 ;  /* 0x0000040000047882 */ /* 0x000fe20000000000 */
[----:B------:R-:W-:Y:S01]  /*1e70*/  SHF.R.S32.HI R7, RZ, 0x1f, R28 ;  /* 0x0000001fff077819 */ /* 0x000fe2000001141c */
[----:B------:R-:W-:Y:S01]  /*1e80*/  ULDC.64 UR10, c[0x0][0x228] ;  /* 0x00008a00000a7ab9 */ /* 0x000fe20000000a00 */
[----:B------:R-:W-:Y:S01]  /*1e90*/  ISETP.EQ.OR.EX P0, PT, RZ, UR5, P0, P3 ;  /* 0x00000005ff007c0c */ /* 0x000fe20008702730 */
[----:B------:R-:W1:Y:S01]  /*1ea0*/  S2UR UR5, SR_CgaCtaId ;  /* 0x00000000000579c3 */ /* 0x000e620000008800 */
[C---:B------:R-:W-:Y:S01]  /*1eb0*/  SHF.L.U32 R29, R28.reuse, 0x2, RZ ;  /* 0x000000021c1d7819 */ /* 0x040fe200000006ff */
[----:B------:R-:W-:Y:S01]  /*1ec0*/  ULDC.64 UR12, c[0x0][0x230] ;  /* 0x00008c00000c7ab9 */ /* 0x000fe20000000a00 */
[----:B------:R-:W-:-:S02]  /*1ed0*/  SHF.L.U64.HI R7, R28, 0x2, R7 ;  /* 0x000000021c077819 */ /* 0x000fc40000010207 */
[----:B------:R-:W-:-:S07]  /*1ee0*/  IADD3 R28, P3, R29, UR12, RZ ;  /* 0x0000000c1d1c7c10 */ /* 0x000fce000ff7e0ff */
[----:B0-----:R-:W0:Y:S01]  /*1ef0*/  @!P0 LDC.64 R10, c[0x0][0x218] ;  /* 0x00008600ff0a8b82 */ /* 0x001e220000000a00 */
[----:B------:R-:W-:Y:S01]  /*1f00*/  @!P0 FMUL.FTZ R9, R13, UR9 ;  /* 0x000000090d098c20 */ /* 0x000fe20008410000 */
[----:B------:R-:W-:Y:S01]  /*1f10*/  @!P0 FMUL.FTZ R8, R12, UR9 ;  /* 0x000000090c088c20 */ /* 0x000fe20008410000 */
[----:B-1----:R-:W-:-:S09]  /*1f20*/  ULEA UR4, UR5, UR4, 0x18 ;  /* 0x0000000405047291 */ /* 0x002fd2000f8ec03f */
[----:B------:R-:W-:Y:S01]  /*1f30*/  @!P2 STS.64 [UR4+0x30], R12 ;  /* 0x0000300cff00a988 */ /* 0x000fe20008000a04 */
[----:B0-----:R-:W-:-:S05]  /*1f40*/  @!P0 IMAD.WIDE R10, R6, 0x8, R10 ;  /* 0x00000008060a8825 */ /* 0x001fca00078e020a */
[----:B------:R0:W-:Y:S01]  /*1f50*/  @!P0 STG.E.64 desc[UR6][R10.64], R8 ;  /* 0x000000080a008986 */ /* 0x0001e2000c101b06 */
[----:B------:R-:W-:Y:S01]  /*1f60*/  BAR.SYNC.DEFER_BLOCKING 0x0 ;  /* 0x0000000000007b1d */ /* 0x000fe20000010000 */
[----:B------:R-:W-:Y:S02]  /*1f70*/  IADD3 R22, P0, R29, UR10, RZ ;  /* 0x0000000a1d167c10 */ /* 0x000fe4000ff1e0ff */
[C---:B------:R-:W-:Y:S02]  /*1f80*/  IADD3.X R29, R7.reuse, UR13, RZ, P3, !PT ;  /* 0x0000000d071d7c10 */ /* 0x040fe40009ffe4ff */
[----:B------:R-:W-:-:S05]  /*1f90*/  IADD3.X R23, R7, UR11, RZ, P0, !PT ;  /* 0x0000000b07177c10 */ /* 0x000fca00087fe4ff */
[----:B0-----:R0:W2:Y:S04]  /*1fa0*/  LDG.E.64 R8, desc[UR6][R22.64] ;  /* 0x0000000616087981 */ /* 0x0010a8000c1e1b00 */
[----:B------:R1:W2:Y:S04]  /*1fb0*/  LDG.E.64 R10, desc[UR6][R28.64] ;  /* 0x000000061c0a7981 */ /* 0x0002a8000c1e1b00 */
[----:B0-----:R-:W0:Y:S01]  /*1fc0*/  LDS.64 R22, [UR4+0x30] ;  /* 0x00003004ff167984 */ /* 0x001e220008000a00 */
[----:B------:R-:W-:Y:S02]  /*1fd0*/  ULDC.64 UR4, c[0x0][0x278] ;  /* 0x00009e0000047ab9 */ /* 0x000fe40000000a00 */
[----:B------:R-:W-:Y:S01]  /*1fe0*/  ISETP.GE.U32.AND P2, PT, R3, UR4, PT ;  /* 0x0000000403007c0c */ /* 0x000fe2000bf46070 */
[----:B0-----:R-:W-:-:S04]  /*1ff0*/  FMUL.FTZ R22, R22, UR9 ;  /* 0x0000000916167c20 */ /* 0x001fc80008410000 */
[C---:B------:R-:W-:Y:S01]  /*2000*/  FMUL.FTZ R7, R22.reuse, R22 ;  /* 0x0000001616077220 */ /* 0x040fe20000410000 */
[C---:B------:R-:W-:Y:S01]  /*2010*/  FADD.FTZ R12, -R22.reuse, R20 ;  /* 0x00000014160c7221 */ /* 0x040fe20000010100 */
[C---:B------:R-:W-:Y:S01]  /*2020*/  FADD.FTZ R18, -R22.reuse, R18 ;  /* 0x0000001216127221 */ /* 0x040fe20000010100 */
[C---:B------:R-:W-:Y:S01]  /*2030*/  FADD.FTZ R16, -R22.reuse, R16 ;  /* 0x0000001016107221 */ /* 0x040fe20000010100 */
[----:B------:R-:W-:Y:S01]  /*2040*/  FFMA.FTZ R7, R23, UR9, -R7 ;  /* 0x0000000917077c23 */ /* 0x000fe20008010807 */
[C---:B------:R-:W-:Y:S01]  /*2050*/  FADD.FTZ R14, -R22.reuse, R14 ;  /* 0x0000000e160e7221 */ /* 0x040fe20000010100 */
[C---:B------:R-:W-:Y:S01]  /*2060*/  FADD.FTZ R20, -R22.reuse, R21 ;  /* 0x0000001516147221 */ /* 0x040fe20000010100 */
[C---:B------:R-:W-:Y:S01]  /*2070*/  FADD.FTZ R17, -R22.reuse, R17 ;  /* 0x0000001116117221 */ /* 0x040fe20000010100 */
[----:B------:R-:W-:Y:S01]  /*2080*/  FADD.FTZ R15, -R22, R15 ;  /* 0x0000000f160f7221 */ /* 0x000fe20000010100 */
[----:B------:R-:W-:-:S13]  /*2090*/  FSETP.GTU.FTZ.AND P0, PT, R7, RZ, PT ;  /* 0x000000ff0700720b */ /* 0x000fda0003f1c000 */
[----:B-1----:R-:W0:Y:S02]  /*20a0*/  @P0 LDC R28, c[0x0][0x238] ;  /* 0x00008e00ff1c0b82 */ /* 0x002e240000000800 */
[----:B0-----:R-:W-:Y:S01]  /*20b0*/  @P0 FADD.FTZ R23, R7, R28 ;  /* 0x0000001c07170221 */ /* 0x001fe20000010000 */
[----:B------:R-:W-:Y:S01]  /*20c0*/  HFMA2.MMA R7, -RZ, RZ, 1.875, 0 ;  /* 0x3f800000ff077435 */ /* 0x000fe200000001ff */
[----:B------:R-:W-:-:S09]  /*20d0*/  FADD.FTZ R28, -R22, R19 ;  /* 0x00000013161c7221 */ /* 0x000fd20000010100 */
[----:B------:R-:W0:Y:S02]  /*20e0*/  @P0 MUFU.RSQ R7, R23 ;  /* 0x0000001700070308 */ /* 0x000e240000001400 */
[-C--:B0-----:R-:W-:Y:S01]  /*20f0*/  FMUL.FTZ R13, R12, R7.reuse ;  /* 0x000000070c0d7220 */ /* 0x081fe20000410000 */
[-C--:B------:R-:W-:Y:S01]  /*2100*/  FMUL.FTZ R19, R18, R7.reuse ;  /* 0x0000000712137220 */ /* 0x080fe20000410000 */
[-C--:B------:R-:W-:Y:S01]  /*2110*/  FMUL.FTZ R21, R16, R7.reuse ;  /* 0x0000000710157220 */ /* 0x080fe20000410000 */
[-C--:B------:R-:W-:Y:S01]  /*2120*/  FMUL.FTZ R23, R14, R7.reuse ;  /* 0x000000070e177220 */ /* 0x080fe20000410000 */
[-C--:B------:R-:W-:Y:S01]  /*2130*/  FMUL.FTZ R28, R28, R7.reuse ;  /* 0x000000071c1c7220 */ /* 0x080fe20000410000 */
[----:B------:R-:W-:Y:S01]  /*2140*/  FMUL.FTZ R20, R20, R7 ;  /* 0x0000000714147220 */ /* 0x000fe20000410000 */
[C-C-:B--2---:R-:W-:Y:S01]  /*2150*/  FFMA.FTZ R18, R8.reuse, R13, R10.reuse ;  /* 0x0000000d08127223 */ /* 0x144fe2000001000a */
[C-C-:B------:R-:W-:Y:S01]  /*2160*/  FFMA.FTZ R16, R8.reuse, R19, R10.reuse ;  /* 0x0000001308107223 */ /* 0x140fe2000001000a */
[C-C-:B------:R-:W-:Y:S01]  /*2170*/  FFMA.FTZ R14, R8.reuse, R21, R10.reuse ;  /* 0x00000015080e7223 */ /* 0x140fe2000001000a */
[----:B------:R-:W-:Y:S01]  /*2180*/  FFMA.FTZ R12, R8, R23, R10 ;  /* 0x00000017080c7223 */ /* 0x000fe2000001000a */
[----:B------:R-:W-:Y:S01]  /*2190*/  IADD3 R8, R3, 0x40, RZ ;  /* 0x0000004003087810 */ /* 0x000fe20007ffe0ff */
[-C--:B------:R-:W-:Y:S01]  /*21a0*/  FMUL.FTZ R13, R17, R7.reuse ;  /* 0x00000007110d7220 */ /* 0x080fe20000410000 */
[----:B------:R-:W-:Y:S01]  /*21b0*/  IADD3 R21, R3, 0x80, RZ ;  /* 0x0000008003157810 */ /* 0x000fe20007ffe0ff */
[----:B------:R-:W-:Y:S01]  /*21c0*/  FMUL.FTZ R19, R15, R7 ;  /* 0x000000070f137220 */ /* 0x000fe20000410000 */
[----:B------:R-:W-:Y:S01]  /*21d0*/  ISETP.GE.U32.AND P3, PT, R8, UR4, PT ;  /* 0x0000000408007c0c */ /* 0x000fe2000bf66070 */
[----:B------:R-:W-:Y:S01]  /*21e0*/  FFMA.FTZ R15, R9, R13, R11 ;  /* 0x0000000d090f7223 */ /* 0x000fe2000001000b */
[----:B------:R-:W-:Y:S01]  /*21f0*/  ISETP.GE.U32.AND P0, PT, R21, UR4, PT ;  /* 0x0000000415007c0c */ /* 0x000fe2000bf06070 */
[----:B------:R-:W-:Y:S01]  /*2200*/  ULDC.U8 UR4, c[0x0][0x28c] ;  /* 0x0000a30000047ab9 */ /* 0x000fe20000000000 */
[----:B------:R-:W-:Y:S01]  /*2210*/  SHF.R.S32.HI R10, RZ, 0x1f, R3 ;  /* 0x0000001fff0a7819 */ /* 0x000fe20000011403 */
[C-C-:B------:R-:W-:Y:S01]  /*2220*/  FFMA.FTZ R13, R9.reuse, R19, R11.reuse ;  /* 0x00000013090d7223 */ /* 0x140fe2000001000b */
[----:B------:R-:W-:Y:S01]  /*2230*/  ISETP.NE.AND P4, PT, RZ, UR4, PT ;  /* 0x00000004ff007c0c */ /* 0x000fe2000bf85270 */
[C-C-:B------:R-:W-:Y:S01]  /*2240*/  FFMA.FTZ R17, R9.reuse, R28, R11.reuse ;  /* 0x0000001c09117223 */ /* 0x140fe2000001000b */
[----:B------:R-:W-:Y:S01]  /*2250*/  SHF.R.S32.HI R22, RZ, 0x1f, R8 ;  /* 0x0000001fff167819 */ /* 0x000fe20000011408 */
[----:B------:R-:W-:Y:S01]  /*2260*/  FFMA.FTZ R19, R9, R20, R11 ;  /* 0x0000001409137223 */ /* 0x000fe2000001000b */
[----:B------:R-:W-:-:S02]  /*2270*/  SHF.R.S32.HI R23, RZ, 0x1f, R21 ;  /* 0x0000001fff177819 */ /* 0x000fc40000011415 */
[----:B------:R-:W-:Y:S02]  /*2280*/  ISETP.GE.AND.EX P2, PT, R10, UR5, PT, P2 ;  /* 0x000000050a007c0c */ /* 0x000fe4000bf46320 */
[----:B------:R-:W-:Y:S02]  /*2290*/  ISETP.GE.AND.EX P3, PT, R22, UR5, PT, P3 ;  /* 0x0000000516007c0c */ /* 0x000fe4000bf66330 */
[----:B------:R-:W-:Y:S02]  /*22a0*/  ISETP.GE.AND.EX P0, PT, R23, UR5, PT, P0 ;  /* 0x0000000517007c0c */ /* 0x000fe4000bf06300 */
[C---:B------:R-:W-:Y:S02]  /*22b0*/  ISETP.GT.U32.OR P2, PT, R2.reuse, 0x7f, P2 ;  /* 0x0000007f0200780c */ /* 0x040fe40001744470 */
[C---:B------:R-:W-:Y:S02]  /*22c0*/  ISETP.GT.U32.OR P3, PT, R2.reuse, 0x7f, P3 ;  /* 0x0000007f0200780c */ /* 0x040fe40001f64470 */
[----:B------:R-:W-:Y:S01]  /*22d0*/  ISETP.GT.U32.OR P0, PT, R2, 0x7f, P0 ;  /* 0x0000007f0200780c */ /* 0x000fe20000704470 */
        /* <DEDUP_REMOVED lines=11> */
.L_x_2132:
[----:B------:R-:W-:Y:S04]  /*2390*/  BSSY B0, `(.L_x_2133) ;  /* 0x000000d000007945 */ /* 0x000fe80003800000 */
[----:B------:R-:W-:Y:S05]  /*23a0*/  @P2 BRA `(.L_x_2134) ;  /* 0x00000000002c2947 */ /* 0x000fea0003800000 */
        /* <DEDUP_REMOVED lines=10> */
[----:B------:R0:W-:Y:S04]  /*2450*/  STG.E.64 desc[UR6][R28.64], R18 ;  /* 0x000000121c007986 */ /* 0x0001e8000c101b06 */
.L_x_2134:
[----:B------:R-:W-:Y:S05]  /*2460*/  BSYNC B0 ;  /* 0x0000000000007941 */ /* 0x000fea0003800000 */
.L_x_2133:
        /* <DEDUP_REMOVED lines=11> */
.L_x_2135:
        /* <DEDUP_REMOVED lines=12> */
[----:B------:R1:W-:Y:S02]  /*25e0*/  STG.E.64 desc[UR6][R8.64], R16 ;  /* 0x0000001008007986 */ /* 0x0003e4000c101b06 */
.L_x_2137:
[----:B------:R-:W-:Y:S05]  /*25f0*/  BSYNC B0 ;  /* 0x0000000000007941 */ /* 0x000fea0003800000 */
.L_x_2136:
        /* <DEDUP_REMOVED lines=11> */
.L_x_2138:
[----:B------:R-:W-:Y:S04]  /*26b0*/  BSSY B0, `(.L_x_2139) ;  /* 0x000000d000007945 */ /* 0x000fe80003800000 */
[----:B------:R-:W-:Y:S05]  /*26c0*/  @P0 BRA `(.L_x_2140) ;  /* 0x00000000002c0947 */ /* 0x000fea0003800000 */
[----:B------:R-:W-:Y:S01]  /*26d0*/  ULDC.64 UR4, c[0x0][0x270] ;  /* 0x00009c0000047ab9 */ /* 0x000fe20000000a00 */
[----:B-1----:R-:W-:Y:S01]  /*26e0*/  MOV R8, R24 ;  /* 0x0000001800087202 */ /* 0x002fe20000000f00 */
        /* <DEDUP_REMOVED lines=9> */
.L_x_2140:
[----:B------:R-:W-:Y:S05]  /*2780*/  BSYNC B0 ;  /* 0x0000000000007941 */ /* 0x000fea0003800000 */
.L_x_2139:
[----:B------:R-:W-:Y:S05]  /*2790*/  @!P4 BRA `(.L_x_2141) ;  /* 0x000000000028c947 */ /* 0x000fea0003800000 */
[----:B------:R-:W-:Y:S01]  /*27a0*/  FMUL.FTZ R7, R12, -1.4426950216293334961 ;  /* 0xbfb8aa3b0c077820 */ /* 0x000fe20000410000 */
[----:B--2---:R-:W-:-:S05]  /*27b0*/  FMUL.FTZ R10, R13, -1.4426950216293334961 ;  /* 0xbfb8aa3b0d0a7820 */ /* 0x004fca0000410000 */
        /* <DEDUP_REMOVED lines=8> */
.L_x_2141:
[----:B------:R-:W-:Y:S04]  /*2840*/  BSSY B0, `(.L_x_2142) ;  /* 0x000000e000007945 */ /* 0x000fe80003800000 */
[----:B------:R-:W-:Y:S05]  /*2850*/  @!P1 BRA `(.L_x_2143) ;  /* 0x0000000000309947 */ /* 0x000fea0003800000 */
[----:B-1----:R-:W-:Y:S01]  /*2860*/  IADD3 R8, R3, 0xc0, RZ ;  /* 0x000000c003087810 */ /* 0x002fe20007ffe0ff */
[----:B------:R-:W-:Y:S01]  /*2870*/  ULDC.64 UR4, c[0x0][0x270] ;  /* 0x00009c0000047ab9 */ /* 0x000fe20000000a00 */
[----:B------:R-:W-:Y:S02]  /*2880*/  MOV R25, R27 ;  /* 0x0000001b00197202 */ /* 0x000fe40000000f00 */
[----:B------:R-:W-:Y:S01]  /*2890*/  SHF.R.S32.HI R7, RZ, 0x1f, R8 ;  /* 0x0000001fff077819 */ /* 0x000fe20000011408 */
[----:B------:R-:W-:-:S04]  /*28a0*/  IMAD.WIDE.U32 R24, R8, UR4, R24 ;  /* 0x0000000408187c25 */ /* 0x000fc8000f8e0018 */
[----:B------:R-:W-:-:S04]  /*28b0*/  IMAD R7, R7, UR4, RZ ;  /* 0x0000000407077c24 */ /* 0x000fc8000f8e02ff */
[----:B------:R-:W-:Y:S01]  /*28c0*/  IMAD R7, R8, UR5, R7 ;  /* 0x0000000508077c24 */ /* 0x000fe2000f8e0207 */
[----:B------:R-:W-:Y:S02]  /*28d0*/  ULDC.64 UR4, c[0x0][0x210] ;  /* 0x0000840000047ab9 */ /* 0x000fe40000000a00 */
[----:B------:R-:W-:Y:S02]  /*28e0*/  LEA R8, P0, R24, UR4, 0x2 ;  /* 0x0000000418087c11 */ /* 0x000fe4000f8010ff */
[----:B------:R-:W-:-:S04]  /*28f0*/  IADD3 R7, R25, R7, RZ ;  /* 0x0000000719077210 */ /* 0x000fc80007ffe0ff */
[----:B------:R-:W-:-:S05]  /*2900*/  LEA.HI.X R9, R24, UR5, R7, 0x2, P0 ;  /* 0x0000000518097c11 */ /* 0x000fca00080f1407 */
[----:B------:R3:W-:Y:S02]  /*2910*/  STG.E.64 desc[UR6][R8.64], R12 ;  /* 0x0000000c08007986 */ /* 0x0007e4000c101b06 */
.L_x_2143:
[----:B------:R-:W-:Y:S05]  /*2920*/  BSYNC B0 ;  /* 0x0000000000007941 */ /* 0x000fea0003800000 */
.L_x_2142:
        /* <DEDUP_REMOVED lines=8> */
.L_x_2145:
        /* <DEDUP_REMOVED lines=13> */
.L_x_2449:


//--------------------- .text._Z35group_norm_nhwc_fwd_one_pass_kernelI11Fp32IOFp32WLi512ELi4ELi128EEv26Group_norm_nhwc_fwd_params --------------------------
	.section	.text._Z35group_norm_nhwc_fwd_one_pass_kernelI11Fp32IOFp32WLi512ELi4ELi128EEv26Group_norm_nhwc_fwd_params,"ax",@progbits
	.align	128
        .global         _Z35group_norm_nhwc_fwd_one_pass_kernelI11Fp32IOFp32WLi512ELi4ELi128EEv26Group_norm_nhwc_fwd_params
        .type           _Z35group_norm_nhwc_fwd_one_pass_kernelI11Fp32IOFp32WLi512ELi4ELi128EEv26Group_norm_nhwc_fwd_params,@function
        .size           _Z35group_norm_nhwc_fwd_one_pass_kernelI11Fp32IOFp32WLi512ELi4ELi128EEv26Group_norm_nhwc_fwd_params,(.L_x_2450 - _Z35group_norm_nhwc_fwd_one_pass_kernelI11Fp32IOFp32WLi512ELi4ELi128EEv26Group_norm_nhwc_fwd_params)
        .other          _Z35group_norm_nhwc_fwd_one_pass_kernelI11Fp32IOFp32WLi512ELi4ELi128EEv26Group_norm_nhwc_fwd_params,@"STO_CUDA_ENTRY STV_DEFAULT"
_Z35group_norm_nhwc_fwd_one_pass_kernelI11Fp32IOFp32WLi512ELi4ELi128EEv26Group_norm_nhwc_fwd_params:
.text._Z35group_norm_nhwc_fwd_one_pass_kernelI11Fp32IOFp32WLi512ELi4ELi128EEv26Group_norm_nhwc_fwd_params:
        /* <DEDUP_REMOVED lines=12> */
[----:B------:R-:W-:Y:S01]  /*00c0*/  ULDC UR12, c[0x0][0x10] ;  /* 0x00000400000c7ab9 */ /* 0x000fe20000000800 */
[----:B------:R-:W-:Y:S01]  /*00d0*/  ULDC.U8 UR13, c[0x0][0x28c] ;  /* 0x0000a300000d7ab9 */ /* 0x000fe20000000000 */
[----:B------:R-:W-:Y:S01]  /*00e0*/  UMOV UR4, URZ ;  /* 0x0000003f00047c82 */ /* 0x000fe20008000000 */
[----:B------:R-:W-:Y:S02]  /*00f0*/  ULDC.64 UR8, c[0x0][0x208] ;  /* 0x0000820000087ab9 */ /* 0x000fe40000000a00 */
[----:B------:R-:W1:Y:S01]  /*0100*/  LDC R4, c[0x0][0x294] ;  /* 0x0000a500ff047b82 */ /* 0x000e620000000800 */
[----:B0-----:R-:W-:-:S02]  /*0110*/  SHF.R.U32.HI R3, RZ, 0x1, R2 ;  /* 0x00000001ff037819 */ /* 0x001fc40000011602 */
[----:B------:R-:W-:-:S03]  /*0120*/  ISETP.GE.U32.AND P1, PT, R2, 0x80, PT ;  /* 0x000000800200780c */ /* 0x000fc60003f26070 */
[----:B-1----:R-:W-:-:S05]  /*0130*/  IMAD R3, R4, UR10, R3 ;  /* 0x0000000a04037c24 */ /* 0x002fca000f8e0203 */
[C---:B------:R-:W-:Y:S02]  /*0140*/  IADD3 R4, R3.reuse, 0xc0, RZ ;  /* 0x000000c003047810 */ /* 0x040fe40007ffe0ff */
[C---:B------:R-:W-:Y:S02]  /*0150*/  IADD3 R5, R3.reuse, 0x80, RZ ;  /* 0x0000008003057810 */ /* 0x040fe40007ffe0ff */
[----:B------:R-:W-:Y:S02]  /*0160*/  ISETP.LT.U32.AND P4, PT, R4, UR6, PT ;  /* 0x0000000604007c0c */ /* 0x000fe4000bf81070 */
[----:B------:R-:W-:Y:S02]  /*0170*/  SHF.R.S32.HI R6, RZ, 0x1f, R4 ;  /* 0x0000001fff067819 */ /* 0x000fe40000011404 */
[C---:B------:R-:W-:Y:S02]  /*0180*/  IADD3 R4, R3.reuse, 0x40, RZ ;  /* 0x0000004003047810 */ /* 0x040fe40007ffe0ff */
[----:B------:R-:W-:-:S02]  /*0190*/  ISETP.LT.U32.AND P3, PT, R3, UR6, PT ;  /* 0x0000000603007c0c */ /* 0x000fc4000bf61070 */
[----:B------:R-:W-:Y:S02]  /*01a0*/  SHF.R.S32.HI R7, RZ, 0x1f, R3 ;  /* 0x0000001fff077819 */ /* 0x000fe40000011403 */
[----:B------:R-:W-:Y:S02]  /*01b0*/  ISETP.LT.U32.AND P2, PT, R4, UR6, PT ;  /* 0x0000000604007c0c */ /* 0x000fe4000bf41070 */
[----:B------:R-:W-:Y:S02]  /*01c0*/  SHF.R.S32.HI R9, RZ, 0x1f, R4 ;  /* 0x0000001fff097819 */ /* 0x000fe40000011404 */
[----:B------:R-:W-:Y:S02]  /*01d0*/  ISETP.LT.U32.AND P0, PT, R5, UR6, PT ;  /* 0x0000000605007c0c */ /* 0x000fe4000bf01070 */
[----:B------:R-:W-:Y:S02]  /*01e0*/  SHF.R.S32.HI R11, RZ, 0x1f, R5 ;  /* 0x0000001fff0b7819 */ /* 0x000fe40000011405 */
[----:B------:R-:W-:-:S02]  /*01f0*/  ISETP.LT.AND.EX P4, PT, R6, UR7, !P1, P4 ;  /* 0x0000000706007c0c */ /* 0x000fc4000cf81340 */
[----:B------:R-:W-:Y:S02]  /*0200*/  ISETP.LT.AND.EX P3, PT, R7, UR7, !P1, P3 ;  /* 0x0000000707007c0c */ /* 0x000fe4000cf61330 */
[----:B------:R-:W-:Y:S02]  /*0210*/  ISETP.LT.AND.EX P2, PT, R9, UR7, !P1, P2 ;  /* 0x0000000709007c0c */ /* 0x000fe4000cf41320 */
[----:B------:R-:W-:-:S13]  /*0220*/  ISETP.LT.AND.EX P1, PT, R11, UR7, !P1, P0 ;  /* 0x000000070b007c0c */ /* 0x000fda000cf21300 */
.L_x_2182:
[----:B0-----:R-:W0:Y:S01]  /*0230*/  LDC R19, c[0x0][0x288] ;  /* 0x0000a200ff137b82 */ /* 0x001e220000000800 */
[----:B------:R-:W-:-:S07]  /*0240*/  ULDC.64 UR6, c[0x0][0x280] ;  /* 0x0000a00000067ab9 */ /* 0x000fce0000000a00 */
[----:B-1----:R-:W1:Y:S08]  /*0250*/  @P3 LDC.64 R26, c[0x0][0x220] ;  /* 0x00008800ff1a3b82 */ /* 0x002e700000000a00 */
[----:B------:R-:W2:Y:S01]  /*0260*/  @P2 LDC.64 R24, c[0x0][0x220] ;  /* 0x00008800ff182b82 */ /* 0x000ea20000000a00 */
[----:B0-----:R-:W-:-:S07]  /*0270*/  IABS R15, R19 ;  /* 0x00000013000f7213 */ /* 0x001fce0000000000 */
[----:B------:R-:W0:Y:S01]  /*0280*/  @P1 LDC.64 R20, c[0x0][0x270] ;  /* 0x00009c00ff141b82 */ /* 0x000e220000000a00 */
[----:B------:R-:W3:Y:S07]  /*0290*/  I2F.RP R6, R15 ;  /* 0x0000000f00067306 */ /* 0x000eee0000209400 */
[----:B------:R-:W4:Y:S08]  /*02a0*/  @P1 LDC.64 R44, c[0x0][0x220] ;  /* 0x00008800ff2c1b82 */ /* 0x000f300000000a00 */
[----:B------:R-:W5:Y:S01]  /*02b0*/  @P4 LDC.64 R34, c[0x0][0x220] ;  /* 0x00008800ff224b82 */ /* 0x000f620000000a00 */
[----:B---3--:R-:W3:Y:S02]  /*02c0*/  MUFU.RCP R6, R6 ;  /* 0x0000000600067308 */ /* 0x008ee40000001000 */
[----:B---3--:R-:W-:-:S06]  /*02d0*/  IADD3 R12, R6, 0xffffffe, RZ ;  /* 0x0ffffffe060c7810 */ /* 0x008fcc0007ffe0ff */
[----:B------:R3:W1:Y:S02]  /*02e0*/  F2I.FTZ.U32.TRUNC.NTZ R13, R12 ;  /* 0x0000000c000d7305 */ /* 0x000664000021f000 */
[----:B---3--:R-:W-:Y:S01]  /*02f0*/  HFMA2.MMA R12, -RZ, RZ, 0, 0 ;  /* 0x00000000ff0c7435 */ /* 0x008fe200000001ff */
[----:B-1----:R-:W-:-:S05]  /*0300*/  IADD3 R8, RZ, -R13, RZ ;  /* 0x8000000dff087210 */ /* 0x002fca0007ffe0ff */
[----:B------:R-:W-:Y:S01]  /*0310*/  IMAD R17, R8, R15, RZ ;  /* 0x0000000f08117224 */ /* 0x000fe200078e02ff */
[----:B------:R-:W-:-:S03]  /*0320*/  IABS R8, UR11 ;  /* 0x0000000b00087c13 */ /* 0x000fc60008000000 */
        /* <DEDUP_REMOVED lines=10> */
[C---:B------:R-:W-:Y:S01]  /*03d0*/  LOP3.LUT R6, R19.reuse, UR11, RZ, 0x3c, !PT ;  /* 0x0000000b13067c12 */ /* 0x040fe2000f8e3cff */
[----:B------:R-:W1:Y:S01]  /*03e0*/  @P3 LDC.64 R14, c[0x0][0x270] ;  /* 0x00009c00ff0e3b82 */ /* 0x000e620000000a00 */
[----:B------:R-:W-:Y:S02]  /*03f0*/  ISETP.NE.AND P6, PT, R19, RZ, PT ;  /* 0x000000ff1300720c */ /* 0x000fe40003fc5270 */
[----:B------:R-:W-:-:S02]  /*0400*/  ISETP.GE.AND P5, PT, R6, RZ, PT ;  /* 0x000000ff0600720c */ /* 0x000fc40003fa6270 */
[----:B------:R-:W-:-:S04]  /*0410*/  SHF.L.U32 R6, R2, 0x1, RZ ;  /* 0x0000000102067819 */ /* 0x000fc800000006ff */
[----:B------:R-:W-:Y:S02]  /*0420*/  LOP3.LUT R41, R6, 0x2, RZ, 0xc0, !PT ;  /* 0x0000000206297812 */ /* 0x000fe400078ec0ff */
[----:B------:R-:W-:-:S04]  /*0430*/  @P0 IADD3 R13, R13, 0x1, RZ ;  /* 0x000000010d0d0810 */ /* 0x000fc80007ffe0ff */
[----:B------:R-:W-:Y:S02]  /*0440*/  MOV R37, R13 ;  /* 0x0000000d00257202 */ /* 0x000fe40000000f00 */
[----:B------:R-:W3:Y:S02]  /*0450*/  @P2 LDC.64 R12, c[0x0][0x270] ;  /* 0x00009c00ff0c2b82 */ /* 0x000ee40000000a00 */
[----:B------:R-:W-:Y:S02]  /*0460*/  @!P5 IADD3 R37, -R37, RZ, RZ ;  /* 0x000000ff2525d210 */ /* 0x000fe40007ffe1ff */
[----:B------:R-:W-:-:S04]  /*0470*/  @!P6 LOP3.LUT R37, RZ, R19, RZ, 0x33, !PT ;  /* 0x00000013ff25e212 */ /* 0x000fc800078e33ff */
[----:B------:R-:W-:Y:S02]  /*0480*/  IADD3 R40, -R37, RZ, RZ ;  /* 0x000000ff25287210 */ /* 0x000fe40007ffe1ff */
[----:B------:R-:W-:-:S03]  /*0490*/  SHF.R.S32.HI R6, RZ, 0x1f, R37 ;  /* 0x0000001fff067819 */ /* 0x000fc60000011425 */
[----:B------:R-:W-:Y:S02]  /*04a0*/  IMAD R40, R19, R40, UR11 ;  /* 0x0000000b13287e24 */ /* 0x000fe4000f8e0228 */
[----:B------:R-:W-:Y:S01]  /*04b0*/  IMAD R6, R6, UR6, RZ ;  /* 0x0000000606067c24 */ /* 0x000fe2000f8e02ff */
[----:B------:R-:W4:Y:S02]  /*04c0*/  @P4 LDC.64 R18, c[0x0][0x270] ;  /* 0x00009c00ff124b82 */ /* 0x000f240000000a00 */
[----:B------:R-:W-:Y:S01]  /*04d0*/  LEA R40, R40, R41, 0x2 ;  /* 0x0000002928287211 */ /* 0x000fe200078e10ff */
[----:B------:R-:W-:Y:S02]  /*04e0*/  IMAD R39, R37, UR7, R6 ;  /* 0x0000000725277c24 */ /* 0x000fe4000f8e0206 */
[----:B-1----:R-:W-:Y:S01]  /*04f0*/  @P3 IMAD R6, R7, R14, RZ ;  /* 0x0000000e07063224 */ /* 0x002fe200078e02ff */
[----:B------:R-:W-:-:S03]  /*0500*/  SHF.R.S32.HI R41, RZ, 0x1f, R40 ;  /* 0x0000001fff297819 */ /* 0x000fc60000011428 */
[----:B------:R-:W-:Y:S02]  /*0510*/  @P3 IMAD R31, R3, R15, R6 ;  /* 0x0000000f031f3224 */ /* 0x000fe400078e0206 */
[----:B------:R-:W-:Y:S01]  /*0520*/  IMAD.WIDE.U32 R36, R37, UR6, R40 ;  /* 0x0000000625247c25 */ /* 0x000fe2000f8e0028 */
[----:B------:R-:W-:Y:S02]  /*0530*/  ULDC.64 UR6, c[0x0][0x278] ;  /* 0x00009e0000067ab9 */ /* 0x000fe40000000a00 */
[----:B------:R-:W-:Y:S01]  /*0540*/  ISETP.GE.U32.AND P5, PT, R8, UR6, PT ;  /* 0x0000000608007c0c */ /* 0x000fe2000bfa6070 */
[----:B---3--:R-:W-:Y:S01]  /*0550*/  @P2 IMAD R6, R9, R12, RZ ;  /* 0x0000000c09062224 */ /* 0x008fe200078e02ff */
[----:B------:R-:W-:Y:S02]  /*0560*/  IADD3 R39, R37, R39, RZ ;  /* 0x0000002725277210 */ /* 0x000fe40007ffe0ff */
[----:B------:R-:W-:Y:S01]  /*0570*/  ISETP.GE.AND.EX P5, PT, R29, UR7, PT, P5 ;  /* 0x000000071d007c0c */ /* 0x000fe2000bfa6350 */
[----:B------:R-:W-:Y:S01]  /*0580*/  @P2 IMAD R33, R4, R13, R6 ;  /* 0x0000000d04212224 */ /* 0x000fe200078e0206 */
[----:B------:R-:W-:-:S02]  /*0590*/  @P3 MOV R38, R36 ;  /* 0x0000002400263202 */ /* 0x000fc40000000f00 */
[----:B------:R-:W-:Y:S02]  /*05a0*/  ISETP.LT.U32.AND P5, PT, R2, 0x80, !P5 ;  /* 0x000000800200780c */ /* 0x000fe40006fa1070 */
[----:B------:R-:W-:Y:S01]  /*05b0*/  @P2 MOV R16, R36 ;  /* 0x0000002400102202 */ /* 0x000fe20000000f00 */
[C---:B------:R-:W-:Y:S01]  /*05c0*/  @P3 IMAD.WIDE.U32 R14, R3.reuse, R14, R38 ;  /* 0x0000000e030e3225 */ /* 0x040fe200078e0026 */
[----:B------:R-:W-:Y:S02]  /*05d0*/  @P2 MOV R17, R39 ;  /* 0x0000002700112202 */ /* 0x000fe40000000f00 */
[----:B------:R-:W-:Y:S02]  /*05e0*/  IADD3 R6, R3, 0x140, RZ ;  /* 0x0000014003067810 */ /* 0x000fe40007ffe0ff */
[----:B------:R-:W-:Y:S01]  /*05f0*/  @P3 IADD3 R10, R15, R31, RZ ;  /* 0x0000001f0f0a3210 */ /* 0x000fe20007ffe0ff */
[----:B------:R-:W-:Y:S01]  /*0600*/  @P2 IMAD.WIDE.U32 R12, R4, R12, R16 ;  /* 0x0000000c040c2225 */ /* 0x000fe200078e0010 */
[----:B------:R-:W-:-:S02]  /*0610*/  ISETP.GE.U32.AND P0, PT, R6, UR6, PT ;  /* 0x0000000606007c0c */ /* 0x000fc4000bf06070 */
[----:B------:R-:W-:Y:S01]  /*0620*/  SHF.R.S32.HI R23, RZ, 0x1f, R6 ;  /* 0x0000001fff177819 */ /* 0x000fe20000011406 */
[----:B------:R-:W1:Y:S01]  /*0630*/  @P5 LDC.64 R16, c[0x0][0x270] ;  /* 0x00009c00ff105b82 */ /* 0x000e620000000a00 */
[C---:B------:R-:W-:Y:S02]  /*0640*/  @P3 LEA R26, P6, R14.reuse, R26, 0x2 ;  /* 0x0000001a0e1a3211 */ /* 0x040fe400078c10ff */
[----:B------:R-:W-:Y:S02]  /*0650*/  ISETP.GE.AND.EX P0, PT, R23, UR7, PT, P0 ;  /* 0x0000000717007c0c */ /* 0x000fe4000bf06300 */
[----:B------:R-:W-:Y:S01]  /*0660*/  @P3 LEA.HI.X R27, R14, R27, R10, 0x2, P6 ;  /* 0x0000001b0e1b3211 */ /* 0x000fe200030f140a */
[----:B0-----:R-:W-:Y:S01]  /*0670*/  @P1 IMAD R14, R11, R20, RZ ;  /* 0x000000140b0e1224 */ /* 0x001fe200078e02ff */
[----:B------:R-:W-:Y:S02]  /*0680*/  @P2 IADD3 R10, R13, R33, RZ ;  /* 0x000000210d0a2210 */ /* 0x000fe40007ffe0ff */
[----:B--2---:R-:W-:Y:S01]  /*0690*/  @P2 LEA R24, P6, R12, R24, 0x2 ;  /* 0x000000180c182211 */ /* 0x004fe200078c10ff */
[----:B------:R-:W-:Y:S01]  /*06a0*/  @P1 IMAD R33, R5, R21, R14 ;  /* 0x0000001505211224 */ /* 0x000fe200078e020e */
[----:B------:R-:W-:Y:S01]  /*06b0*/  ISETP.LT.U32.AND P0, PT, R2, 0x80, !P0 ;  /* 0x000000800200780c */ /* 0x000fe20004701070 */
[----:B------:R-:W0:Y:S01]  /*06c0*/  @P5 LDC.64 R14, c[0x0][0x220] ;  /* 0x00008800ff0e5b82 */ /* 0x000e220000000a00 */
[----:B------:R-:W-:-:S02]  /*06d0*/  @P2 LEA.HI.X R25, R12, R25, R10, 0x2, P6 ;  /* 0x000000190c192211 */ /* 0x000fc400030f140a */
[----:B------:R-:W-:Y:S02]  /*06e0*/  @P1 MOV R12, R36 ;  /* 0x00000024000c1202 */ /* 0x000fe40000000f00 */
[----:B------:R-:W-:Y:S02]  /*06f0*/  @P1 MOV R13, R39 ;  /* 0x00000027000d1202 */ /* 0x000fe40000000f00 */
[----:B------:R-:W-:Y:S01]  /*0700*/  IADD3 R31, R3, 0xc0, RZ ;  /* 0x000000c0031f7810 */ /* 0x000fe20007ffe0ff */
[----:B------:R-:W-:-:S03]  /*0710*/  @P1 IMAD.WIDE.U32 R20, R5, R20, R12 ;  /* 0x0000001405141225 */ /* 0x000fc600078e000c */
[----:B------:R-:W-:Y:S01]  /*0720*/  SHF.R.S32.HI R43, RZ, 0x1f, R31 ;  /* 0x0000001fff2b7819 */ /* 0x000fe2000001141f */
[----:B------:R-:W2:Y:S01]  /*0730*/  @P0 LDC.64 R12, c[0x0][0x270] ;  /* 0x00009c00ff0c0b82 */ /* 0x000ea20000000a00 */
[----:B------:R-:W-:-:S03]  /*0740*/  @P1 IADD3 R10, R21, R33, RZ ;  /* 0x00000021150a1210 */ /* 0x000fc60007ffe0ff */
[----:B----4-:R-:W-:Y:S01]  /*0750*/  @P4 IMAD R22, R43, R18, RZ ;  /* 0x000000122b164224 */ /* 0x010fe200078e02ff */
[C---:B------:R-:W-:Y:S02]  /*0760*/  @P1 LEA R44, P6, R20.reuse, R44, 0x2 ;  /* 0x0000002c142c1211 */ /* 0x040fe400078c10ff */
[----:B------:R-:W-:Y:S02]  /*0770*/  @P4 MOV R21, R39 ;  /* 0x0000002700154202 */ /* 0x000fe40000000f00 */
[----:B------:R-:W-:Y:S01]  /*0780*/  @P1 LEA.HI.X R45, R20, R45, R10, 0x2, P6 ;  /* 0x0000002d142d1211 */ /* 0x000fe200030f140a */
[----:B-1----:R-:W-:Y:S01]  /*0790*/  @P5 IMAD R10, R29, R16, RZ ;  /* 0x000000101d0a5224 */ /* 0x002fe200078e02ff */
[----:B------:R-:W-:Y:S01]  /*07a0*/  @P4 MOV R20, R36 ;  /* 0x0000002400144202 */ /* 0x000fe20000000f00 */
[----:B------:R-:W-:Y:S02]  /*07b0*/  @P4 IMAD R29, R31, R19, R22 ;  /* 0x000000131f1d4224 */ /* 0x000fe400078e0216 */
[----:B------:R-:W-:-:S02]  /*07c0*/  @P5 IMAD R17, R8, R17, R10 ;  /* 0x0000001108115224 */ /* 0x000fc400078e020a */
[----:B------:R-:W-:Y:S01]  /*07d0*/  @P4 IMAD.WIDE.U32 R18, R31, R18, R20 ;  /* 0x000000121f124225 */ /* 0x000fe200078e0014 */
[----:B------:R-:W-:Y:S01]  /*07e0*/  @P5 MOV R20, R36 ;  /* 0x0000002400145202 */ /* 0x000fe20000000f00 */
[----:B------:R-:W1:Y:S01]  /*07f0*/  @P0 LDC.64 R30, c[0x0][0x220] ;  /* 0x00008800ff1e0b82 */ /* 0x000e620000000a00 */
[----:B------:R-:W-:Y:S02]  /*0800*/  @P5 MOV R21, R39 ;  /* 0x0000002700155202 */ /* 0x000fe40000000f00 */
[----:B------:R-:W-:Y:S02]  /*0810*/  @P4 IADD3 R29, R19, R29, RZ ;  /* 0x0000001d131d4210 */ /* 0x000fe40007ffe0ff */
[----:B-----5:R-:W-:Y:S01]  /*0820*/  @P4 LEA R34, P6, R18, R34, 0x2 ;  /* 0x0000002212224211 */ /* 0x020fe200078c10ff */
[----:B------:R-:W-:Y:S01]  /*0830*/  @P5 IMAD.WIDE.U32 R20, R8, R16, R20 ;  /* 0x0000001008145225 */ /* 0x000fe200078e0014 */
[----:B------:R-:W-:Y:S02]  /*0840*/  @P0 MOV R19, R39 ;  /* 0x0000002700130202 */ /* 0x000fe40000000f00 */
[----:B------:R-:W-:Y:S01]  /*0850*/  @P4 LEA.HI.X R35, R18, R35, R29, 0x2, P6 ;  /* 0x0000002312234211 */ /* 0x000fe200030f141d */
[----:B--2---:R-:W-:Y:S01]  /*0860*/  @P0 IMAD R23, R23, R12, RZ ;  /* 0x0000000c17170224 */ /* 0x004fe200078e02ff */
[----:B------:R-:W-:-:S02]  /*0870*/  @P0 MOV R18, R36 ;  /* 0x0000002400120202 */ /* 0x000fc40000000f00 */
[----:B------:R-:W-:Y:S01]  /*0880*/  @P5 IADD3 R8, R21, R17, RZ ;  /* 0x0000001115085210 */ /* 0x000fe20007ffe0ff */
[----:B------:R-:W-:Y:S01]  /*0890*/  @P0 IMAD R23, R6, R13, R23 ;  /* 0x0000000d06170224 */ /* 0x000fe200078e0217 */
[----:B0-----:R-:W-:Y:S01]  /*08a0*/  @P5 LEA R14, P6, R20, R14, 0x2 ;  /* 0x0000000e140e5211 */ /* 0x001fe200078c10ff */
[----:B------:R-:W-:Y:S01]  /*08b0*/  @P0 IMAD.WIDE.U32 R12, R6, R12, R18 ;  /* 0x0000000c060c0225 */ /* 0x000fe200078e0012 */
[----:B------:R-:W-:Y:S02]  /*08c0*/  CS2R R16, SRZ ;  /* 0x0000000000107805 */ /* 0x000fe4000001ff00 */
[----:B------:R-:W-:Y:S02]  /*08d0*/  IADD3 R43, R3, 0x1c0, RZ ;  /* 0x000001c0032b7810 */ /* 0x000fe40007ffe0ff */
[----:B------:R-:W-:Y:S02]  /*08e0*/  @P5 LEA.HI.X R15, R20, R15, R8, 0x2, P6 ;  /* 0x0000000f140f5211 */ /* 0x000fe400030f1408 */
[----:B------:R-:W-:-:S02]  /*08f0*/  @P0 IADD3 R6, R13, R23, RZ ;  /* 0x000000170d060210 */ /* 0x000fc40007ffe0ff */
[C---:B-1----:R-:W-:Y:S01]  /*0900*/  @P0 LEA R30, P6, R12.reuse, R30, 0x2 ;  /* 0x0000001e0c1e0211 */ /* 0x042fe200078c10ff */
[----:B------:R0:W2:Y:S01]  /*0910*/  @P5 LDG.E.64 R16, desc[UR8][R14.64] ;  /* 0x000000080e105981 */ /* 0x0000a2000c1e1b00 */
[----:B------:R-:W-:Y:S02]  /*0920*/  IADD3 R21, R3, 0x180, RZ ;  /* 0x0000018003157810 */ /* 0x000fe40007ffe0ff */
[----:B------:R-:W-:Y:S02]  /*0930*/  @P0 LEA.HI.X R31, R12, R31, R6, 0x2, P6 ;  /* 0x0000001f0c1f0211 */ /* 0x000fe400030f1406 */
[----:B------:R-:W-:Y:S02]  /*0940*/  ISETP.GE.U32.AND P6, PT, R43, UR6, PT ;  /* 0x000000062b007c0c */ /* 0x000fe4000bfc6070 */
[----:B------:R-:W-:Y:S02]  /*0950*/  SHF.R.S32.HI R13, RZ, 0x1f, R43 ;  /* 0x0000001fff0d7819 */ /* 0x000fe4000001142b */
[----:B------:R-:W-:-:S02]  /*0960*/  ISETP.GE.U32.AND P5, PT, R21, UR6, PT ;  /* 0x0000000615007c0c */ /* 0x000fc4000bfa6070 */
[----:B------:R-:W-:Y:S02]  /*0970*/  SHF.R.S32.HI R19, RZ, 0x1f, R21 ;  /* 0x0000001fff137819 */ /* 0x000fe40000011415 */
[----:B------:R-:W-:Y:S02]  /*0980*/  ISETP.GE.AND.EX P6, PT, R13, UR7, PT, P6 ;  /* 0x000000070d007c0c */ /* 0x000fe4000bfc6360 */
[----:B------:R-:W-:Y:S02]  /*0990*/  ISETP.GE.AND.EX P5, PT, R19, UR7, PT, P5 ;  /* 0x0000000713007c0c */ /* 0x000fe4000bfa6350 */
[C---:B------:R-:W-:Y:S02]  /*09a0*/  ISETP.LT.U32.AND P6, PT, R2.reuse, 0x80, !P6 ;  /* 0x000000800200780c */ /* 0x040fe400077c1070 */
[----:B------:R-:W-:-:S11]  /*09b0*/  ISETP.LT.U32.AND P5, PT, R2, 0x80, !P5 ;  /* 0x000000800200780c */ /* 0x000fd60006fa1070 */
[----:B------:R-:W1:Y:S08]  /*09c0*/  @P6 LDC.64 R28, c[0x0][0x270] ;  /* 0x00009c00ff1c6b82 */ /* 0x000e700000000a00 */
[----:B------:R-:W3:Y:S01]  /*09d0*/  @P5 LDC.64 R32, c[0x0][0x270] ;  /* 0x00009c00ff205b82 */ /* 0x000ee20000000a00 */
[----:B------:R-:W-:-:S07]  /*09e0*/  @P5 MOV R12, R36 ;  /* 0x00000024000c5202 */ /* 0x000fce0000000f00 */
[----:B0-----:R-:W0:Y:S01]  /*09f0*/  @P5 LDC.64 R14, c[0x0][0x220] ;  /* 0x00008800ff0e5b82 */ /* 0x001e220000000a00 */
[----:B-1----:R-:W-:Y:S01]  /*0a00*/  @P6 IMAD R6, R13, R28, RZ ;  /* 0x0000001c0d066224 */ /* 0x002fe200078e02ff */
[----:B------:R-:W-:Y:S01]  /*0a10*/  @P5 MOV R13, R39 ;  /* 0x00000027000d5202 */ /* 0x000fe20000000f00 */
[----:B---3--:R-:W-:Y:S01]  /*0a20*/  @P5 IMAD R8, R19, R32, RZ ;  /* 0x0000002013085224 */ /* 0x008fe200078e02ff */
[----:B------:R-:W-:-:S03]  /*0a30*/  CS2R R18, SRZ ;  /* 0x0000000000127805 */ /* 0x000fc6000001ff00 */
[C---:B------:R-:W-:Y:S02]  /*0a40*/  @P5 IMAD R8, R21.reuse, R33, R8 ;  /* 0x0000002115085224 */ /* 0x040fe400078e0208 */
[----:B------:R-:W-:Y:S01]  /*0a50*/  @P5 IMAD.WIDE.U32 R32, R21, R32, R12 ;  /* 0x0000002015205225 */ /* 0x000fe200078e000c */
[----:B------:R-:W-:Y:S01]  /*0a60*/  CS2R R20, SRZ ;  /* 0x0000000000147805 */ /* 0x000fe2000001ff00 */
[----:B------:R-:W1:Y:S01]  /*0a70*/  @P6 LDC.64 R12, c[0x0][0x220] ;  /* 0x00008800ff0c6b82 */ /* 0x000e620000000a00 */
[----:B------:R3:W4:Y:S01]  /*0a80*/  @P3 LDG.E.64 R18, desc[UR8][R26.64] ;  /* 0x000000081a123981 */ /* 0x000722000c1e1b00 */
[----:B------:R-:W-:-:S03]  /*0a90*/  CS2R R22, SRZ ;  /* 0x0000000000167805 */ /* 0x000fc6000001ff00 */
[----:B------:R5:W2:Y:S04]  /*0aa0*/  @P2 LDG.E.64 R20, desc[UR8][R24.64] ;  /* 0x0000000818142981 */ /* 0x000aa8000c1e1b00 */
[----:B------:R-:W2:Y:S01]  /*0ab0*/  @P1 LDG.E.64 R22, desc[UR8][R44.64] ;  /* 0x000000082c161981 */ /* 0x000ea2000c1e1b00 */
[----:B---3--:R-:W-:Y:S02]  /*0ac0*/  CS2R R26, SRZ ;  /* 0x00000000001a7805 */ /* 0x008fe4000001ff00 */
[----:B-----5:R-:W-:-:S04]  /*0ad0*/  CS2R R24, SRZ ;  /* 0x0000000000187805 */ /* 0x020fc8000001ff00 */
[----:B------:R3:W5:Y:S01]  /*0ae0*/  @P0 LDG.E.64 R26, desc[UR8][R30.64] ;  /* 0x000000081e1a0981 */ /* 0x000762000c1e1b00 */
[----:B------:R-:W-:-:S03]  /*0af0*/  @P6 IMAD R6, R43, R29, R6 ;  /* 0x0000001d2b066224 */ /* 0x000fc600078e0206 */
[----:B------:R2:W5:Y:S01]  /*0b00*/  @P4 LDG.E.64 R24, desc[UR8][R34.64] ;  /* 0x0000000822184981 */ /* 0x000562000c1e1b00 */
[----:B------:R-:W-:Y:S02]  /*0b10*/  @P5 IADD3 R8, R33, R8, RZ ;  /* 0x0000000821085210 */ /* 0x000fe40007ffe0ff */
[----:B---3--:R-:W-:Y:S02]  /*0b20*/  @P6 MOV R30, R36 ;  /* 0x00000024001e6202 */ /* 0x008fe40000000f00 */
[----:B------:R-:W-:Y:S02]  /*0b30*/  @P6 MOV R31, R39 ;  /* 0x00000027001f6202 */ /* 0x000fe40000000f00 */
[----:B0-----:R-:W-:Y:S01]  /*0b40*/  @P5 LEA R14, P0, R32, R14, 0x2 ;  /* 0x0000000e200e5211 */ /* 0x001fe200078010ff */
[----:B------:R-:W-:-:S03]  /*0b50*/  @P6 IMAD.WIDE.U32 R42, R43, R28, R30 ;  /* 0x0000001c2b2a6225 */ /* 0x000fc600078e001e */
[----:B------:R-:W-:Y:S02]  /*0b60*/  @P5 LEA.HI.X R15, R32, R15, R8, 0x2, P0 ;  /* 0x0000000f200f5211 */ /* 0x000fe400000f1408 */
[----:B------:R-:W-:Y:S02]  /*0b70*/  CS2R R28, SRZ ;  /* 0x00000000001c7805 */ /* 0x000fe4000001ff00 */
[----:B------:R-:W-:Y:S02]  /*0b80*/  @P6 IADD3 R6, R43, R6, RZ ;  /* 0x000000062b066210 */ /* 0x000fe40007ffe0ff */
[C---:B-1----:R-:W-:Y:S02]  /*0b90*/  @P6 LEA R12, P0, R42.reuse, R12, 0x2 ;  /* 0x0000000c2a0c6211 */ /* 0x042fe400078010ff */
[----:B------:R-:W-:Y:S01]  /*0ba0*/  CS2R R30, SRZ ;  /* 0x00000000001e7805 */ /* 0x000fe2000001ff00 */
[----:B------:R0:W3:Y:S01]  /*0bb0*/  @P5 LDG.E.64 R28, desc[UR8][R14.64] ;  /* 0x000000080e1c5981 */ /* 0x0000e2000c1e1b00 */
[----:B------:R-:W-:-:S05]  /*0bc0*/  @P6 LEA.HI.X R13, R42, R13, R6, 0x2, P0 ;  /* 0x0000000d2a0d6211 */ /* 0x000fca00000f1406 */
[----:B------:R1:W3:Y:S01]  /*0bd0*/  @P6 LDG.E.64 R30, desc[UR8][R12.64] ;  /* 0x000000080c1e6981 */ /* 0x0002e2000c1e1b00 */
[----:B------:R-:W0:Y:S02]  /*0be0*/  S2R R10, SR_LANEID ;  /* 0x00000000000a7919 */ /* 0x000e240000000000 */
[C---:B0-----:R-:W-:Y:S01]  /*0bf0*/  ISETP.GT.AND P0, PT, R10.reuse, 0x1e, PT ;  /* 0x0000001e0a00780c */ /* 0x041fe20003f04270 */
[----:B------:R-:W0:Y:S01]  /*0c00*/  S2UR UR7, SR_CgaCtaId ;  /* 0x00000000000779c3 */ /* 0x000e220000008800 */
[----:B------:R-:W-:Y:S01]  /*0c10*/  UMOV UR6, 0x400 ;  /* 0x0000040000067882 */ /* 0x000fe20000000000 */
[----:B------:R-:W-:Y:S01]  /*0c20*/  ISETP.NE.AND P5, PT, R10, RZ, PT ;  /* 0x000000ff0a00720c */ /* 0x000fe20003fa5270 */
[----:B0-----:R-:W-:Y:S01]  /*0c30*/  ULEA UR6, UR7, UR6, 0x18 ;  /* 0x0000000607067291 */ /* 0x001fe2000f8ec03f */
[----:B----4-:R-:W-:Y:S01]  /*0c40*/  FMUL.FTZ R33, R19, R19 ;  /* 0x0000001313217220 */ /* 0x010fe20000410000 */
[----:B------:R-:W-:Y:S01]  /*0c50*/  FADD.FTZ R6, R18, R19 ;  /* 0x0000001312067221 */ /* 0x000fe20000010000 */
[----:B--2---:R-:W-:-:S02]  /*0c60*/  FMUL.FTZ R43, R21, R21 ;  /* 0x00000015152b7220 */ /* 0x004fc40000410000 */
[----:B------:R-:W-:Y:S01]  /*0c70*/  FFMA.FTZ R33, R18, R18, R33 ;  /* 0x0000001212217223 */ /* 0x000fe20000010021 */
[C---:B------:R-:W-:Y:S01]  /*0c80*/  FADD.FTZ R35, R20.reuse, R21 ;  /* 0x0000001514237221 */ /* 0x040fe20000010000 */
[----:B------:R-:W-:Y:S01]  /*0c90*/  FADD.FTZ R6, RZ, R6 ;  /* 0x00000006ff067221 */ /* 0x000fe20000010000 */
[----:B------:R-:W-:Y:S01]  /*0ca0*/  FFMA.FTZ R8, R20, R20, R43 ;  /* 0x0000001414087223 */ /* 0x000fe2000001002b */
[----:B------:R-:W-:Y:S01]  /*0cb0*/  FADD.FTZ R33, RZ, R33 ;  /* 0x00000021ff217221 */ /* 0x000fe20000010000 */
[----:B------:R-:W-:Y:S01]  /*0cc0*/  FMUL.FTZ R15, R23, R23 ;  /* 0x00000017170f7220 */ /* 0x000fe20000410000 */
[----:B------:R-:W-:Y:S01]  /*0cd0*/  FADD.FTZ R6, R6, R35 ;  /* 0x0000002306067221 */ /* 0x000fe20000010000 */
[C---:B-1----:R-:W-:Y:S01]  /*0ce0*/  FADD.FTZ R13, R22.reuse, R23 ;  /* 0x00000017160d7221 */ /* 0x042fe20000010000 */
[----:B------:R-:W-:Y:S01]  /*0cf0*/  FADD.FTZ R8, R33, R8 ;  /* 0x0000000821087221 */ /* 0x000fe20000010000 */
[----:B------:R-:W-:Y:S02]  /*0d00*/  FFMA.FTZ R15, R22, R22, R15 ;  /* 0x00000016160f7223 */ /* 0x000fe4000001000f */
[----:B------:R-:W-:Y:S01]  /*0d10*/  FADD.FTZ R6, R6, R13 ;  /* 0x0000000d06067221 */ /* 0x000fe20000010000 */
[----:B-----5:R-:W-:Y:S01]  /*0d20*/  FMUL.FTZ R33, R25, R25 ;  /* 0x0000001919217220 */ /* 0x020fe20000410000 */
[----:B------:R-:W-:Y:S01]  /*0d30*/  FADD.FTZ R13, R24, R25 ;  /* 0x00000019180d7221 */ /* 0x000fe20000010000 */
[----:B------:R-:W-:Y:S01]  /*0d40*/  FADD.FTZ R8, R8, R15 ;  /* 0x0000000f08087221 */ /* 0x000fe20000010000 */
[----:B------:R-:W-:Y:S01]  /*0d50*/  FMUL.FTZ R15, R17, R17 ;  /* 0x00000011110f7220 */ /* 0x000fe20000410000 */
[----:B------:R-:W-:Y:S01]  /*0d60*/  FFMA.FTZ R33, R24, R24, R33 ;  /* 0x0000001818217223 */ /* 0x000fe20000010021 */
[----:B------:R-:W-:Y:S01]  /*0d70*/  FADD.FTZ R6, R6, R13 ;  /* 0x0000000d06067221 */ /* 0x000fe20000010000 */
[C---:B------:R-:W-:Y:S01]  /*0d80*/  FADD.FTZ R13, R16.reuse, R17 ;  /* 0x00000011100d7221 */ /* 0x040fe20000010000 */
[----:B------:R-:W-:Y:S01]  /*0d90*/  FFMA.FTZ R15, R16, R16, R15 ;  /* 0x00000010100f7223 */ /* 0x000fe2000001000f */
[----:B------:R-:W-:Y:S01]  /*0da0*/  FADD.FTZ R8, R8, R33 ;  /* 0x0000002108087221 */ /* 0x000fe20000010000 */
[----:B------:R-:W-:Y:S01]  /*0db0*/  FMUL.FTZ R33, R27, R27 ;  /* 0x0000001b1b217220 */ /* 0x000fe20000410000 */
[----:B------:R-:W-:Y:S01]  /*0dc0*/  FADD.FTZ R6, R6, R13 ;  /* 0x0000000d06067221 */ /* 0x000fe20000010000 */
[----:B------:R-:W-:Y:S01]  /*0dd0*/  FADD.FTZ R13, R26, R27 ;  /* 0x0000001b1a0d7221 */ /* 0x000fe20000010000 */
[----:B------:R-:W-:Y:S01]  /*0de0*/  FADD.FTZ R8, R8, R15 ;  /* 0x0000000f08087221 */ /* 0x000fe20000010000 */
[----:B------:R-:W-:-:S02]  /*0df0*/  FFMA.FTZ R33, R26, R26, R33 ;  /* 0x0000001a1a217223 */ /* 0x000fc40000010021 */
[----:B------:R-:W-:Y:S02]  /*0e00*/  FADD.FTZ R6, R6, R13 ;  /* 0x0000000d06067221 */ /* 0x000fe40000010000 */
[----:B------:R-:W-:Y:S01]  /*0e10*/  FADD.FTZ R8, R8, R33 ;  /* 0x0000002108087221 */ /* 0x000fe20000010000 */
[----:B---3--:R-:W-:Y:S01]  /*0e20*/  FMUL.FTZ R15, R29, R29 ;  /* 0x0000001d1d0f7220 */ /* 0x008fe20000410000 */
[----:B------:R-:W-:-:S03]  /*0e30*/  FADD.FTZ R13, R28, R29 ;  /* 0x0000001d1c0d7221 */ /* 0x000fc60000010000 */
        /* <DEDUP_REMOVED lines=31> */
[----:B------:R-:W-:Y:S01]  /*1030*/  LEA.HI R15, R15, R2, RZ, 0x5 ;  /* 0x000000020f0f7211 */ /* 0x000fe200078f28ff */
[----:B------:R-:W2:Y:S03]  /*1040*/  LDC R6, c[0x0][0xc] ;  /* 0x00000300ff067b82 */ /* 0x000ea60000000800 */
[----:B------:R-:W-:-:S04]  /*1050*/  SHF.R.S32.HI R15, RZ, 0x5, R15 ;  /* 0x00000005ff0f7819 */ /* 0x000fc8000001140f */
[----:B------:R-:W-:-:S03]  /*1060*/  LEA R15, R15, UR6, 0x3 ;  /* 0x000000060f0f7c11 */ /* 0x000fc6000f8e18ff */
[----:B0-----:R-:W-:Y:S01]  /*1070*/  @!P0 FADD.FTZ R32, R32, R13 ;  /* 0x0000000d20208221 */ /* 0x001fe20000010000 */
[----:B-1----:R-:W-:-:S05]  /*1080*/  @!P0 FADD.FTZ R33, R33, R8 ;  /* 0x0000000821218221 */ /* 0x002fca0000010000 */
        /* <DEDUP_REMOVED lines=17> */
.L_x_2147:
[----:B------:R-:W-:Y:S05]  /*11a0*/  BSYNC B0 ;  /* 0x0000000000007941 */ /* 0x000fea0003800000 */
.L_x_2146:
        /* <DEDUP_REMOVED lines=29> */
.L_x_2150:
[----:B------:R-:W2:Y:S04]  /*1380*/  LDG.E.STRONG.GPU R8, desc[UR8][R12.64] ;  /* 0x000000080c087981 */ /* 0x000ea8000c1ef900 */
[----:B--2---:R-:W-:Y:S01]  /*1390*/  CCTL.IVALL ;  /* 0x00000000ff00798f */ /* 0x004fe20002000000 */
[----:B------:R-:W-:Y:S05]  /*13a0*/  YIELD ;  /* 0x0000000000007946 */ /* 0x000fea0003800000 */
[----:B------:R-:W-:-:S13]  /*13b0*/  ISETP.NE.AND P0, PT, R8, R35, PT ;  /* 0x000000230800720c */ /* 0x000fda0003f05270 */
[----:B------:R-:W-:Y:S05]  /*13c0*/  @P0 BRA `(.L_x_2150) ;  /* 0xfffffffc00ec0947 */ /* 0x000fea000383ffff */
.L_x_2149:
[----:B------:R-:W-:Y:S01]  /*13d0*/  ISETP.NE.AND P0, PT, R6, RZ, PT ;  /* 0x000000ff0600720c */ /* 0x000fe20003f05270 */
[----:B------:R-:W-:Y:S05]  /*13e0*/  WARPSYNC.ALL ;  /* 0x0000000000007948 */ /* 0x000fea0003800000 */
[----:B------:R-:W-:Y:S07]  /*13f0*/  BAR.SYNC.DEFER_BLOCKING 0x0 ;  /* 0x0000000000007b1d */ /* 0x000fee0000010000 */
[----:B------:R-:W-:Y:S05]  /*1400*/  @!P0 BRA `(.L_x_2148) ;  /* 0x0000000c00e88947 */ /* 0x000fea0003800000 */
[----:B------:R-:W-:Y:S01]  /*1410*/  IADD3 R8, R6, -0x1, RZ ;  /* 0xffffffff06087810 */ /* 0x000fe20007ffe0ff */
[----:B0-----:R-:W-:-:S03]  /*1420*/  HFMA2.MMA R13, -RZ, RZ, 0, 0 ;  /* 0x00000000ff0d7435 */ /* 0x001fc600000001ff */
[----:B------:R-:W-:-:S13]  /*1430*/  ISETP.GE.U32.AND P0, PT, R8, 0x3, PT ;  /* 0x000000030800780c */ /* 0x000fda0003f06070 */
        /* <DEDUP_REMOVED lines=10> */
.L_x_2154:
        /* <DEDUP_REMOVED lines=115> */
.L_x_2153:
        /* <DEDUP_REMOVED lines=49> */
[----:B------:R-:W-:Y:S01]  /*1f20*/  @!P6 IMAD R15, R10, UR12, R0 ;  /* 0x0000000c0a0fec24 */ /* 0x000fe2000f8e0200 */
[----:B------:R-:W2:Y:S03]  /*1f30*/  @!P0 LDG.E.64 R12, desc[UR8][R34.64] ;  /* 0x00000008220c8981 */ /* 0x000ea6000c1e1b00 */
[----:B------:R-:W-:-:S06]  /*1f40*/  @!P6 IMAD.WIDE.U32 R14, R15, 0x8, R42 ;  /* 0x000000080f0ee825 */ /* 0x000fcc00078e002a */
[----:B------:R-:W3:Y:S01]  /*1f50*/  @!P6 LDG.E.64 R14, desc[UR8][R14.64] ;  /* 0x000000080e0ee981 */ /* 0x000ee2000c1e1b00 */
[----:B------:R-:W-:-:S04]  /*1f60*/  IADD3 R8, R8, -0x4, RZ ;  /* 0xfffffffc08087810 */ /* 0x000fc80007ffe0ff */
[----:B------:R-:W-:Y:S01]  /*1f70*/  IADD3 R8, R8, -0x4, RZ ;  /* 0xfffffffc08087810 */ /* 0x000fe20007ffe0ff */
[----:B--2---:R-:W-:Y:S01]  /*1f80*/  @!P0 FADD.FTZ R32, R32, R12 ;  /* 0x0000000c20208221 */ /* 0x004fe20000010000 */
[----:B------:R-:W-:Y:S01]  /*1f90*/  @!P0 FADD.FTZ R33, R33, R13 ;  /* 0x0000000d21218221 */ /* 0x000fe20000010000 */
[----:B------:R-:W-:Y:S02]  /*1fa0*/  PLOP3.LUT P0, PT, PT, PT, PT, 0x8, 0x0 ;  /* 0x000000000000781c */ /* 0x000fe40003f0e170 */
[----:B------:R-:W-:Y:S01]  /*1fb0*/  IADD3 R13, R45, 0x4, RZ ;  /* 0x000000042d0d7810 */ /* 0x000fe20007ffe0ff */
[----:B---3--:R-:W-:Y:S01]  /*1fc0*/  @!P6 FADD.FTZ R32, R32, R14 ;  /* 0x0000000e2020e221 */ /* 0x008fe20000010000 */
[----:B------:R-:W-:-:S09]  /*1fd0*/  @!P6 FADD.FTZ R33, R33, R15 ;  /* 0x0000000f2121e221 */ /* 0x000fd20000010000 */
.L_x_2155:
[----:B------:R-:W-:-:S13]  /*1fe0*/  ISETP.NE.OR P0, PT, R8, RZ, P0 ;  /* 0x000000ff0800720c */ /* 0x000fda0000705670 */
[----:B------:R-:W-:Y:S05]  /*1ff0*/  @!P0 BRA `(.L_x_2151) ;  /* 0x00000000007c8947 */ /* 0x000fea0003800000 */
.L_x_2152:
        /* <DEDUP_REMOVED lines=31> */
.L_x_2151:
        /* <DEDUP_REMOVED lines=11> */
.L_x_2157:
[----:B------:R-:W-:Y:S05]  /*22a0*/  BSYNC B0 ;  /* 0x0000000000007941 */ /* 0x000fea0003800000 */
.L_x_2156:
        /* <DEDUP_REMOVED lines=16> */
.L_x_2148:
[----:B------:R-:W-:Y:S01]  /*23b0*/  ULDC.64 UR6, c[0x0][0x218] ;  /* 0x0000860000067ab9 */ /* 0x000fe20000000a00 */
[----:B------:R-:W-:Y:S01]  /*23c0*/  LOP3.LUT P0, RZ, R2, UR10, RZ, 0xfc, !PT ;  /* 0x0000000a02ff7c12 */ /* 0x000fe2000f80fcff */
[----:B------:R-:W-:Y:S01]  /*23d0*/  ULDC.64 UR14, c[0x0][0x228] ;  /* 0x00008a00000e7ab9 */ /* 0x000fe20000000a00 */
[----:B------:R-:W-:Y:S01]  /*23e0*/  ISETP.EQ.U32.AND P6, PT, RZ, UR6, PT ;  /* 0x00000006ff007c0c */ /* 0x000fe2000bfc2070 */
[----:B------:R-:W-:Y:S01]  /*23f0*/  UMOV UR6, 0x400 ;  /* 0x0000040000067882 */ /* 0x000fe20000000000 */
[C---:B------:R-:W-:Y:S01]  /*2400*/  SHF.L.U64.HI R8, R40.reuse, 0x2, R41 ;  /* 0x0000000228087819 */ /* 0x040fe20000010229 */
[----:B------:R-:W-:Y:S01]  /*2410*/  ULDC.64 UR16, c[0x0][0x278] ;  /* 0x00009e0000107ab9 */ /* 0x000fe20000000a00 */
[----:B------:R-:W-:Y:S01]  /*2420*/  ISETP.EQ.OR.EX P0, PT, RZ, UR7, P0, P6 ;  /* 0x00000007ff007c0c */ /* 0x000fe20008702760 */
[----:B------:R-:W1:Y:S01]  /*2430*/  S2UR UR7, SR_CgaCtaId ;  /* 0x00000000000779c3 */ /* 0x000e620000008800 */
[----:B------:R-:W-:Y:S02]  /*2440*/  MOV R41, UR11 ;  /* 0x0000000b00297c02 */ /* 0x000fe40008000f00 */
[----:B------:R-:W-:-:S04]  /*2450*/  SHF.L.U32 R6, R40, 0x2, RZ ;  /* 0x0000000228067819 */ /* 0x000fc800000006ff */
[----:B0-----:R-:W-:-:S04]  /*2460*/  IADD3 R12, P6, R6, UR14, RZ ;  /* 0x0000000e060c7c10 */ /* 0x001fc8000ffde0ff */
[----:B------:R-:W-:Y:S01]  /*2470*/  IADD3.X R13, R8, UR15, RZ, P6, !PT ;  /* 0x0000000f080d7c10 */ /* 0x000fe2000b7fe4ff */
[----:B------:R-:W0:Y:S01]  /*2480*/  @!P0 LDC.64 R14, c[0x0][0x218] ;  /* 0x00008600ff0e8b82 */ /* 0x000e220000000a00 */
[----:B------:R-:W-:Y:S01]  /*2490*/  ULDC.64 UR14, c[0x0][0x230] ;  /* 0x00008c00000e7ab9 */ /* 0x000fe20000000a00 */
[----:B-1----:R-:W-:-:S03]  /*24a0*/  ULEA UR6, UR7, UR6, 0x18 ;  /* 0x0000000607067291 */ /* 0x002fc6000f8ec03f */
[----:B------:R-:W-:Y:S02]  /*24b0*/  ULDC UR7, c[0x0][0x2a4] ;  /* 0x0000a90000077ab9 */ /* 0x000fe40000000800 */
[----:B------:R-:W-:Y:S01]  /*24c0*/  @!P0 FMUL.FTZ R35, R33, UR7 ;  /* 0x0000000721238c20 */ /* 0x000fe20008410000 */
[----:B------:R-:W-:-:S03]  /*24d0*/  @!P0 FMUL.FTZ R34, R32, UR7 ;  /* 0x0000000720228c20 */ /* 0x000fc60008410000 */
[----:B------:R-:W-:Y:S01]  /*24e0*/  @!P5 STS.64 [UR6+0x30], R32 ;  /* 0x00003020ff00d988 */ /* 0x000fe20008000a06 */
[----:B0-----:R-:W-:Y:S01]  /*24f0*/  @!P0 IMAD.WIDE R40, R41, 0x8, R14 ;  /* 0x0000000829288825 */ /* 0x001fe200078e020e */
[----:B------:R-:W-:-:S04]  /*2500*/  IADD3 R14, P6, R6, UR14, RZ ;  /* 0x0000000e060e7c10 */ /* 0x000fc8000ffde0ff */
[----:B------:R-:W-:Y:S01]  /*2510*/  @!P0 STG.E.64 desc[UR8][R40.64], R34 ;  /* 0x0000002228008986 */ /* 0x000fe2000c101b08 */
[----:B------:R-:W-:Y:S01]  /*2520*/  IADD3.X R15, R8, UR15, RZ, P6, !PT ;  /* 0x0000000f080f7c10 */ /* 0x000fe2000b7fe4ff */
[----:B------:R-:W-:Y:S06]  /*2530*/  BAR.SYNC.DEFER_BLOCKING 0x0 ;  /* 0x0000000000007b1d */ /* 0x000fec0000010000 */
[----:B------:R-:W2:Y:S04]  /*2540*/  LDG.E.64 R12, desc[UR8][R12.64] ;  /* 0x000000080c0c7981 */ /* 0x000ea8000c1e1b00 */
[----:B------:R-:W2:Y:S01]  /*2550*/  LDG.E.64 R14, desc[UR8][R14.64] ;  /* 0x000000080e0e7981 */ /* 0x000ea2000c1e1b00 */
[----:B------:R-:W-:-:S03]  /*2560*/  ISETP.NE.AND P6, PT, RZ, UR13, PT ;  /* 0x0000000dff007c0c */ /* 0x000fc6000bfc5270 */
[----:B------:R-:W0:Y:S02]  /*2570*/  LDS.64 R42, [UR6+0x30] ;  /* 0x00003006ff2a7984 */ /* 0x000e240008000a00 */
[----:B0-----:R-:W-:-:S04]  /*2580*/  FMUL.FTZ R6, R42, UR7 ;  /* 0x000000072a067c20 */ /* 0x001fc80008410000 */
[C---:B------:R-:W-:Y:S01]  /*2590*/  FMUL.FTZ R8, R6.reuse, R6 ;  /* 0x0000000606087220 */ /* 0x040fe20000410000 */
[C---:B------:R-:W-:Y:S01]  /*25a0*/  FADD.FTZ R18, -R6.reuse, R18 ;  /* 0x0000001206127221 */ /* 0x040fe20000010100 */
[C---:B------:R-:W-:Y:S01]  /*25b0*/  FADD.FTZ R32, -R6.reuse, R19 ;  /* 0x0000001306207221 */ /* 0x040fe20000010100 */
[----:B------:R-:W-:Y:S01]  /*25c0*/  FADD.FTZ R34, -R6, R21 ;  /* 0x0000001506227221 */ /* 0x000fe20000010100 */
[----:B------:R-:W-:-:S05]  /*25d0*/  FFMA.FTZ R8, R43, UR7, -R8 ;  /* 0x000000072b087c23 */ /* 0x000fca0008010808 */
[----:B------:R-:W-:-:S13]  /*25e0*/  FSETP.GTU.FTZ.AND P0, PT, R8, RZ, PT ;  /* 0x000000ff0800720b */ /* 0x000fda0003f1c000 */
[----:B------:R-:W-:Y:S01]  /*25f0*/  VOTEU.ANY UP0, P0 ;  /* 0x00000000003f7886 */ /* 0x000fe20000000100 */
[----:B------:R-:W-:-:S04]  /*2600*/  PLOP3.LUT P0, PT, PT, PT, UP0, 0x80, 0x0 ;  /* 0x000000000000781c */ /* 0x000fc80003f0f008 */
[----:B------:R-:W-:-:S09]  /*2610*/  @UP0 ULDC UR6, c[0x0][0x238] ;  /* 0x00008e0000060ab9 */ /* 0x000fd20000000800 */
[----:B------:R-:W-:Y:S01]  /*2620*/  @P0 FADD.FTZ R10, R8, UR6 ;  /* 0x00000006080a0e21 */ /* 0x000fe20008010000 */
[----:B------:R-:W-:Y:S01]  /*2630*/  UMOV UR6, 0x3f800000 ;  /* 0x3f80000000067882 */ /* 0x000fe20000000000 */
[----:B------:R-:W-:-:S04]  /*2640*/  IADD3 R8, R3, 0x100, RZ ;  /* 0x0000010003087810 */ /* 0x000fc80007ffe0ff */
[----:B------:R-:W0:Y:S02]  /*2650*/  @P0 MUFU.RSQ R10, R10 ;  /* 0x0000000a000a0308 */ /* 0x000e240000001400 */
[----:B0-----:R-:W-:Y:S01]  /*2660*/  @P0 R2UR UR7, R10 ;  /* 0x000000000a0702ca */ /* 0x001fe200000e0000 */
[----:B------:R-:W-:Y:S01]  /*2670*/  FADD.FTZ R10, -R6, R20 ;  /* 0x00000014060a7221 */ /* 0x000fe20000010100 */
[----:B------:R-:W-:-:S11]  /*2680*/  ISETP.GE.U32.AND P0, PT, R8, UR16, PT ;  /* 0x0000001008007c0c */ /* 0x000fd6000bf06070 */
        /* <DEDUP_REMOVED lines=16> */
.L_x_2158:
        /* <DEDUP_REMOVED lines=13> */
.L_x_2160:
[----:B------:R-:W-:Y:S05]  /*2860*/  BSYNC B0 ;  /* 0x0000000000007941 */ /* 0x000fea0003800000 */
.L_x_2159:
[----:B0-----:R-:W-:Y:S01]  /*2870*/  FMUL.FTZ R19, R10, UR6 ;  /* 0x000000060a137c20 */ /* 0x001fe20008410000 */
[----:B------:R-:W-:Y:S01]  /*2880*/  FMUL.FTZ R34, R34, UR6 ;  /* 0x0000000622227c20 */ /* 0x000fe20008410000 */
[C---:B------:R-:W-:Y:S01]  /*2890*/  FADD.FTZ R10, -R6.reuse, R22 ;  /* 0x00000016060a7221 */ /* 0x040fe20000010100 */
[----:B------:R-:W-:Y:S01]  /*28a0*/  FADD.FTZ R32, -R6, R23 ;  /* 0x0000001706207221 */ /* 0x000fe20000010100 */
        /* <DEDUP_REMOVED lines=13> */
.L_x_2161:
        /* <DEDUP_REMOVED lines=13> */
.L_x_2163:
[----:B------:R-:W-:Y:S05]  /*2a50*/  BSYNC B0 ;  /* 0x0000000000007941 */ /* 0x000fea0003800000 */
.L_x_2162:
        /* <DEDUP_REMOVED lines=17> */
.L_x_2164:
        /* <DEDUP_REMOVED lines=13> */
.L_x_2166:
[----:B------:R-:W-:Y:S05]  /*2c40*/  BSYNC B0 ;  /* 0x0000000000007941 */ /* 0x000fea0003800000 */
.L_x_2165:
[----:B0-----:R-:W-:Y:S01]  /*2c50*/  FMUL.FTZ R19, R24, UR6 ;  /* 0x0000000618137c20 */ /* 0x001fe20008410000 */
[----:B------:R-:W-:Y:S01]  /*2c60*/  FMUL.FTZ R20, R25, UR6 ;  /* 0x0000000619147c20 */ /* 0x000fe20008410000 */
[----:B------:R-:W-:Y:S02]  /*2c70*/  IADD3 R10, R3, 0x140, RZ ;  /* 0x00000140030a7810 */ /* 0x000fe40007ffe0ff */
[----:B------:R-:W-:Y:S01]  /*2c80*/  FFMA.FTZ R18, R12, R19, R14 ;  /* 0x000000130c127223 */ /* 0x000fe2000001000e */
[----:B------:R-:W-:Y:S01]  /*2c90*/  SHF.R.S32.HI R24, RZ, 0x1f, R8 ;  /* 0x0000001fff187819 */ /* 0x000fe20000011408 */
        /* <DEDUP_REMOVED lines=12> */
.L_x_2167:
[----:B------:R-:W-:Y:S04]  /*2d60*/  BSSY B0, `(.L_x_2168) ;  /* 0x000000f000007945 */ /* 0x000fe80003800000 */
[----:B------:R-:W-:Y:S05]  /*2d70*/  @!P4 BRA `(.L_x_2169) ;  /* 0x000000000034c947 */ /* 0x000fea0003800000 */
[----:B------:R-:W-:Y:S01]  /*2d80*/  IADD3 R23, R3, 0xc0, RZ ;  /* 0x000000c003177810 */ /* 0x000fe20007ffe0ff */
[----:B------:R-:W-:Y:S01]  /*2d90*/  ULDC.64 UR14, c[0x0][0x270] ;  /* 0x00009c00000e7ab9 */ /* 0x000fe20000000a00 */
[----:B------:R-:W-:Y:S02]  /*2da0*/  MOV R20, R36 ;  /* 0x0000002400147202 */ /* 0x000fe40000000f00 */
[----:B------:R-:W-:Y:S02]  /*2db0*/  SHF.R.S32.HI R22, RZ, 0x1f, R23 ;  /* 0x0000001fff167819 */ /* 0x000fe40000011417 */
[----:B------:R-:W-:-:S03]  /*2dc0*/  MOV R21, R39 ;  /* 0x0000002700157202 */ /* 0x000fc60000000f00 */
        /* <DEDUP_REMOVED lines=8> */
.L_x_2169:
[----:B------:R-:W-:Y:S05]  /*2e50*/  BSYNC B0 ;  /* 0x0000000000007941 */ /* 0x000fea0003800000 */
.L_x_2168:
[C---:B------:R-:W-:Y:S01]  /*2e60*/  FADD.FTZ R16, -R6.reuse, R16 ;  /* 0x0000001006107221 */ /* 0x040fe20000010100 */
[----:B0-----:R-:W-:Y:S01]  /*2e70*/  FADD.FTZ R18, -R6, R17 ;  /* 0x0000001106127221 */ /* 0x001fe20000010100 */
[----:B------:R-:W-:Y:S02]  /*2e80*/  ISETP.GE.U32.AND P5, PT, R10, UR16, PT ;  /* 0x000000100a007c0c */ /* 0x000fe4000bfa6070 */
[----:B------:R-:W-:Y:S01]  /*2e90*/  FMUL.FTZ R17, R16, UR6 ;  /* 0x0000000610117c20 */ /* 0x000fe20008410000 */
[----:B------:R-:W-:Y:S01]  /*2ea0*/  SHF.R.S32.HI R21, RZ, 0x1f, R10 ;  /* 0x0000001fff157819 */ /* 0x000fe2000001140a */
[----:B------:R-:W-:Y:S01]  /*2eb0*/  FMUL.FTZ R18, R18, UR6 ;  /* 0x0000000612127c20 */ /* 0x000fe20008410000 */
[----:B------:R-:W-:Y:S01]  /*2ec0*/  ISETP.GE.AND.EX P0, PT, R24, UR17, PT, P0 ;  /* 0x0000001118007c0c */ /* 0x000fe2000bf06300 */
[----:B------:R-:W-:Y:S01]  /*2ed0*/  FFMA.FTZ R16, R12, R17, R14 ;  /* 0x000000110c107223 */ /* 0x000fe2000001000e */
[----:B------:R-:W-:Y:S01]  /*2ee0*/  ISETP.GE.AND.EX P5, PT, R21, UR17, PT, P5 ;  /* 0x0000001115007c0c */ /* 0x000fe2000bfa6350 */
[----:B------:R-:W-:Y:S01]  /*2ef0*/  FFMA.FTZ R17, R13, R18, R15 ;  /* 0x000000120d117223 */ /* 0x000fe2000001000f */
[----:B------:R-:W-:-:S02]  /*2f00*/  ISETP.LT.U32.AND P0, PT, R2, 0x80, !P0 ;  /* 0x000000800200780c */ /* 0x000fc40004701070 */
[----:B------:R-:W-:Y:S01]  /*2f10*/  IADD3 R20, R3, 0x180, RZ ;  /* 0x0000018003147810 */ /* 0x000fe20007ffe0ff */
        /* <DEDUP_REMOVED lines=11> */
.L_x_2170:
        /* <DEDUP_REMOVED lines=13> */
.L_x_2172:
[----:B------:R-:W-:Y:S05]  /*30a0*/  BSYNC B0 ;  /* 0x0000000000007941 */ /* 0x000fea0003800000 */
.L_x_2171:
[C---:B------:R-:W-:Y:S01]  /*30b0*/  FADD.FTZ R26, -R6.reuse, R26 ;  /* 0x0000001a061a7221 */ /* 0x040fe20000010100 */
[----:B------:R-:W-:Y:S01]  /*30c0*/  FADD.FTZ R27, -R6, R27 ;  /* 0x0000001b061b7221 */ /* 0x000fe20000010100 */
[----:B------:R-:W-:Y:S02]  /*30d0*/  ISETP.GE.U32.AND P0, PT, R20, UR16, PT ;  /* 0x0000001014007c0c */ /* 0x000fe4000bf06070 */
[----:B0-----:R-:W-:Y:S01]  /*30e0*/  FMUL.FTZ R17, R26, UR6 ;  /* 0x000000061a117c20 */ /* 0x001fe20008410000 */
[----:B------:R-:W-:Y:S01]  /*30f0*/  FMUL.FTZ R18, R27, UR6 ;  /* 0x000000061b127c20 */ /* 0x000fe20008410000 */
[----:B------:R-:W-:Y:S02]  /*3100*/  ISETP.LT.U32.AND P5, PT, R2, 0x80, !P5 ;  /* 0x000000800200780c */ /* 0x000fe40006fa1070 */
[----:B------:R-:W-:Y:S01]  /*3110*/  FFMA.FTZ R16, R12, R17, R14 ;  /* 0x000000110c107223 */ /* 0x000fe2000001000e */
[----:B------:R-:W-:Y:S01]  /*3120*/  IADD3 R8, R3, 0x1c0, RZ ;  /* 0x000001c003087810 */ /* 0x000fe20007ffe0ff */
[----:B------:R-:W-:Y:S01]  /*3130*/  FFMA.FTZ R17, R13, R18, R15 ;  /* 0x000000120d117223 */ /* 0x000fe2000001000f */
[----:B------:R-:W-:Y:S08]  /*3140*/  @!P6 BRA `(.L_x_2173) ;  /* 0x000000000028e947 */ /* 0x000ff00003800000 */
        /* <DEDUP_REMOVED lines=10> */
.L_x_2173:
        /* <DEDUP_REMOVED lines=13> */
.L_x_2175:
[----:B------:R-:W-:Y:S05]  /*32c0*/  BSYNC B0 ;  /* 0x0000000000007941 */ /* 0x000fea0003800000 */
.L_x_2174:
[C---:B------:R-:W-:Y:S01]  /*32d0*/  FADD.FTZ R28, -R6.reuse, R28 ;  /* 0x0000001c061c7221 */ /* 0x040fe20000010100 */
[C---:B------:R-:W-:Y:S01]  /*32e0*/  FADD.FTZ R29, -R6.reuse, R29 ;  /* 0x0000001d061d7221 */ /* 0x040fe20000010100 */
[C---:B------:R-:W-:Y:S01]  /*32f0*/  FADD.FTZ R30, -R6.reuse, R30 ;  /* 0x0000001e061e7221 */ /* 0x040fe20000010100 */
[----:B------:R-:W-:Y:S01]  /*3300*/  FADD.FTZ R6, -R6, R31 ;  /* 0x0000001f06067221 */ /* 0x000fe20000010100 */
[----:B------:R-:W-:Y:S01]  /*3310*/  ISETP.GE.U32.AND P5, PT, R8, UR16, PT ;  /* 0x0000001008007c0c */ /* 0x000fe2000bfa6070 */
[----:B0-----:R-:W-:Y:S01]  /*3320*/  FMUL.FTZ R17, R28, UR6 ;  /* 0x000000061c117c20 */ /* 0x001fe20008410000 */
[----:B------:R-:W-:Y:S01]  /*3330*/  SHF.R.S32.HI R21, RZ, 0x1f, R20 ;  /* 0x0000001fff157819 */ /* 0x000fe20000011414 */
[----:B------:R-:W-:Y:S01]  /*3340*/  FMUL.FTZ R19, R30, UR6 ;  /* 0x000000061e137c20 */ /* 0x000fe20008410000 */
[----:B------:R-:W-:Y:S01]  /*3350*/  SHF.R.S32.HI R10, RZ, 0x1f, R8 ;  /* 0x0000001fff0a7819 */ /* 0x000fe20000011408 */
[----:B------:R-:W-:Y:S01]  /*3360*/  FMUL.FTZ R22, R6, UR6 ;  /* 0x0000000606167c20 */ /* 0x000fe20008410000 */
[----:B------:R-:W-:Y:S01]  /*3370*/  ISETP.GE.AND.EX P0, PT, R21, UR17, PT, P0 ;  /* 0x0000001115007c0c */ /* 0x000fe2000bf06300 */
[----:B------:R-:W-:Y:S01]  /*3380*/  FMUL.FTZ R6, R29, UR6 ;  /* 0x000000061d067c20 */ /* 0x000fe20008410000 */
[----:B------:R-:W-:Y:S01]  /*3390*/  ISETP.GE.AND.EX P5, PT, R10, UR17, PT, P5 ;  /* 0x000000110a007c0c */ /* 0x000fe2000bfa6350 */
[C-C-:B------:R-:W-:Y:S01]  /*33a0*/  FFMA.FTZ R18, R12.reuse, R17, R14.reuse ;  /* 0x000000110c127223 */ /* 0x140fe2000001000e */
[----:B------:R-:W-:Y:S01]  /*33b0*/  FFMA.FTZ R16, R12, R19, R14 ;  /* 0x000000130c107223 */ /* 0x000fe2000001000e */
[C---:B------:R-:W-:Y:S01]  /*33c0*/  ISETP.LT.U32.AND P0, PT, R2.reuse, 0x80, !P0 ;  /* 0x000000800200780c */ /* 0x040fe20004701070 */
[C-C-:B------:R-:W-:Y:S01]  /*33d0*/  FFMA.FTZ R17, R13.reuse, R22, R15.reuse ;  /* 0x000000160d117223 */ /* 0x140fe2000001000f */
        /* <DEDUP_REMOVED lines=13> */
.L_x_2176:
        /* <DEDUP_REMOVED lines=13> */
.L_x_2178:
[----:B------:R-:W-:Y:S05]  /*3580*/  BSYNC B0 ;  /* 0x0000000000007941 */ /* 0x000fea0003800000 */
.L_x_2177:
        /* <DEDUP_REMOVED lines=11> */
.L_x_2179:
[----:B------:R-:W-:Y:S04]  /*3640*/  BSSY B0, `(.L_x_2180) ;  /* 0x000000c000007945 */ /* 0x000fe80003800000 */
[----:B------:R-:W-:Y:S05]  /*3650*/  @!P5 BRA `(.L_x_2181) ;  /* 0x000000000028d947 */ /* 0x000fea0003800000 */
[----:B------:R-:W-:Y:S01]  /*3660*/  ULDC.64 UR6, c[0x0][0x270] ;  /* 0x00009c0000067ab9 */ /* 0x000fe20000000a00 */
[----:B------:R-:W-:Y:S01]  /*3670*/  MOV R37, R39 ;  /* 0x0000002700257202 */ /* 0x000fe20000000f00 */
[----:B0-----:R-:W-:Y:S02]  /*3680*/  IMAD R13, R10, UR6, RZ ;  /* 0x000000060a0d7c24 */ /* 0x001fe4000f8e02ff */
[----:B------:R-:W-:-:S04]  /*3690*/  IMAD.WIDE.U32 R36, R8, UR6, R36 ;  /* 0x0000000608247c25 */ /* 0x000fc8000f8e0024 */
[----:B------:R-:W-:Y:S01]  /*36a0*/  IMAD R13, R8, UR7, R13 ;  /* 0x00000007080d7c24 */ /* 0x000fe2000f8e020d */
[----:B------:R-:W-:Y:S02]  /*36b0*/  ULDC.64 UR6, c[0x0][0x210] ;  /* 0x0000840000067ab9 */ /* 0x000fe40000000a00 */
[----:B------:R-:W-:Y:S02]  /*36c0*/  LEA R12, P0, R36, UR6, 0x2 ;  /* 0x00000006240c7c11 */ /* 0x000fe4000f8010ff */
[----:B------:R-:W-:-:S04]  /*36d0*/  IADD3 R13, R37, R13, RZ ;  /* 0x0000000d250d7210 */ /* 0x000fc80007ffe0ff */
[----:B------:R-:W-:-:S05]  /*36e0*/  LEA.HI.X R13, R36, UR7, R13, 0x2, P0 ;  /* 0x00000007240d7c11 */ /* 0x000fca00080f140d */
[----:B------:R1:W-:Y:S02]  /*36f0*/  STG.E.64 desc[UR8][R12.64], R16 ;  /* 0x000000100c007986 */ /* 0x0003e4000c101b08 */
.L_x_2181:
[----:B------:R-:W-:Y:S05]  /*3700*/  BSYNC B0 ;  /* 0x0000000000007941 */ /* 0x000fea0003800000 */
.L_x_2180:
[----:B------:R-:W-:Y:S02]  /*3710*/  UIADD3 UR11, UR12, UR11, URZ ;  /* 0x0000000b0c0b7290 */ /* 0x000fe4000fffe03f */
[----:B------:R-:W-:Y:S02]  /*3720*/  UIADD3 UR4, UR4, 0x1, URZ ;  /* 0x0000000104047890 */ /* 0x000fe4000fffe03f */
[----:B------:R-:W-:-:S06]  /*3730*/  UISETP.GE.AND UP0, UPT, UR11, UR5, UPT ;  /* 0x000000050b00728c */ /* 0x000fcc000bf06270 */
[----:B------:R-:W-:-:S13]  /*3740*/  PLOP3.LUT P0, PT, PT, PT, UP0, 0x80, 0x0 ;  /* 0x000000000000781c */ /* 0x000fda0003f0f008 */
[----:B------:R-:W-:Y:S05]  /*3750*/  @!P0 BRA `(.L_x_2182) ;  /* 0xffffffc800b48947 */ /* 0x000fea000383ffff */
[----:B------:R-:W-:Y:S05]  /*3760*/  EXIT ;  /* 0x000000000000794d */ /* 0x000fea0003800000 */
.L_x_2183:
        /* <DEDUP_REMOVED lines=9> */
.L_x_2450:


//--------------------- .text._Z35group_norm_nhwc_fwd_one_pass_kernelI11Fp32IOBf16WLi64ELi4ELi128EEv26Group_norm_nhwc_fwd_params --------------------------
	.section	.text._Z35group_norm_nhwc_fwd_one_pass_kernelI11Fp32IOBf16WLi64ELi4ELi128EEv26Group_norm_nhwc_fwd_params,"ax",@progbits
	.align	128
        .global         _Z35group_norm_nhwc_fwd_one_pass_kernelI11Fp32IOBf16WLi64ELi4ELi128EEv26Group_norm_nhwc_fwd_params
        .type           _Z35group_norm_nhwc_fwd_one_pass_kernelI11Fp32IOBf16WLi64ELi4ELi128EEv26Group_norm_nhwc_fwd_params,@function
        .size           _Z35group_norm_nhwc_fwd_one_pass_kernelI11Fp32IOBf16WLi64ELi4ELi128EEv26Group_norm_nhwc_fwd_params,(.L_x_2451 - _Z35group_norm_nhwc_fwd_one_pass_kernelI11Fp32IOBf16WLi64ELi4ELi128EEv26Group_norm_nhwc_fwd_params)
        .other          _Z35group_norm_nhwc_fwd_one_pass_kernelI11Fp32IOBf16WLi64ELi4ELi128EEv26Group_norm_nhwc_fwd_params,@"STO_CUDA_ENTRY STV_DEFAULT"
_Z35group_norm_nhwc_fwd_one_pass_kernelI11Fp32IOBf16WLi64ELi4ELi128EEv26Group_norm_nhwc_fwd_params:
.text._Z35group_norm_nhwc_fwd_one_pass_kernelI11Fp32IOBf16WLi64ELi4ELi128EEv26Group_norm_nhwc_fwd_params:
        /* <DEDUP_REMOVED lines=37> */
.L_x_2199:
        /* <DEDUP_REMOVED lines=96> */
.L_x_2185:
[----:B------:R-:W-:Y:S05]  /*0850*/  BSYNC B0 ;  /* 0x0000000000007941 */ /* 0x000fea0003800000 */
.L_x_2184:
        /* <DEDUP_REMOVED lines=25> */
.L_x_2188:
[----:B0-----:R-:W2:Y:S04]  /*09f0*/  LDG.E.STRONG.GPU R10, desc[UR8][R8.64] ;  /* 0x00000008080a7981 */ /* 0x001ea8000c1ef900 */
[----:B--2---:R-:W-:Y:S01]  /*0a00*/  CCTL.IVALL ;  /* 0x00000000ff00798f */ /* 0x004fe20002000000 */
[----:B------:R-:W-:Y:S05]  /*0a10*/  YIELD ;  /* 0x0000000000007946 */ /* 0x000fea0003800000 */
[----:B------:R-:W-:-:S13]  /*0a20*/  ISETP.NE.AND P0, PT, R10, R21, PT ;  /* 0x000000150a00720c */ /* 0x000fda0003f05270 */
[----:B------:R-:W-:Y:S05]  /*0a30*/  @P0 BRA `(.L_x_2188) ;  /* 0xfffffffc00ec0947 */ /* 0x000fea000383ffff */
.L_x_2187:
        /* <DEDUP_REMOVED lines=17> */
.L_x_2192:
        /* <DEDUP_REMOVED lines=115> */
.L_x_2191:
        /* <DEDUP_REMOVED lines=61> */
.L_x_2193:
[----:B------:R-:W-:-:S13]  /*1650*/  ISETP.NE.OR P0, PT, R20, RZ, P0 ;  /* 0x000000ff1400720c */ /* 0x000fda0000705670 */
[----:B------:R-:W-:Y:S05]  /*1660*/  @!P0 BRA `(.L_x_2189) ;  /* 0x00000000007c8947 */ /* 0x000fea0003800000 */
.L_x_2190:
        /* <DEDUP_REMOVED lines=31> */
.L_x_2189:
        /* <DEDUP_REMOVED lines=12> */
.L_x_2195:
[----:B------:R-:W-:Y:S05]  /*1920*/  BSYNC B0 ;  /* 0x0000000000007941 */ /* 0x000fea0003800000 */
.L_x_2194:
        /* <DEDUP_REMOVED lines=16> */
.L_x_2186:
        /* <DEDUP_REMOVED lines=13> */
[----:B-1----:R-:W-:Y:S01]  /*1b00*/  ULEA UR5, UR6, UR5, 0x18 ;  /* 0x0000000506057291 */ /* 0x002fe2000f8ec03f */
[----:B0-----:R-:W-:-:S04]  /*1b10*/  @P1 IMAD.WIDE R20, R12, 0x8, R8 ;  /* 0x000000080c141825 */ /* 0x001fc800078e0208 */
[----:B------:R-:W-:Y:S01]  /*1b20*/  @P1 FMUL.FTZ R9, R15, UR11 ;  /* 0x0000000b0f091c20 */ /* 0x000fe20008410000 */
[----:B------:R-:W-:-:S03]  /*1b30*/  @P1 FMUL.FTZ R8, R14, UR11 ;  /* 0x0000000b0e081c20 */ /* 0x000fc60008410000 */
[----:B------:R-:W-:Y:S04]  /*1b40*/  @!P3 STS.64 [UR5+0x30], R14 ;  /* 0x0000300eff00b988 */ /* 0x000fe80008000a05 */
[----:B------:R-:W-:Y:S01]  /*1b50*/  @P1 STG.E.64 desc[UR8][R20.64], R8 ;  /* 0x0000000814001986 */ /* 0x000fe2000c101b08 */
[----:B------:R-:W-:Y:S06]  /*1b60*/  BAR.SYNC.DEFER_BLOCKING 0x0 ;  /* 0x0000000000007b1d */ /* 0x000fec0000010000 */
[----:B------:R-:W2:Y:S04]  /*1b70*/  LDG.E.U16 R28, desc[UR8][R18.64] ;  /* 0x00000008121c7981 */ /* 0x000ea8000c1e1500 */
[----:B------:R-:W3:Y:S04]  /*1b80*/  LDG.E.U16 R29, desc[UR8][R10.64] ;  /* 0x000000080a1d7981 */ /* 0x000ee8000c1e1500 */
[----:B------:R-:W0:Y:S04]  /*1b90*/  LDS.64 R26, [UR5+0x30] ;  /* 0x00003005ff1a7984 */ /* 0x000e280008000a00 */
[----:B------:R-:W4:Y:S04]  /*1ba0*/  LDG.E.U16 R18, desc[UR8][R18.64+0x2] ;  /* 0x0000020812127981 */ /* 0x000f28000c1e1500 */
[----:B------:R-:W5:Y:S01]  /*1bb0*/  LDG.E.U16 R10, desc[UR8][R10.64+0x2] ;  /* 0x000002080a0a7981 */ /* 0x000f62000c1e1500 */
[----:B0-----:R-:W-:-:S04]  /*1bc0*/  FMUL.FTZ R26, R26, UR11 ;  /* 0x0000000b1a1a7c20 */ /* 0x001fc80008410000 */
[----:B------:R-:W-:-:S04]  /*1bd0*/  FMUL.FTZ R8, R26, R26 ;  /* 0x0000001a1a087220 */ /* 0x000fc80000410000 */
[----:B------:R-:W-:-:S05]  /*1be0*/  FFMA.FTZ R27, R27, UR11, -R8 ;  /* 0x0000000b1b1b7c23 */ /* 0x000fca0008010808 */
[----:B------:R-:W-:-:S13]  /*1bf0*/  FSETP.GTU.FTZ.AND P0, PT, R27, RZ, PT ;  /* 0x000000ff1b00720b */ /* 0x000fda0003f1c000 */
[----:B------:R-:W0:Y:S02]  /*1c00*/  @P0 LDC R8, c[0x0][0x238] ;  /* 0x00008e00ff080b82 */ /* 0x000e240000000800 */
[----:B0-----:R-:W-:Y:S01]  /*1c10*/  @P0 FADD.FTZ R27, R27, R8 ;  /* 0x000000081b1b0221 */ /* 0x001fe20000010000 */
[----:B------:R-:W-:-:S10]  /*1c20*/  HFMA2.MMA R8, -RZ, RZ, 1.875, 0 ;  /* 0x3f800000ff087435 */ /* 0x000fd400000001ff */
[----:B------:R-:W0:Y:S01]  /*1c30*/  @P0 MUFU.RSQ R8, R27 ;  /* 0x0000001b00080308 */ /* 0x000e220000001400 */
[----:B------:R-:W-:Y:S01]  /*1c40*/  ISETP.NE.AND P0, PT, RZ, UR10, PT ;  /* 0x0000000aff007c0c */ /* 0x000fe2000bf05270 */
[C---:B------:R-:W-:Y:S01]  /*1c50*/  FADD.FTZ R9, -R26.reuse, R16 ;  /* 0x000000101a097221 */ /* 0x040fe20000010100 */
[----:B------:R-:W-:-:S03]  /*1c60*/  FADD.FTZ R17, -R26, R17 ;  /* 0x000000111a117221 */ /* 0x000fc60000010100 */
        /* <DEDUP_REMOVED lines=19> */
.L_x_2196:
        /* <DEDUP_REMOVED lines=14> */
.L_x_2198:
[----:B------:R-:W-:Y:S05]  /*1e80*/  BSYNC B0 ;  /* 0x0000000000007941 */ /* 0x000fea0003800000 */
.L_x_2197:
[----:B------:R-:W-:Y:S02]  /*1e90*/  IADD3 R12, R5, R12, RZ ;  /* 0x0000000c050c7210 */ /* 0x000fe40007ffe0ff */
[----:B------:R-:W-:Y:S02]  /*1ea0*/  IADD3 R6, R6, 0x1, RZ ;  /* 0x0000000106067810 */ /* 0x000fe40007ffe0ff */
[----:B------:R-:W-:-:S13]  /*1eb0*/  ISETP.GE.AND P0, PT, R12, UR4, PT ;  /* 0x000000040c007c0c */ /* 0x000fda000bf06270 */
[----:B------:R-:W-:Y:S05]  /*1ec0*/  @!P0 BRA `(.L_x_2199) ;  /* 0xffffffe000e08947 */ /* 0x000fea000383ffff */
[----:B------:R-:W-:Y:S05]  /*1ed0*/  EXIT ;  /* 0x000000000000794d */ /* 0x000fea0003800000 */
.L_x_2200:
        /* <DEDUP_REMOVED lines=10> */
.L_x_2451:


//--------------------- .text._Z35group_norm_nhwc_fwd_one_pass_kernelI11Fp32IOBf16WLi128ELi4ELi128EEv26Group_norm_nhwc_fwd_params --------------------------
	.section	.text._Z35group_norm_nhwc_fwd_one_pass_kernelI11Fp32IOBf16WLi128ELi4ELi128EEv26Group_norm_nhwc_fwd_params,"ax",@progbits
	.align	128
        .global         _Z35group_norm_nhwc_fwd_one_pass_kernelI11Fp32IOBf16WLi128ELi4ELi128EEv26Group_norm_nhwc_fwd_params
        .type           _Z35group_norm_nhwc_fwd_one_pass_kernelI11Fp32IOBf16WLi128ELi4ELi128EEv26Group_norm_nhwc_fwd_params,@function
        .size           _Z35group_norm_nhwc_fwd_one_pass_kernelI11Fp32IOBf16WLi128ELi4ELi128EEv26Group_norm_nhwc_fwd_params,(.L_x_2452 - _Z35group_norm_nhwc_fwd_one_pass_kernelI11Fp32IOBf16WLi128ELi4ELi128EEv26Group_norm_nhwc_fwd_params)
        .other          _Z35group_norm_nhwc_fwd_one_pass_kernelI11Fp32IOBf16WLi128ELi4ELi128EEv26Group_norm_nhwc_fwd_params,@"STO_CUDA_ENTRY STV_DEFAULT"
_Z35group_norm_nhwc_fwd_one_pass_kernelI11Fp32IOBf16WLi128ELi4ELi128EEv26Group_norm_nhwc_fwd_params:
.text._Z35group_norm_nhwc_fwd_one_pass_kernelI11Fp32IOBf16WLi128ELi4ELi128EEv26Group_norm_nhwc_fwd_params:
        /* <DEDUP_REMOVED lines=23> */
.L_x_2219:
[----:B0-----:R-:W0:Y:S01]  /*0170*/  LDC R9, c[0x0][0x288] ;  /* 0x0000a200ff097b82 */ /* 0x001e220000000800 */
        /* <DEDUP_REMOVED lines=129> */
.L_x_2202:
[----:B------:R-:W-:Y:S05]  /*0990*/  BSYNC B0 ;  /* 0x0000000000007941 */ /* 0x000fea0003800000 */
.L_x_2201:
        /* <DEDUP_REMOVED lines=28> */
.L_x_2205:
[----:B0-----:R-:W2:Y:S04]  /*0b60*/  LDG.E.STRONG.GPU R9, desc[UR8][R10.64] ;  /* 0x000000080a097981 */ /* 0x001ea8000c1ef900 */
[----:B--2---:R-:W-:Y:S01]  /*0b70*/  CCTL.IVALL ;  /* 0x00000000ff00798f */ /* 0x004fe20002000000 */
[----:B------:R-:W-:Y:S05]  /*0b80*/  YIELD ;  /* 0x0000000000007946 */ /* 0x000fea0003800000 */
[----:B------:R-:W-:-:S13]  /*0b90*/  ISETP.NE.AND P0, PT, R9, R20, PT ;  /* 0x000000140900720c */ /* 0x000fda0003f05270 */
[----:B------:R-:W-:Y:S05]  /*0ba0*/  @P0 BRA `(.L_x_2205) ;  /* 0xfffffffc00ec0947 */ /* 0x000fea000383ffff */
.L_x_2204:
        /* <DEDUP_REMOVED lines=17> */
.L_x_2209:
        /* <DEDUP_REMOVED lines=115> */
.L_x_2208:
        /* <DEDUP_REMOVED lines=61> */
.L_x_2210:
[----:B------:R-:W-:-:S13]  /*17c0*/  ISETP.NE.OR P0, PT, R9, RZ, P0 ;  /* 0x000000ff0900720c */ /* 0x000fda0000705670 */
[----:B------:R-:W-:Y:S05]  /*17d0*/  @!P0 BRA `(.L_x_2206) ;  /* 0x00000000007c8947 */ /* 0x000fea0003800000 */
.L_x_2207:
        /* <DEDUP_REMOVED lines=31> */
.L_x_2206:
        /* <DEDUP_REMOVED lines=11> */
.L_x_2212:
[----:B------:R-:W-:Y:S05]  /*1a80*/  BSYNC B0 ;  /* 0x0000000000007941 */ /* 0x000fea0003800000 */
.L_x_2211:
        /* <DEDUP_REMOVED lines=16> */
.L_x_2203:
        /* <DEDUP_REMOVED lines=20> */
[----:B------:R-:W-:Y:S01]  /*1cd0*/  @!P2 STS.64 [UR5+0x30], R12 ;  /* 0x0000300cff00a988 */ /* 0x000fe20008000a05 */
[----:B0-----:R-:W-:-:S05]  /*1ce0*/  @!P0 IMAD.WIDE R8, R6, 0x8, R8 ;  /* 0x0000000806088825 */ /* 0x001fca00078e0208 */
[----:B------:R0:W-:Y:S01]  /*1cf0*/  @!P0 STG.E.64 desc[UR8][R8.64], R10 ;  /* 0x0000000a08008986 */ /* 0x0001e2000c101b08 */
[----:B------:R-:W-:Y:S01]  /*1d00*/  BAR.SYNC.DEFER_BLOCKING 0x0 ;  /* 0x0000000000007b1d */ /* 0x000fe20000010000 */
[----:B0-----:R-:W-:-:S07]  /*1d10*/  HFMA2.MMA R9, -RZ, RZ, 1.875, 0 ;  /* 0x3f800000ff097435 */ /* 0x001fce00000001ff */
[----:B------:R-:W0:Y:S01]  /*1d20*/  LDC R8, c[0x0][0x294] ;  /* 0x0000a500ff087b82 */ /* 0x000e220000000800 */
[----:B------:R-:W2:Y:S04]  /*1d30*/  LDG.E.U16 R29, desc[UR8][R20.64] ;  /* 0x00000008141d7981 */ /* 0x000ea8000c1e1500 */
[----:B------:R-:W3:Y:S04]  /*1d40*/  LDG.E.U16 R28, desc[UR8][R18.64] ;  /* 0x00000008121c7981 */ /* 0x000ee8000c1e1500 */
[----:B------:R-:W1:Y:S04]  /*1d50*/  LDS.64 R26, [UR5+0x30] ;  /* 0x00003005ff1a7984 */ /* 0x000e680008000a00 */
[----:B------:R-:W4:Y:S04]  /*1d60*/  LDG.E.U16 R20, desc[UR8][R20.64+0x2] ;  /* 0x0000020814147981 */ /* 0x000f28000c1e1500 */
[----:B------:R3:W5:Y:S01]  /*1d70*/  LDG.E.U16 R18, desc[UR8][R18.64+0x2] ;  /* 0x0000020812127981 */ /* 0x000762000c1e1500 */
[----:B-1----:R-:W-:-:S04]  /*1d80*/  FMUL.FTZ R11, R26, UR11 ;  /* 0x0000000b1a0b7c20 */ /* 0x002fc80008410000 */
[----:B------:R-:W-:-:S04]  /*1d90*/  FMUL.FTZ R26, R11, R11 ;  /* 0x0000000b0b1a7220 */ /* 0x000fc80000410000 */
[----:B------:R-:W-:-:S05]  /*1da0*/  FFMA.FTZ R26, R27, UR11, -R26 ;  /* 0x0000000b1b1a7c23 */ /* 0x000fca000801081a */
[----:B------:R-:W-:-:S13]  /*1db0*/  FSETP.GTU.FTZ.AND P0, PT, R26, RZ, PT ;  /* 0x000000ff1a00720b */ /* 0x000fda0003f1c000 */
[----:B------:R-:W1:Y:S01]  /*1dc0*/  @P0 LDC R13, c[0x0][0x238] ;  /* 0x00008e00ff0d0b82 */ /* 0x000e620000000800 */
[C---:B------:R-:W-:Y:S01]  /*1dd0*/  FADD.FTZ R12, -R11.reuse, R14 ;  /* 0x0000000e0b0c7221 */ /* 0x040fe20000010100 */
[----:B------:R-:W-:Y:S01]  /*1de0*/  FADD.FTZ R10, -R11, R16 ;  /* 0x000000100b0a7221 */ /* 0x000fe20000010100 */
[----:B-1----:R-:W-:-:S04]  /*1df0*/  @P0 FADD.FTZ R13, R26, R13 ;  /* 0x0000000d1a0d0221 */ /* 0x002fc80000010000 */
[----:B------:R-:W1:Y:S01]  /*1e00*/  @P0 MUFU.RSQ R9, R13 ;  /* 0x0000000d00090308 */ /* 0x000e620000001400 */
[----:B------:R-:W-:Y:S01]  /*1e10*/  ISETP.NE.AND P0, PT, RZ, UR10, PT ;  /* 0x0000000aff007c0c */ /* 0x000fe2000bf05270 */
[C---:B------:R-:W-:Y:S01]  /*1e20*/  FADD.FTZ R26, -R11.reuse, R15 ;  /* 0x0000000f0b1a7221 */ /* 0x040fe20000010100 */
[----:B------:R-:W-:Y:S01]  /*1e30*/  FADD.FTZ R11, -R11, R17 ;  /* 0x000000110b0b7221 */ /* 0x000fe20000010100 */
[----:B------:R-:W-:-:S05]  /*1e40*/  SHF.R.U32.HI R17, RZ, 0x1, R2 ;  /* 0x00000001ff117819 */ /* 0x000fca0000011602 */
[----:B0-----:R-:W-:Y:S02]  /*1e50*/  IMAD R17, R8, UR7, R17 ;  /* 0x0000000708117c24 */ /* 0x001fe4000f8e0211 */
[-C--:B-1----:R-:W-:Y:S01]  /*1e60*/  FMUL.FTZ R12, R12, R9.reuse ;  /* 0x000000090c0c7220 */ /* 0x082fe20000410000 */
[-C--:B------:R-:W-:Y:S01]  /*1e70*/  FMUL.FTZ R26, R26, R9.reuse ;  /* 0x000000091a1a7220 */ /* 0x080fe20000410000 */
[----:B--2---:R-:W-:Y:S02]  /*1e80*/  SHF.L.U32 R14, R29, 0x10, RZ ;  /* 0x000000101d0e7819 */ /* 0x004fe400000006ff */
[----:B---3--:R-:W-:Y:S02]  /*1e90*/  SHF.L.U32 R19, R28, 0x10, RZ ;  /* 0x000000101c137819 */ /* 0x008fe400000006ff */
[----:B----4-:R-:W-:Y:S02]  /*1ea0*/  SHF.L.U32 R15, R20, 0x10, RZ ;  /* 0x00000010140f7819 */ /* 0x010fe400000006ff */
[----:B-----5:R-:W-:Y:S01]  /*1eb0*/  SHF.L.U32 R16, R18, 0x10, RZ ;  /* 0x0000001012107819 */ /* 0x020fe200000006ff */
[-C--:B------:R-:W-:Y:S01]  /*1ec0*/  FMUL.FTZ R20, R10, R9.reuse ;  /* 0x000000090a147220 */ /* 0x080fe20000410000 */
[----:B------:R-:W-:Y:S01]  /*1ed0*/  FMUL.FTZ R18, R11, R9 ;  /* 0x000000090b127220 */ /* 0x000fe20000410000 */
[----:B------:R-:W-:-:S02]  /*1ee0*/  FFMA.FTZ R8, R14, R12, R19 ;  /* 0x0000000c0e087223 */ /* 0x000fc40000010013 */
        /* <DEDUP_REMOVED lines=12> */
.L_x_2213:
        /* <DEDUP_REMOVED lines=13> */
.L_x_2215:
[----:B------:R-:W-:Y:S05]  /*2080*/  BSYNC B0 ;  /* 0x0000000000007941 */ /* 0x000fea0003800000 */
.L_x_2214:
[----:B------:R-:W-:Y:S01]  /*2090*/  FFMA.FTZ R14, R14, R20, R19 ;  /* 0x000000140e0e7223 */ /* 0x000fe20000010013 */
[----:B------:R-:W-:Y:S01]  /*20a0*/  IADD3 R7, R17, 0x40, RZ ;  /* 0x0000004011077810 */ /* 0x000fe20007ffe0ff */
        /* <DEDUP_REMOVED lines=12> */
.L_x_2216:
        /* <DEDUP_REMOVED lines=17> */
.L_x_2218:
[----:B------:R-:W-:Y:S05]  /*2280*/  BSYNC B0 ;  /* 0x0000000000007941 */ /* 0x000fea0003800000 */
.L_x_2217:
[----:B------:R-:W-:Y:S02]  /*2290*/  IADD3 R6, R3, R6, RZ ;  /* 0x0000000603067210 */ /* 0x000fe40007ffe0ff */
[----:B------:R-:W-:Y:S02]  /*22a0*/  IADD3 R4, R4, 0x1, RZ ;  /* 0x0000000104047810 */ /* 0x000fe40007ffe0ff */
[----:B------:R-:W-:-:S13]  /*22b0*/  ISETP.GE.AND P0, PT, R6, UR4, PT ;  /* 0x0000000406007c0c */ /* 0x000fda000bf06270 */
[----:B------:R-:W-:Y:S05]  /*22c0*/  @!P0 BRA `(.L_x_2219) ;  /* 0xffffffdc00a88947 */ /* 0x000fea000383ffff */
[----:B------:R-:W-:Y:S05]  /*22d0*/  EXIT ;  /* 0x000000000000794d */ /* 0x000fea0003800000 */
.L_x_2220:
        /* <DEDUP_REMOVED lines=10> */
.L_x_2452:


//--------------------- .text._Z35group_norm_nhwc_fwd_one_pass_kernelI11Fp32IOBf16WLi256ELi4ELi128EEv26Group_norm_nhwc_fwd_params --------------------------
	.section	.text._Z35group_norm_nhwc_fwd_one_pass_kernelI11Fp32IOBf16WLi256ELi4ELi128EEv26Group_norm_nhwc_fwd_params,"ax",@progbits
	.align	128
        .global         _Z35group_norm_nhwc_fwd_one_pass_kernelI11Fp32IOBf16WLi256ELi4ELi128EEv26Group_norm_nhwc_fwd_params
        .type           _Z35group_norm_nhwc_fwd_one_pass_kernelI11Fp32IOBf16WLi256ELi4ELi128EEv26Group_norm_nhwc_fwd_params,@function
        .size           _Z35group_norm_nhwc_fwd_one_pass_kernelI11Fp32IOBf16WLi256ELi4ELi128EEv26Group_norm_nhwc_fwd_params,(.L_x_2453 - _Z35group_norm_nhwc_fwd_one_pass_kernelI11Fp32IOBf16WLi256ELi4ELi128EEv26Group_norm_nhwc_fwd_params)
        .other          _Z35group_norm_nhwc_fwd_one_pass_kernelI11Fp32IOBf16WLi256ELi4ELi128EEv26Group_norm_nhwc_fwd_params,@"STO_CUDA_ENTRY STV_DEFAULT"
_Z35group_norm_nhwc_fwd_one_pass_kernelI11Fp32IOBf16WLi256ELi4ELi128EEv26Group_norm_nhwc_fwd_params:
.text._Z35group_norm_nhwc_fwd_one_pass_kernelI11Fp32IOBf16WLi256ELi4ELi128EEv26Group_norm_nhwc_fwd_params:
        /* <DEDUP_REMOVED lines=8> */
[----:B------:R-:W0:Y:S01]  /*0080*/  S2UR UR8, SR_CTAID.X ;  /* 0x00000000000879c3 */ /* 0x000e220000002500 */
[----:B------:R-:W-:Y:S01]  /*0090*/  HFMA2.MMA R29, -RZ, RZ, 0, 0 ;  /* 0x00000000ff1d7435 */ /* 0x000fe200000001ff */
[----:B------:R-:W-:Y:S01]  /*00a0*/  MOV R28, R0 ;  /* 0x00000000001c7202 */ /* 0x000fe20000000f00 */
[----:B------:R-:W-:-:S05]  /*00b0*/  ULDC.64 UR6, c[0x0][0x208] ;  /* 0x0000820000067ab9 */ /* 0x000fca0000000a00 */
[----:B------:R-:W1:Y:S04]  /*00c0*/  LDC R2, c[0x0][0x10] ;  /* 0x00000400ff027b82 */ /* 0x000e680000000800 */
.L_x_2245:
[----:B------:R-:W2:Y:S01]  /*00d0*/  LDC R3, c[0x0][0x288] ;  /* 0x0000a200ff037b82 */ /* 0x000ea20000000800 */
[----:B------:R-:W3:Y:S01]  /*00e0*/  S2R R26, SR_TID.X ;  /* 0x00000000001a7919 */ /* 0x000ee20000002100 */
[----:B------:R-:W-:Y:S01]  /*00f0*/  ULDC.64 UR10, c[0x0][0x278] ;  /* 0x00009e00000a7ab9 */ /* 0x000fe20000000a00 */
[----:B------:R-:W-:-:S05]  /*0100*/  ULDC.64 UR4, c[0x0][0x280] ;  /* 0x0000a00000047ab9 */ /* 0x000fca0000000a00 */
[----:B0-----:R-:W0:Y:S01]  /*0110*/  LDC R10, c[0x0][0x294] ;  /* 0x0000a500ff0a7b82 */ /* 0x001e220000000800 */
[----:B-12---:R-:W-:Y:S02]  /*0120*/  IABS R7, R3 ;  /* 0x0000000300077213 */ /* 0x006fe40000000000 */
[----:B------:R-:W-:Y:S02]  /*0130*/  ISETP.NE.AND P2, PT, R3, RZ, PT ;  /* 0x000000ff0300720c */ /* 0x000fe40003f45270 */
[----:B------:R-:W2:Y:S01]  /*0140*/  I2F.RP R6, R7 ;  /* 0x0000000700067306 */ /* 0x000ea20000209400 */
[----:B---3--:R-:W-:-:S05]  /*0150*/  SHF.R.U32.HI R15, RZ, 0x1, R26 ;  /* 0x00000001ff0f7819 */ /* 0x008fca000001161a */
[----:B0-----:R-:W-:Y:S02]  /*0160*/  IMAD R15, R10, UR8, R15 ;  /* 0x000000080a0f7c24 */ /* 0x001fe4000f8e020f */
[----:B--2---:R-:W0:Y:S03]  /*0170*/  MUFU.RCP R6, R6 ;  /* 0x0000000600067308 */ /* 0x004e260000001000 */
[C---:B------:R-:W-:Y:S02]  /*0180*/  IADD3 R19, R15.reuse, 0x40, RZ ;  /* 0x000000400f137810 */ /* 0x040fe40007ffe0ff */
[C---:B------:R-:W-:Y:S02]  /*0190*/  ISETP.GE.U32.AND P0, PT, R15.reuse, UR10, PT ;  /* 0x0000000a0f007c0c */ /* 0x040fe4000bf06070 */
[----:B------:R-:W-:-:S04]  /*01a0*/  IADD3 R16, R15, 0xc0, RZ ;  /* 0x000000c00f107810 */ /* 0x000fc80007ffe0ff */
[----:B------:R-:W-:Y:S02]  /*01b0*/  SHF.R.S32.HI R18, RZ, 0x1f, R16 ;  /* 0x0000001fff127819 */ /* 0x000fe40000011410 */
[----:B0-----:R-:W-:-:S04]  /*01c0*/  IADD3 R4, R6, 0xffffffe, RZ ;  /* 0x0ffffffe06047810 */ /* 0x001fc80007ffe0ff */
[----:B------:R0:W2:Y:S02]  /*01d0*/  F2I.FTZ.U32.TRUNC.NTZ R5, R4 ;  /* 0x0000000400057305 */ /* 0x0000a4000021f000 */
[----:B0-----:R-:W-:Y:S02]  /*01e0*/  MOV R4, RZ ;  /* 0x000000ff00047202 */ /* 0x001fe40000000f00 */
[----:B--2---:R-:W-:-:S05]  /*01f0*/  IADD3 R8, RZ, -R5, RZ ;  /* 0x80000005ff087210 */ /* 0x004fca0007ffe0ff */
[----:B------:R-:W-:Y:S01]  /*0200*/  IMAD R9, R8, R7, RZ ;  /* 0x0000000708097224 */ /* 0x000fe200078e02ff */
[----:B------:R-:W-:-:S03]  /*0210*/  IABS R8, R28 ;  /* 0x0000001c00087213 */ /* 0x000fc60000000000 */
[----:B------:R-:W-:Y:S01]  /*0220*/  IMAD.HI.U32 R5, R5, R9, R4 ;  /* 0x0000000905057227 */ /* 0x000fe200078e0004 */
[----:B------:R-:W-:-:S05]  /*0230*/  SHF.R.S32.HI R9, RZ, 0x1f, R19 ;  /* 0x0000001fff097819 */ /* 0x000fca0000011413 */
[----:B------:R-:W-:-:S05]  /*0240*/  IMAD.HI.U32 R5, R5, R8, RZ ;  /* 0x0000000805057227 */ /* 0x000fca00078e00ff */
[----:B------:R-:W-:-:S05]  /*0250*/  IADD3 R6, -R5, RZ, RZ ;  /* 0x000000ff05067210 */ /* 0x000fca0007ffe1ff */
[----:B------:R-:W-:-:S05]  /*0260*/  IMAD R4, R7, R6, R8 ;  /* 0x0000000607047224 */ /* 0x000fca00078e0208 */
[----:B------:R-:W-:-:S13]  /*0270*/  ISETP.GT.U32.AND P1, PT, R7, R4, PT ;  /* 0x000000040700720c */ /* 0x000fda0003f24070 */
[-C--:B------:R-:W-:Y:S02]  /*0280*/  @!P1 IADD3 R4, R4, -R7.reuse, RZ ;  /* 0x8000000704049210 */ /* 0x080fe40007ffe0ff */
[----:B------:R-:W-:Y:S02]  /*0290*/  @!P1 IADD3 R5, R5, 0x1, RZ ;  /* 0x0000000105059810 */ /* 0x000fe40007ffe0ff */
[----:B------:R-:W-:Y:S02]  /*02a0*/  ISETP.GE.U32.AND P4, PT, R4, R7, PT ;  /* 0x000000070400720c */ /* 0x000fe40003f86070 */
[----:B------:R-:W-:Y:S02]  /*02b0*/  LOP3.LUT R4, R28, R3, RZ, 0x3c, !PT ;  /* 0x000000031c047212 */ /* 0x000fe400078e3cff */
[----:B------:R-:W-:Y:S02]  /*02c0*/  SHF.R.S32.HI R7, RZ, 0x1f, R15 ;  /* 0x0000001fff077819 */ /* 0x000fe4000001140f */
[----:B------:R-:W-:-:S02]  /*02d0*/  ISETP.GE.AND P3, PT, R4, RZ, PT ;  /* 0x000000ff0400720c */ /* 0x000fc40003f66270 */
[----:B------:R-:W-:Y:S02]  /*02e0*/  ISETP.GE.U32.AND P1, PT, R19, UR10, PT ;  /* 0x0000000a13007c0c */ /* 0x000fe4000bf26070 */
[----:B------:R-:W-:Y:S02]  /*02f0*/  ISETP.GE.AND.EX P0, PT, R7, UR11, PT, P0 ;  /* 0x0000000b07007c0c */ /* 0x000fe4000bf06300 */
[----:B------:R-:W-:Y:S02]  /*0300*/  ISETP.GE.AND.EX P1, PT, R9, UR11, PT, P1 ;  /* 0x0000000b09007c0c */ /* 0x000fe4000bf26310 */
[----:B------:R-:W-:Y:S02]  /*0310*/  @P4 IADD3 R5, R5, 0x1, RZ ;  /* 0x0000000105054810 */ /* 0x000fe40007ffe0ff */
[----:B------:R-:W-:Y:S02]  /*0320*/  ISETP.GT.U32.OR P0, PT, R26, 0x7f, P0 ;  /* 0x0000007f1a00780c */ /* 0x000fe40000704470 */
[----:B------:R-:W-:-:S02]  /*0330*/  MOV R23, R5 ;  /* 0x0000000500177202 */ /* 0x000fc40000000f00 */
[C---:B------:R-:W-:Y:S02]  /*0340*/  ISETP.GT.U32.OR P1, PT, R26.reuse, 0x7f, P1 ;  /* 0x0000007f1a00780c */ /* 0x040fe40000f24470 */
[----:B------:R-:W-:Y:S02]  /*0350*/  @!P3 IADD3 R23, -R23, RZ, RZ ;  /* 0x000000ff1717b210 */ /* 0x000fe40007ffe1ff */
[----:B------:R-:W-:Y:S02]  /*0360*/  @!P2 LOP3.LUT R23, RZ, R3, RZ, 0x33, !PT ;  /* 0x00000003ff17a212 */ /* 0x000fe400078e33ff */
[----:B------:R-:W-:Y:S02]  /*0370*/  SHF.L.U32 R4, R26, 0x1, RZ ;  /* 0x000000011a047819 */ /* 0x000fe400000006ff */
[----:B------:R-:W-:Y:S01]  /*0380*/  IADD3 R5, -R23, RZ, RZ ;  /* 0x000000ff17057210 */ /* 0x000fe20007ffe1ff */
[----:B------:R-:W0:Y:S01]  /*0390*/  @!P0 LDC.64 R12, c[0x0][0x270] ;  /* 0x00009c00ff0c8b82 */ /* 0x000e220000000a00 */
[----:B------:R-:W-:-:S02]  /*03a0*/  LOP3.LUT R24, R4, 0x2, RZ, 0xc0, !PT ;  /* 0x0000000204187812 */ /* 0x000fc400078ec0ff */
[----:B------:R-:W-:Y:S01]  /*03b0*/  SHF.R.S32.HI R6, RZ, 0x1f, R23 ;  /* 0x0000001fff067819 */ /* 0x000fe20000011417 */
[----:B------:R-:W-:Y:S01]  /*03c0*/  IMAD R3, R3, R5, R28 ;  /* 0x0000000503037224 */ /* 0x000fe200078e021c */
[----:B------:R-:W-:-:S03]  /*03d0*/  ISETP.GE.U32.AND P3, PT, R16, UR10, PT ;  /* 0x0000000a10007c0c */ /* 0x000fc6000bf66070 */
[----:B------:R-:W2:Y:S01]  /*03e0*/  @!P1 LDC.64 R4, c[0x0][0x270] ;  /* 0x00009c00ff049b82 */ /* 0x000ea20000000a00 */
[----:B------:R-:W-:Y:S01]  /*03f0*/  LEA R24, R3, R24, 0x2 ;  /* 0x0000001803187211 */ /* 0x000fe200078e10ff */
[----:B------:R-:W-:Y:S01]  /*0400*/  IMAD R6, R6, UR4, RZ ;  /* 0x0000000406067c24 */ /* 0x000fe2000f8e02ff */
[----:B------:R-:W-:Y:S02]  /*0410*/  IADD3 R3, R15, 0x80, RZ ;  /* 0x000000800f037810 */ /* 0x000fe40007ffe0ff */
[----:B------:R-:W-:Y:S01]  /*0420*/  SHF.R.S32.HI R25, RZ, 0x1f, R24 ;  /* 0x0000001fff197819 */ /* 0x000fe20000011418 */
[----:B------:R-:W-:Y:S01]  /*0430*/  IMAD R21, R23, UR5, R6 ;  /* 0x0000000517157c24 */ /* 0x000fe2000f8e0206 */
[----:B------:R-:W-:Y:S01]  /*0440*/  ISETP.GE.U32.AND P2, PT, R3, UR10, PT ;  /* 0x0000000a03007c0c */ /* 0x000fe2000bf46070 */
[----:B------:R-:W3:Y:S01]  /*0450*/  @!P0 LDC.64 R10, c[0x0][0x220] ;  /* 0x00008800ff0a8b82 */ /* 0x000ee20000000a00 */
[----:B------:R-:W-:Y:S01]  /*0460*/  SHF.R.S32.HI R17, RZ, 0x1f, R3 ;  /* 0x0000001fff117819 */ /* 0x000fe20000011403 */
[----:B------:R-:W-:Y:S01]  /*0470*/  IMAD.WIDE.U32 R22, R23, UR4, R24 ;  /* 0x0000000417167c25 */ /* 0x000fe2000f8e0018 */
[----:B------:R-:W-:-:S02]  /*0480*/  ISETP.GE.AND.EX P3, PT, R18, UR11, PT, P3 ;  /* 0x0000000b12007c0c */ /* 0x000fc4000bf66330 */
[----:B------:R-:W-:Y:S02]  /*0490*/  ISETP.GE.AND.EX P2, PT, R17, UR11, PT, P2 ;  /* 0x0000000b11007c0c */ /* 0x000fe4000bf46320 */
[----:B------:R-:W-:Y:S01]  /*04a0*/  IADD3 R21, R23, R21, RZ ;  /* 0x0000001517157210 */ /* 0x000fe20007ffe0ff */
[----:B0-----:R-:W-:Y:S01]  /*04b0*/  @!P0 IMAD R6, R7, R12, RZ ;  /* 0x0000000c07068224 */ /* 0x001fe200078e02ff */
[C---:B------:R-:W-:Y:S02]  /*04c0*/  ISETP.GT.U32.OR P2, PT, R26.reuse, 0x7f, P2 ;  /* 0x0000007f1a00780c */ /* 0x040fe40001744470 */
[----:B------:R-:W-:Y:S01]  /*04d0*/  @!P0 MOV R20, R22 ;  /* 0x0000001600148202 */ /* 0x000fe20000000f00 */
[----:B------:R-:W-:Y:S01]  /*04e0*/  @!P0 IMAD R13, R15, R13, R6 ;  /* 0x0000000d0f0d8224 */ /* 0x000fe200078e0206 */
[----:B------:R-:W-:Y:S01]  /*04f0*/  ISETP.GT.U32.OR P3, PT, R26, 0x7f, P3 ;  /* 0x0000007f1a00780c */ /* 0x000fe20001f64470 */
[----:B------:R-:W0:Y:S01]  /*0500*/  @!P1 LDC.64 R6, c[0x0][0x220] ;  /* 0x00008800ff069b82 */ /* 0x000e220000000a00 */
[----:B--2---:R-:W-:-:S02]  /*0510*/  @!P1 IMAD R14, R9, R4, RZ ;  /* 0x00000004090e9224 */ /* 0x004fc400078e02ff */
[----:B------:R-:W-:Y:S01]  /*0520*/  @!P0 IMAD.WIDE.U32 R8, R15, R12, R20 ;  /* 0x0000000c0f088225 */ /* 0x000fe200078e0014 */
[----:B------:R-:W-:-:S03]  /*0530*/  @!P1 MOV R15, R21 ;  /* 0x00000015000f9202 */ /* 0x000fc60000000f00 */
[----:B------:R-:W-:Y:S01]  /*0540*/  @!P1 IMAD R12, R19, R5, R14 ;  /* 0x00000005130c9224 */ /* 0x000fe200078e020e */
[----:B------:R-:W-:Y:S02]  /*0550*/  @!P1 MOV R14, R22 ;  /* 0x00000016000e9202 */ /* 0x000fe40000000f00 */
[----:B------:R-:W-:Y:S02]  /*0560*/  @!P0 IADD3 R13, R9, R13, RZ ;  /* 0x0000000d090d8210 */ /* 0x000fe40007ffe0ff */
[C---:B---3--:R-:W-:Y:S01]  /*0570*/  @!P0 LEA R10, P4, R8.reuse, R10, 0x2 ;  /* 0x0000000a080a8211 */ /* 0x048fe200078810ff */
[----:B------:R-:W-:Y:S02]  /*0580*/  @!P1 IMAD.WIDE.U32 R4, R19, R4, R14 ;  /* 0x0000000413049225 */ /* 0x000fe400078e000e */
[----:B------:R-:W2:Y:S01]  /*0590*/  @!P2 LDC.64 R14, c[0x0][0x270] ;  /* 0x00009c00ff0eab82 */ /* 0x000ea20000000a00 */
[----:B------:R-:W-:Y:S02]  /*05a0*/  @!P0 LEA.HI.X R11, R8, R11, R13, 0x2, P4 ;  /* 0x0000000b080b8211 */ /* 0x000fe400020f140d */
[----:B------:R-:W-:-:S05]  /*05b0*/  @!P1 IADD3 R5, R5, R12, RZ ;  /* 0x0000000c05059210 */ /* 0x000fca0007ffe0ff */
[----:B------:R-:W3:Y:S01]  /*05c0*/  @!P2 LDC.64 R8, c[0x0][0x220] ;  /* 0x00008800ff08ab82 */ /* 0x000ee20000000a00 */
[----:B0-----:R-:W-:-:S04]  /*05d0*/  @!P1 LEA R6, P4, R4, R6, 0x2 ;  /* 0x0000000604069211 */ /* 0x001fc800078810ff */
[----:B------:R-:W-:Y:S02]  /*05e0*/  @!P1 LEA.HI.X R7, R4, R7, R5, 0x2, P4 ;  /* 0x0000000704079211 */ /* 0x000fe400020f1405 */
[----:B------:R-:W-:Y:S01]  /*05f0*/  @!P2 MOV R5, R21 ;  /* 0x000000150005a202 */ /* 0x000fe20000000f00 */
[----:B------:R-:W0:Y:S01]  /*0600*/  @!P3 LDC.64 R12, c[0x0][0x270] ;  /* 0x00009c00ff0cbb82 */ /* 0x000e220000000a00 */
[----:B--2---:R-:W-:-:S04]  /*0610*/  @!P2 IMAD R4, R17, R14, RZ ;  /* 0x0000000e1104a224 */ /* 0x004fc800078e02ff */
[----:B------:R-:W-:Y:S01]  /*0620*/  @!P2 IMAD R17, R3, R15, R4 ;  /* 0x0000000f0311a224 */ /* 0x000fe200078e0204 */
[----:B------:R-:W-:-:S05]  /*0630*/  @!P2 MOV R4, R22 ;  /* 0x000000160004a202 */ /* 0x000fca0000000f00 */
[----:B------:R-:W-:Y:S02]  /*0640*/  @!P2 IMAD.WIDE.U32 R14, R3, R14, R4 ;  /* 0x0000000e030ea225 */ /* 0x000fe400078e0004 */
[----:B------:R-:W2:Y:S03]  /*0650*/  @!P3 LDC.64 R4, c[0x0][0x220] ;  /* 0x00008800ff04bb82 */ /* 0x000ea60000000a00 */
[----:B------:R-:W-:Y:S01]  /*0660*/  @!P2 IADD3 R17, R15, R17, RZ ;  /* 0x000000110f11a210 */ /* 0x000fe20007ffe0ff */
[----:B0-----:R-:W-:Y:S01]  /*0670*/  @!P3 IMAD R3, R18, R12, RZ ;  /* 0x0000000c1203b224 */ /* 0x001fe200078e02ff */
[----:B---3--:R-:W-:Y:S02]  /*0680*/  @!P2 LEA R8, P4, R14, R8, 0x2 ;  /* 0x000000080e08a211 */ /* 0x008fe400078810ff */
[----:B------:R-:W-:Y:S02]  /*0690*/  CS2R R18, SRZ ;  /* 0x0000000000127805 */ /* 0x000fe4000001ff00 */
[----:B------:R-:W-:Y:S01]  /*06a0*/  @!P3 MOV R15, R21 ;  /* 0x00000015000fb202 */ /* 0x000fe20000000f00 */
[----:B------:R-:W-:Y:S01]  /*06b0*/  @!P3 IMAD R3, R16, R13, R3 ;  /* 0x0000000d1003b224 */ /* 0x000fe200078e0203 */
[----:B------:R-:W-:-:S02]  /*06c0*/  @!P2 LEA.HI.X R9, R14, R9, R17, 0x2, P4 ;  /* 0x000000090e09a211 */ /* 0x000fc400020f1411 */
[----:B------:R-:W-:Y:S01]  /*06d0*/  @!P3 MOV R14, R22 ;  /* 0x00000016000eb202 */ /* 0x000fe20000000f00 */
[----:B------:R0:W3:Y:S04]  /*06e0*/  @!P0 LDG.E.64 R18, desc[UR6][R10.64] ;  /* 0x000000060a128981 */ /* 0x0000e8000c1e1b00 */
[----:B------:R-:W-:Y:S01]  /*06f0*/  @!P3 IMAD.WIDE.U32 R12, R16, R12, R14 ;  /* 0x0000000c100cb225 */ /* 0x000fe200078e000e */
[----:B------:R-:W-:Y:S02]  /*0700*/  CS2R R16, SRZ ;  /* 0x0000000000107805 */ /* 0x000fe4000001ff00 */
[----:B0-----:R-:W-:Y:S02]  /*0710*/  CS2R R10, SRZ ;  /* 0x00000000000a7805 */ /* 0x001fe4000001ff00 */
[----:B------:R-:W-:-:S02]  /*0720*/  @!P3 IADD3 R3, R13, R3, RZ ;  /* 0x000000030d03b210 */ /* 0x000fc40007ffe0ff */
[----:B------:R-:W4:Y:S01]  /*0730*/  @!P1 LDG.E.64 R16, desc[UR6][R6.64] ;  /* 0x0000000606109981 */ /* 0x000f22000c1e1b00 */
[----:B--2---:R-:W-:-:S03]  /*0740*/  @!P3 LEA R4, P0, R12, R4, 0x2 ;  /* 0x000000040c04b211 */ /* 0x004fc600078010ff */
[----:B------:R0:W2:Y:S01]  /*0750*/  @!P2 LDG.E.64 R10, desc[UR6][R8.64] ;  /* 0x00000006080aa981 */ /* 0x0000a2000c1e1b00 */
[----:B------:R-:W-:Y:S02]  /*0760*/  @!P3 LEA.HI.X R5, R12, R5, R3, 0x2, P0 ;  /* 0x000000050c05b211 */ /* 0x000fe400000f1403 */
[----:B0-----:R-:W-:-:S06]  /*0770*/  CS2R R8, SRZ ;  /* 0x0000000000087805 */ /* 0x001fcc000001ff00 */
[----:B------:R0:W5:Y:S01]  /*0780*/  @!P3 LDG.E.64 R8, desc[UR6][R4.64] ;  /* 0x000000060408b981 */ /* 0x000162000c1e1b00 */
        /* <DEDUP_REMOVED lines=11> */
[----:B------:R-:W-:-:S03]  /*0840*/  FADD.FTZ R12, RZ, R12 ;  /* 0x0000000cff0c7221 */ /* 0x000fc60000010000 */
[----:B------:R-:W-:Y:S01]  /*0850*/  FADD.FTZ R13, RZ, R13 ;  /* 0x0000000dff0d7221 */ /* 0x000fe20000010000 */
[----:B----4-:R-:W-:Y:S01]  /*0860*/  FMUL.FTZ R15, R17, R17 ;  /* 0x00000011110f7220 */ /* 0x010fe20000410000 */
[----:B------:R-:W-:-:S03]  /*0870*/  FADD.FTZ R7, R16, R17 ;  /* 0x0000001110077221 */ /* 0x000fc60000010000 */
[----:B------:R-:W-:Y:S01]  /*0880*/  FFMA.FTZ R6, R16, R16, R15 ;  /* 0x0000001010067223 */ /* 0x000fe2000001000f */
[----:B--2---:R-:W-:Y:S01]  /*0890*/  FMUL.FTZ R15, R11, R11 ;  /* 0x0000000b0b0f7220 */ /* 0x004fe20000410000 */
[----:B------:R-:W-:Y:S01]  /*08a0*/  FADD.FTZ R7, R12, R7 ;  /* 0x000000070c077221 */ /* 0x000fe20000010000 */
[C---:B0-----:R-:W-:Y:S01]  /*08b0*/  FADD.FTZ R4, R10.reuse, R11 ;  /* 0x0000000b0a047221 */ /* 0x041fe20000010000 */
[----:B------:R-:W-:Y:S01]  /*08c0*/  FADD.FTZ R6, R13, R6 ;  /* 0x000000060d067221 */ /* 0x000fe20000010000 */
[----:B------:R-:W-:Y:S02]  /*08d0*/  FFMA.FTZ R15, R10, R10, R15 ;  /* 0x0000000a0a0f7223 */ /* 0x000fe4000001000f */
[----:B------:R-:W-:Y:S02]  /*08e0*/  FADD.FTZ R4, R7, R4 ;  /* 0x0000000407047221 */ /* 0x000fe40000010000 */
[----:B------:R-:W-:Y:S01]  /*08f0*/  FADD.FTZ R15, R6, R15 ;  /* 0x0000000f060f7221 */ /* 0x000fe20000010000 */
[----:B-----5:R-:W-:Y:S01]  /*0900*/  FMUL.FTZ R13, R9, R9 ;  /* 0x00000009090d7220 */ /* 0x020fe20000410000 */
[----:B------:R-:W-:-:S03]  /*0910*/  FADD.FTZ R5, R8, R9 ;  /* 0x0000000908057221 */ /* 0x000fc60000010000 */
[----:B------:R-:W-:Y:S01]  /*0920*/  FFMA.FTZ R12, R8, R8, R13 ;  /* 0x00000008080c7223 */ /* 0x000fe2000001000d */
[----:B------:R-:W-:-:S03]  /*0930*/  FADD.FTZ R6, R4, R5 ;  /* 0x0000000504067221 */ /* 0x000fc60000010000 */
[----:B------:R-:W-:Y:S02]  /*0940*/  FADD.FTZ R7, R15, R12 ;  /* 0x0000000c0f077221 */ /* 0x000fe40000010000 */
        /* <DEDUP_REMOVED lines=42> */
.L_x_2222:
[----:B------:R-:W-:Y:S05]  /*0bf0*/  BSYNC B0 ;  /* 0x0000000000007941 */ /* 0x000fea0003800000 */
.L_x_2221:
[----:B------:R-:W1:Y:S02]  /*0c00*/  LDC R5, c[0x0][0xc] ;  /* 0x00000300ff057b82 */ /* 0x000e640000000800 */
[----:B-1----:R-:W-:-:S13]  /*0c10*/  ISETP.GE.U32.AND P0, PT, R5, 0x2, PT ;  /* 0x000000020500780c */ /* 0x002fda0003f06070 */
[----:B------:R-:W-:Y:S05]  /*0c20*/  @!P0 BRA `(.L_x_2223) ;  /* 0x0000001000708947 */ /* 0x000fea0003800000 */
[----:B------:R-:W1:Y:S01]  /*0c30*/  LDC.64 R14, c[0x0][0x240] ;  /* 0x00009000ff0e7b82 */ /* 0x000e620000000a00 */
[----:B------:R-:W-:-:S05]  /*0c40*/  LOP3.LUT R3, R29, 0x1, RZ, 0xc0, !PT ;  /* 0x000000011d037812 */ /* 0x000fca00078ec0ff */
        /* <DEDUP_REMOVED lines=23> */
.L_x_2225:
[----:B0-----:R-:W2:Y:S04]  /*0dc0*/  LDG.E.STRONG.GPU R3, desc[UR6][R14.64] ;  /* 0x000000060e037981 */ /* 0x001ea8000c1ef900 */
[----:B--2---:R-:W-:Y:S01]  /*0dd0*/  CCTL.IVALL ;  /* 0x00000000ff00798f */ /* 0x004fe20002000000 */
[----:B------:R-:W-:Y:S05]  /*0de0*/  YIELD ;  /* 0x0000000000007946 */ /* 0x000fea0003800000 */
[----:B------:R-:W-:-:S13]  /*0df0*/  ISETP.NE.AND P0, PT, R3, R4, PT ;  /* 0x000000040300720c */ /* 0x000fda0003f05270 */
[----:B------:R-:W-:Y:S05]  /*0e00*/  @P0 BRA `(.L_x_2225) ;  /* 0xfffffffc00ec0947 */ /* 0x000fea000383ffff */
.L_x_2224:
        /* <DEDUP_REMOVED lines=17> */
.L_x_2229:
[----:B------:R-:W-:-:S13]  /*0f20*/  ISETP.EQ.OR P2, PT, R4, UR8, P1 ;  /* 0x0000000804007c0c */ /* 0x000fda0008f42670 */
[----:B------:R-:W-:-:S04]  /*0f30*/  @!P2 IMAD R15, R2, R4, R0 ;  /* 0x00000004020fa224 */ /* 0x000fc800078e0200 */
[----:B------:R-:W-:-:S06]  /*0f40*/  @!P2 IMAD.WIDE.U32 R14, R15, 0x8, R12 ;  /* 0x000000080f0ea825 */ /* 0x000fcc00078e000c */
[----:B------:R-:W2:Y:S01]  /*0f50*/  @!P2 LDG.E.64 R14, desc[UR6][R14.64] ;  /* 0x000000060e0ea981 */ /* 0x000ea2000c1e1b00 */
[----:B------:R-:W-:-:S04]  /*0f60*/  IADD3 R27, R4, 0x1, RZ ;  /* 0x00000001041b7810 */ /* 0x000fc80007ffe0ff */
[----:B------:R-:W-:-:S13]  /*0f70*/  ISETP.EQ.OR P3, PT, R27, UR8, P1 ;  /* 0x000000081b007c0c */ /* 0x000fda0008f62670 */
[----:B------:R-:W-:Y:S02]  /*0f80*/  @!P3 IMAD R27, R2, R27, R0 ;  /* 0x0000001b021bb224 */ /* 0x000fe400078e0200 */
[----:B--2---:R-:W-:Y:S01]  /*0f90*/  @!P2 FADD.FTZ R6, R6, R14 ;  /* 0x0000000e0606a221 */ /* 0x004fe20000010000 */
[----:B------:R-:W-:Y:S01]  /*0fa0*/  @!P2 FADD.FTZ R7, R7, R15 ;  /* 0x0000000f0707a221 */ /* 0x000fe20000010000 */
        /* <DEDUP_REMOVED lines=106> */
.L_x_2228:
[----:B------:R-:W-:-:S13]  /*1650*/  ISETP.GT.AND P2, PT, R3, 0x4, PT ;  /* 0x000000040300780c */ /* 0x000fda0003f44270 */
[----:B------:R-:W-:Y:S05]  /*1660*/  @!P2 BRA `(.L_x_2230) ;  /* 0x0000000000eca947 */ /* 0x000fea0003800000 */
        /* <DEDUP_REMOVED lines=59> */
.L_x_2230:
[----:B------:R-:W-:-:S13]  /*1a20*/  ISETP.NE.OR P0, PT, R3, RZ, P0 ;  /* 0x000000ff0300720c */ /* 0x000fda0000705670 */
[----:B------:R-:W-:Y:S05]  /*1a30*/  @!P0 BRA `(.L_x_2226) ;  /* 0x00000000007c8947 */ /* 0x000fea0003800000 */
.L_x_2227:
        /* <DEDUP_REMOVED lines=31> */
.L_x_2226:
        /* <DEDUP_REMOVED lines=11> */
.L_x_2232:
[----:B------:R-:W-:Y:S05]  /*1ce0*/  BSYNC B0 ;  /* 0x0000000000007941 */ /* 0x000fea0003800000 */
.L_x_2231:
        /* <DEDUP_REMOVED lines=16> */
.L_x_2223:
[----:B0-----:R-:W0:Y:S01]  /*1df0*/  S2R R3, SR_TID.X ;  /* 0x0000000000037919 */ /* 0x001e220000002100 */
[----:B------:R-:W-:Y:S01]  /*1e00*/  ULDC.64 UR4, c[0x0][0x218] ;  /* 0x0000860000047ab9 */ /* 0x000fe20000000a00 */
[----:B------:R-:W-:Y:S01]  /*1e10*/  SHF.L.U32 R12, R24, 0x1, RZ ;  /* 0x00000001180c7819 */ /* 0x000fe200000006ff */
[----:B------:R-:W-:Y:S01]  /*1e20*/  ULDC.64 UR10, c[0x0][0x228] ;  /* 0x00008a00000a7ab9 */ /* 0x000fe20000000a00 */
[----:B------:R-:W-:Y:S01]  /*1e30*/  ISETP.EQ.U32.AND P2, PT, RZ, UR4, PT ;  /* 0x00000004ff007c0c */ /* 0x000fe2000bf42070 */
[----:B------:R-:W-:Y:S01]  /*1e40*/  UMOV UR4, 0x400 ;  /* 0x0000040000047882 */ /* 0x000fe20000000000 */
[----:B------:R-:W-:Y:S01]  /*1e50*/  ULDC.64 UR12, c[0x0][0x230] ;  /* 0x00008c00000c7ab9 */ /* 0x000fe20000000a00 */
[----:B0-----:R-:W-:Y:S02]  /*1e60*/  LOP3.LUT P0, RZ, R3, UR8, RZ, 0xfc, !PT ;  /* 0x0000000803ff7c12 */ /* 0x001fe4000f80fcff */
[----:B------:R-:W-:Y:S02]  /*1e70*/  SHF.R.S32.HI R3, RZ, 0x1f, R24 ;  /* 0x0000001fff037819 */ /* 0x000fe40000011418 */
[----:B------:R-:W-:Y:S01]  /*1e80*/  ISETP.EQ.OR.EX P0, PT, RZ, UR5, P0, P2 ;  /* 0x00000005ff007c0c */ /* 0x000fe20008702720 */
[----:B------:R-:W0:Y:S01]  /*1e90*/  S2UR UR5, SR_CgaCtaId ;  /* 0x00000000000579c3 */ /* 0x000e220000008800 */
[----:B------:R-:W-:-:S02]  /*1ea0*/  IADD3 R14, P2, R12, UR10, RZ ;  /* 0x0000000a0c0e7c10 */ /* 0x000fc4000ff5e0ff */
[----:B------:R-:W-:Y:S02]  /*1eb0*/  SHF.L.U64.HI R3, R24, 0x1, R3 ;  /* 0x0000000118037819 */ /* 0x000fe40000010203 */
[----:B------:R-:W-:Y:S02]  /*1ec0*/  IADD3 R12, P3, R12, UR12, RZ ;  /* 0x0000000c0c0c7c10 */ /* 0x000fe4000ff7e0ff */
[C---:B------:R-:W-:Y:S02]  /*1ed0*/  IADD3.X R15, R3.reuse, UR11, RZ, P2, !PT ;  /* 0x0000000b030f7c10 */ /* 0x040fe400097fe4ff */
[----:B------:R-:W-:-:S03]  /*1ee0*/  IADD3.X R13, R3, UR13, RZ, P3, !PT ;  /* 0x0000000d030d7c10 */ /* 0x000fc60009ffe4ff */
[----:B------:R-:W1:Y:S01]  /*1ef0*/  @!P0 LDC.64 R4, c[0x0][0x218] ;  /* 0x00008600ff048b82 */ /* 0x000e620000000a00 */
[----:B0-----:R-:W-:-:S03]  /*1f00*/  ULEA UR4, UR5, UR4, 0x18 ;  /* 0x0000000405047291 */ /* 0x001fc6000f8ec03f */
[----:B------:R-:W-:-:S06]  /*1f10*/  ULDC UR5, c[0x0][0x2a4] ;  /* 0x0000a90000057ab9 */ /* 0x000fcc0000000800 */
[----:B------:R0:W-:Y:S01]  /*1f20*/  @!P1 STS.64 [UR4+0x30], R6 ;  /* 0x00003006ff009988 */ /* 0x0001e20008000a04 */
[----:B-1----:R-:W-:-:S04]  /*1f30*/  @!P0 IMAD.WIDE R4, R28, 0x8, R4 ;  /* 0x000000081c048825 */ /* 0x002fc800078e0204 */
[----:B0-----:R-:W-:Y:S01]  /*1f40*/  @!P0 FMUL.FTZ R7, R7, UR5 ;  /* 0x0000000507078c20 */ /* 0x001fe20008410000 */
[----:B------:R-:W-:-:S05]  /*1f50*/  @!P0 FMUL.FTZ R6, R6, UR5 ;  /* 0x0000000506068c20 */ /* 0x000fca0008410000 */
[----:B------:R-:W-:Y:S01]  /*1f60*/  @!P0 STG.E.64 desc[UR6][R4.64], R6 ;  /* 0x0000000604008986 */ /* 0x000fe2000c101b06 */
[----:B------:R-:W-:Y:S06]  /*1f70*/  BAR.SYNC.DEFER_BLOCKING 0x0 ;  /* 0x0000000000007b1d */ /* 0x000fec0000010000 */
[----:B------:R-:W2:Y:S04]  /*1f80*/  LDG.E.U16 R27, desc[UR6][R14.64] ;  /* 0x000000060e1b7981 */ /* 0x000ea8000c1e1500 */
[----:B------:R-:W3:Y:S04]  /*1f90*/  LDG.E.U16 R26, desc[UR6][R12.64] ;  /* 0x000000060c1a7981 */ /* 0x000ee8000c1e1500 */
[----:B------:R-:W0:Y:S01]  /*1fa0*/  LDS.64 R24, [UR4+0x30] ;  /* 0x00003004ff187984 */ /* 0x000e220008000a00 */
[----:B------:R-:W-:-:S03]  /*1fb0*/  ULDC.U8 UR4, c[0x0][0x28c] ;  /* 0x0000a30000047ab9 */ /* 0x000fc60000000000 */
[----:B------:R-:W4:Y:S04]  /*1fc0*/  LDG.E.U16 R14, desc[UR6][R14.64+0x2] ;  /* 0x000002060e0e7981 */ /* 0x000f28000c1e1500 */
[----:B------:R1:W5:Y:S01]  /*1fd0*/  LDG.E.U16 R12, desc[UR6][R12.64+0x2] ;  /* 0x000002060c0c7981 */ /* 0x000362000c1e1500 */
[----:B0-----:R-:W-:-:S04]  /*1fe0*/  FMUL.FTZ R4, R24, UR5 ;  /* 0x0000000518047c20 */ /* 0x001fc80008410000 */
[----:B------:R-:W-:-:S04]  /*1ff0*/  FMUL.FTZ R24, R4, R4 ;  /* 0x0000000404187220 */ /* 0x000fc80000410000 */
[----:B------:R-:W-:Y:S01]  /*2000*/  FFMA.FTZ R24, R25, UR5, -R24 ;  /* 0x0000000519187c23 */ /* 0x000fe20008010818 */
[----:B------:R-:W1:Y:S01]  /*2010*/  S2R R5, SR_TID.X ;  /* 0x0000000000057919 */ /* 0x000e620000002100 */
[----:B------:R-:W0:Y:S03]  /*2020*/  LDC R25, c[0x0][0x294] ;  /* 0x0000a500ff197b82 */ /* 0x000e260000000800 */
[----:B------:R-:W-:-:S13]  /*2030*/  FSETP.GTU.FTZ.AND P0, PT, R24, RZ, PT ;  /* 0x000000ff1800720b */ /* 0x000fda0003f1c000 */
[----:B------:R-:W1:Y:S01]  /*2040*/  @P0 LDC R3, c[0x0][0x238] ;  /* 0x00008e00ff030b82 */ /* 0x000e620000000800 */
[----:B------:R-:W-:Y:S01]  /*2050*/  ISETP.NE.AND P3, PT, RZ, UR4, PT ;  /* 0x00000004ff007c0c */ /* 0x000fe2000bf65270 */
[----:B-1----:R-:W-:Y:S01]  /*2060*/  @P0 FADD.FTZ R24, R24, R3 ;  /* 0x0000000318180221 */ /* 0x002fe20000010000 */
[----:B------:R-:W-:-:S10]  /*2070*/  HFMA2.MMA R3, -RZ, RZ, 1.875, 0 ;  /* 0x3f800000ff037435 */ /* 0x000fd400000001ff */
[----:B------:R-:W1:Y:S01]  /*2080*/  @P0 MUFU.RSQ R3, R24 ;  /* 0x0000001800030308 */ /* 0x000e620000001400 */
[C---:B------:R-:W-:Y:S01]  /*2090*/  FADD.FTZ R19, -R4.reuse, R19 ;  /* 0x0000001304137221 */ /* 0x040fe20000010100 */
[----:B------:R-:W-:Y:S01]  /*20a0*/  FADD.FTZ R18, -R4, R18 ;  /* 0x0000001204127221 */ /* 0x000fe20000010100 */
[----:B------:R-:W-:-:S05]  /*20b0*/  SHF.R.U32.HI R13, RZ, 0x1, R5 ;  /* 0x00000001ff0d7819 */ /* 0x000fca0000011605 */
[----:B0-----:R-:W-:Y:S02]  /*20c0*/  IMAD R25, R25, UR8, R13 ;  /* 0x0000000819197c24 */ /* 0x001fe4000f8e020d */
[-C--:B-1----:R-:W-:Y:S01]  /*20d0*/  FMUL.FTZ R15, R18, R3.reuse ;  /* 0x00000003120f7220 */ /* 0x082fe20000410000 */
[----:B--2---:R-:W-:Y:S02]  /*20e0*/  SHF.L.U32 R24, R27, 0x10, RZ ;  /* 0x000000101b187819 */ /* 0x004fe400000006ff */
[----:B---3--:R-:W-:Y:S02]  /*20f0*/  SHF.L.U32 R6, R26, 0x10, RZ ;  /* 0x000000101a067819 */ /* 0x008fe400000006ff */
[----:B----4-:R-:W-:Y:S02]  /*2100*/  SHF.L.U32 R7, R14, 0x10, RZ ;  /* 0x000000100e077819 */ /* 0x010fe400000006ff */
[----:B-----5:R-:W-:Y:S01]  /*2110*/  SHF.L.U32 R5, R12, 0x10, RZ ;  /* 0x000000100c057819 */ /* 0x020fe200000006ff */
[----:B------:R-:W-:-:S04]  /*2120*/  FMUL.FTZ R12, R19, R3 ;  /* 0x00000003130c7220 */ /* 0x000fc80000410000 */
        /* <DEDUP_REMOVED lines=13> */
.L_x_2233:
[----:B------:R-:W0:Y:S01]  /*2200*/  S2R R15, SR_TID.X ;  /* 0x00000000000f7919 */ /* 0x000e220000002100 */
[----:B------:R-:W-:Y:S01]  /*2210*/  ULDC.64 UR4, c[0x0][0x278] ;  /* 0x00009e0000047ab9 */ /* 0x000fe20000000a00 */
[----:B------:R-:W-:Y:S01]  /*2220*/  SHF.R.S32.HI R14, RZ, 0x1f, R25 ;  /* 0x0000001fff0e7819 */ /* 0x000fe20000011419 */
[----:B------:R-:W-:Y:S01]  /*2230*/  BSSY B0, `(.L_x_2234) ;  /* 0x0000010000007945 */ /* 0x000fe20003800000 */
[----:B------:R-:W-:-:S04]  /*2240*/  ISETP.GE.U32.AND P0, PT, R25, UR4, PT ;  /* 0x0000000419007c0c */ /* 0x000fc8000bf06070 */
[----:B------:R-:W-:-:S04]  /*2250*/  ISETP.GE.AND.EX P0, PT, R14, UR5, PT, P0 ;  /* 0x000000050e007c0c */ /* 0x000fc8000bf06300 */
[----:B0-----:R-:W-:-:S13]  /*2260*/  ISETP.GT.U32.OR P0, PT, R15, 0x7f, P0 ;  /* 0x0000007f0f00780c */ /* 0x001fda0000704470 */
        /* <DEDUP_REMOVED lines=12> */
.L_x_2235:
[----:B------:R-:W-:Y:S05]  /*2330*/  BSYNC B0 ;  /* 0x0000000000007941 */ /* 0x000fea0003800000 */
.L_x_2234:
[----:B------:R-:W1:Y:S01]  /*2340*/  S2R R15, SR_TID.X ;  /* 0x00000000000f7919 */ /* 0x000e620000002100 */
[C---:B0-----:R-:W-:Y:S01]  /*2350*/  FADD.FTZ R19, -R4.reuse, R10 ;  /* 0x0000000a04137221 */ /* 0x041fe20000010100 */
[C---:B------:R-:W-:Y:S01]  /*2360*/  FADD.FTZ R18, -R4.reuse, R11 ;  /* 0x0000000b04127221 */ /* 0x040fe20000010100 */
[C---:B------:R-:W-:Y:S01]  /*2370*/  IADD3 R14, R25.reuse, 0x40, RZ ;  /* 0x00000040190e7810 */ /* 0x040fe20007ffe0ff */
[----:B------:R-:W-:Y:S01]  /*2380*/  ULDC.64 UR4, c[0x0][0x278] ;  /* 0x00009e0000047ab9 */ /* 0x000fe20000000a00 */
[C---:B------:R-:W-:Y:S01]  /*2390*/  IADD3 R10, R25.reuse, 0x80, RZ ;  /* 0x00000080190a7810 */ /* 0x040fe20007ffe0ff */
[C---:B------:R-:W-:Y:S01]  /*23a0*/  FADD.FTZ R16, -R4.reuse, R16 ;  /* 0x0000001004107221 */ /* 0x040fe20000010100 */
[----:B------:R-:W-:Y:S01]  /*23b0*/  IADD3 R11, R25, 0xc0, RZ ;  /* 0x000000c0190b7810 */ /* 0x000fe20007ffe0ff */
[C---:B------:R-:W-:Y:S01]  /*23c0*/  FADD.FTZ R13, -R4.reuse, R17 ;  /* 0x00000011040d7221 */ /* 0x040fe20000010100 */
[C---:B------:R-:W-:Y:S01]  /*23d0*/  FADD.FTZ R8, -R4.reuse, R8 ;  /* 0x0000000804087221 */ /* 0x040fe20000010100 */
[----:B------:R-:W-:Y:S01]  /*23e0*/  FADD.FTZ R9, -R4, R9 ;  /* 0x0000000904097221 */ /* 0x000fe20000010100 */
[----:B------:R-:W-:Y:S01]  /*23f0*/  ISETP.GE.U32.AND P2, PT, R14, UR4, PT ;  /* 0x000000040e007c0c */ /* 0x000fe2000bf46070 */
[-C--:B------:R-:W-:Y:S01]  /*2400*/  FMUL.FTZ R13, R13, R3.reuse ;  /* 0x000000030d0d7220 */ /* 0x080fe20000410000 */
[----:B------:R-:W-:Y:S01]  /*2410*/  ISETP.GE.U32.AND P0, PT, R10, UR4, PT ;  /* 0x000000040a007c0c */ /* 0x000fe2000bf06070 */
[-C--:B------:R-:W-:Y:S01]  /*2420*/  FMUL.FTZ R19, R19, R3.reuse ;  /* 0x0000000313137220 */ /* 0x080fe20000410000 */
[----:B------:R-:W-:Y:S01]  /*2430*/  ISETP.GE.U32.AND P1, PT, R11, UR4, PT ;  /* 0x000000040b007c0c */ /* 0x000fe2000bf26070 */
[----:B------:R-:W-:Y:S01]  /*2440*/  FMUL.FTZ R18, R18, R3 ;  /* 0x0000000312127220 */ /* 0x000fe20000410000 */
[----:B------:R-:W-:-:S02]  /*2450*/  SHF.R.S32.HI R12, RZ, 0x1f, R14 ;  /* 0x0000001fff0c7819 */ /* 0x000fc4000001140e */
[----:B------:R-:W-:Y:S02]  /*2460*/  SHF.R.S32.HI R17, RZ, 0x1f, R10 ;  /* 0x0000001fff117819 */ /* 0x000fe4000001140a */
[----:B------:R-:W-:Y:S02]  /*2470*/  SHF.R.S32.HI R4, RZ, 0x1f, R11 ;  /* 0x0000001fff047819 */ /* 0x000fe4000001140b */
[----:B------:R-:W-:Y:S02]  /*2480*/  ISETP.GE.AND.EX P2, PT, R12, UR5, PT, P2 ;  /* 0x000000050c007c0c */ /* 0x000fe4000bf46320 */
[----:B------:R-:W-:Y:S02]  /*2490*/  ISETP.GE.AND.EX P0, PT, R17, UR5, PT, P0 ;  /* 0x0000000511007c0c */ /* 0x000fe4000bf06300 */
[----:B------:R-:W-:Y:S02]  /*24a0*/  ISETP.GE.AND.EX P1, PT, R4, UR5, PT, P1 ;  /* 0x0000000504007c0c */ /* 0x000fe4000bf26310 */
[----:B-1----:R-:W-:-:S02]  /*24b0*/  ISETP.GT.U32.OR P2, PT, R15, 0x7f, P2 ;  /* 0x0000007f0f00780c */ /* 0x002fc40001744470 */
[C---:B------:R-:W-:Y:S02]  /*24c0*/  ISETP.GT.U32.OR P0, PT, R15.reuse, 0x7f, P0 ;  /* 0x0000007f0f00780c */ /* 0x040fe40000704470 */
[----:B------:R-:W-:Y:S01]  /*24d0*/  ISETP.GT.U32.OR P1, PT, R15, 0x7f, P1 ;  /* 0x0000007f0f00780c */ /* 0x000fe20000f24470 */
[-C--:B------:R-:W-:Y:S01]  /*24e0*/  FMUL.FTZ R15, R16, R3.reuse ;  /* 0x00000003100f7220 */ /* 0x080fe20000410000 */
[-C--:B------:R-:W-:Y:S01]  /*24f0*/  FMUL.FTZ R16, R8, R3.reuse ;  /* 0x0000000308107220 */ /* 0x080fe20000410000 */
[----:B------:R-:W-:Y:S01]  /*2500*/  FMUL.FTZ R3, R9, R3 ;  /* 0x0000000309037220 */ /* 0x000fe20000410000 */
[----:B------:R-:W-:Y:S01]  /*2510*/  FFMA.FTZ R9, R7, R13, R5 ;  /* 0x0000000d07097223 */ /* 0x000fe20000010005 */
[----:B------:R-:W-:Y:S01]  /*2520*/  FFMA.FTZ R8, R24, R15, R6 ;  /* 0x0000000f18087223 */ /* 0x000fe20000010006 */
[----:B------:R-:W-:Y:S07]  /*2530*/  @!P3 BRA `(.L_x_2236) ;  /* 0x000000000028b947 */ /* 0x000fee0003800000 */
        /* <DEDUP_REMOVED lines=10> */
.L_x_2236:
[----:B------:R-:W-:Y:S04]  /*25e0*/  BSSY B0, `(.L_x_2237) ;  /* 0x000000d000007945 */ /* 0x000fe80003800000 */
[----:B------:R-:W-:Y:S05]  /*25f0*/  @P2 BRA `(.L_x_2238) ;  /* 0x00000000002c2947 */ /* 0x000fea0003800000 */
[----:B------:R-:W-:Y:S02]  /*2600*/  ULDC.64 UR4, c[0x0][0x270] ;  /* 0x00009c0000047ab9 */ /* 0x000fe40000000a00 */
[----:B------:R-:W-:Y:S01]  /*2610*/  IMAD R13, R12, UR4, RZ ;  /* 0x000000040c0d7c24 */ /* 0x000fe2000f8e02ff */
[----:B------:R-:W-:-:S03]  /*2620*/  MOV R12, R22 ;  /* 0x00000016000c7202 */ /* 0x000fc60000000f00 */
[----:B------:R-:W-:Y:S01]  /*2630*/  IMAD R15, R14, UR5, R13 ;  /* 0x000000050e0f7c24 */ /* 0x000fe2000f8e020d */
[----:B------:R-:W-:-:S03]  /*2640*/  MOV R13, R21 ;  /* 0x00000015000d7202 */ /* 0x000fc60000000f00 */
[----:B------:R-:W-:Y:S01]  /*2650*/  IMAD.WIDE.U32 R12, R14, UR4, R12 ;  /* 0x000000040e0c7c25 */ /* 0x000fe2000f8e000c */
[----:B------:R-:W-:-:S04]  /*2660*/  ULDC.64 UR4, c[0x0][0x210] ;  /* 0x0000840000047ab9 */ /* 0x000fc80000000a00 */
[----:B------:R-:W-:Y:S02]  /*2670*/  IADD3 R15, R13, R15, RZ ;  /* 0x0000000f0d0f7210 */ /* 0x000fe40007ffe0ff */
[----:B------:R-:W-:-:S04]  /*2680*/  LEA R14, P2, R12, UR4, 0x2 ;  /* 0x000000040c0e7c11 */ /* 0x000fc8000f8410ff */
[----:B------:R-:W-:-:S05]  /*2690*/  LEA.HI.X R15, R12, UR5, R15, 0x2, P2 ;  /* 0x000000050c0f7c11 */ /* 0x000fca00090f140f */
[----:B------:R0:W-:Y:S04]  /*26a0*/  STG.E.64 desc[UR6][R14.64], R8 ;  /* 0x000000080e007986 */ /* 0x0001e8000c101b06 */
.L_x_2238:
[----:B------:R-:W-:Y:S05]  /*26b0*/  BSYNC B0 ;  /* 0x0000000000007941 */ /* 0x000fea0003800000 */
.L_x_2237:
[----:B0-----:R-:W-:Y:S01]  /*26c0*/  FFMA.FTZ R8, R24, R19, R6 ;  /* 0x0000001318087223 */ /* 0x001fe20000010006 */
        /* <DEDUP_REMOVED lines=12> */
.L_x_2239:
        /* <DEDUP_REMOVED lines=13> */
.L_x_2241:
[----:B------:R-:W-:Y:S05]  /*2860*/  BSYNC B0 ;  /* 0x0000000000007941 */ /* 0x000fea0003800000 */
.L_x_2240:
[----:B------:R-:W-:Y:S01]  /*2870*/  FFMA.FTZ R6, R24, R16, R6 ;  /* 0x0000001018067223 */ /* 0x000fe20000010006 */
        /* <DEDUP_REMOVED lines=12> */
.L_x_2242:
[----:B------:R-:W-:Y:S04]  /*2940*/  BSSY B0, `(.L_x_2243) ;  /* 0x000000c000007945 */ /* 0x000fe80003800000 */
[----:B------:R-:W-:Y:S05]  /*2950*/  @P1 BRA `(.L_x_2244) ;  /* 0x0000000000281947 */ /* 0x000fea0003800000 */
[----:B------:R-:W-:Y:S01]  /*2960*/  ULDC.64 UR4, c[0x0][0x270] ;  /* 0x00009c0000047ab9 */ /* 0x000fe20000000a00 */
[----:B------:R-:W-:Y:S01]  /*2970*/  MOV R20, R22 ;  /* 0x0000001600147202 */ /* 0x000fe20000000f00 */
[----:B------:R-:W-:-:S04]  /*2980*/  IMAD R4, R4, UR4, RZ ;  /* 0x0000000404047c24 */ /* 0x000fc8000f8e02ff */
[----:B------:R-:W-:-:S04]  /*2990*/  IMAD.WIDE.U32 R20, R11, UR4, R20 ;  /* 0x000000040b147c25 */ /* 0x000fc8000f8e0014 */
[----:B------:R-:W-:Y:S01]  /*29a0*/  IMAD R11, R11, UR5, R4 ;  /* 0x000000050b0b7c24 */ /* 0x000fe2000f8e0204 */
[----:B------:R-:W-:Y:S02]  /*29b0*/  ULDC.64 UR4, c[0x0][0x210] ;  /* 0x0000840000047ab9 */ /* 0x000fe40000000a00 */
[----:B------:R-:W-:Y:S02]  /*29c0*/  LEA R4, P0, R20, UR4, 0x2 ;  /* 0x0000000414047c11 */ /* 0x000fe4000f8010ff */
[----:B------:R-:W-:-:S04]  /*29d0*/  IADD3 R11, R21, R11, RZ ;  /* 0x0000000b150b7210 */ /* 0x000fc80007ffe0ff */
[----:B------:R-:W-:-:S05]  /*29e0*/  LEA.HI.X R5, R20, UR5, R11, 0x2, P0 ;  /* 0x0000000514057c11 */ /* 0x000fca00080f140b */
[----:B------:R1:W-:Y:S02]  /*29f0*/  STG.E.64 desc[UR6][R4.64], R6 ;  /* 0x0000000604007986 */ /* 0x0003e4000c101b06 */
.L_x_2244:
[----:B------:R-:W-:Y:S05]  /*2a00*/  BSYNC B0 ;  /* 0x0000000000007941 */ /* 0x000fea0003800000 */
.L_x_2243:
        /* <DEDUP_REMOVED lines=8> */
.L_x_2246:
        /* <DEDUP_REMOVED lines=15> */
.L_x_2453:


//--------------------- .text._Z35group_norm_nhwc_fwd_one_pass_kernelI11Fp32IOBf16WLi512ELi4ELi128EEv26Group_norm_nhwc_fwd_params --------------------------
	.section	.text._Z35group_norm_nhwc_fwd_one_pass_kernelI11Fp32IOBf16WLi512ELi4ELi128EEv26Group_norm_nhwc_fwd_params,"ax",@progbits
	.align	128
        .global         _Z35group_norm_nhwc_fwd_one_pass_kernelI11Fp32IOBf16WLi512ELi4ELi128EEv26Group_norm_nhwc_fwd_params
        .type           _Z35group_norm_nhwc_fwd_one_pass_kernelI11Fp32IOBf16WLi512ELi4ELi128EEv26Group_norm_nhwc_fwd_params,@function
        .size           _Z35group_norm_nhwc_fwd_one_pass_kernelI11Fp32IOBf16WLi512ELi4ELi128EEv26Group_norm_nhwc_fwd_params,(.L_x_2454 - _Z35group_norm_nhwc_fwd_one_pass_kernelI11Fp32IOBf16WLi512ELi4ELi128EEv26Group_norm_nhwc_fwd_params)
        .other          _Z35group_norm_nhwc_fwd_one_pass_kernelI11Fp32IOBf16WLi512ELi4ELi128EEv26Group_norm_nhwc_fwd_params,@"STO_CUDA_ENTRY STV_DEFAULT"
_Z35group_norm_nhwc_fwd_one_pass_kernelI11Fp32IOBf16WLi512ELi4ELi128EEv26Group_norm_nhwc_fwd_params:
.text._Z35group_norm_nhwc_fwd_one_pass_kernelI11Fp32IOBf16WLi512ELi4ELi128EEv26Group_norm_nhwc_fwd_params:
        /* <DEDUP_REMOVED lines=35> */
.L_x_2283:
        /* <DEDUP_REMOVED lines=247> */
.L_x_2248:
[----:B------:R-:W-:Y:S05]  /*11a0*/  BSYNC B0 ;  /* 0x0000000000007941 */ /* 0x000fea0003800000 */
.L_x_2247:
        /* <DEDUP_REMOVED lines=29> */
.L_x_2251:
[----:B------:R-:W2:Y:S04]  /*1380*/  LDG.E.STRONG.GPU R8, desc[UR8][R12.64] ;  /* 0x000000080c087981 */ /* 0x000ea8000c1ef900 */
[----:B--2---:R-:W-:Y:S01]  /*1390*/  CCTL.IVALL ;  /* 0x00000000ff00798f */ /* 0x004fe20002000000 */
[----:B------:R-:W-:Y:S05]  /*13a0*/  YIELD ;  /* 0x0000000000007946 */ /* 0x000fea0003800000 */
[----:B------:R-:W-:-:S13]  /*13b0*/  ISETP.NE.AND P0, PT, R8, R35, PT ;  /* 0x000000230800720c */ /* 0x000fda0003f05270 */
[----:B------:R-:W-:Y:S05]  /*13c0*/  @P0 BRA `(.L_x_2251) ;  /* 0xfffffffc00ec0947 */ /* 0x000fea000383ffff */
.L_x_2250:
        /* <DEDUP_REMOVED lines=17> */
.L_x_2255:
        /* <DEDUP_REMOVED lines=115> */
.L_x_2254:
        /* <DEDUP_REMOVED lines=61> */
.L_x_2256:
[----:B------:R-:W-:-:S13]  /*1fe0*/  ISETP.NE.OR P0, PT, R8, RZ, P0 ;  /* 0x000000ff0800720c */ /* 0x000fda0000705670 */
[----:B------:R-:W-:Y:S05]  /*1ff0*/  @!P0 BRA `(.L_x_2252) ;  /* 0x00000000007c8947 */ /* 0x000fea0003800000 */
.L_x_2253:
        /* <DEDUP_REMOVED lines=31> */
.L_x_2252:
        /* <DEDUP_REMOVED lines=11> */
.L_x_2258:
[----:B------:R-:W-:Y:S05]  /*22a0*/  BSYNC B0 ;  /* 0x0000000000007941 */ /* 0x000fea0003800000 */
.L_x_2257:
        /* <DEDUP_REMOVED lines=16> */
.L_x_2249:
        /* <DEDUP_REMOVED lines=25> */
[----:B------:R-:W2:Y:S04]  /*2540*/  LDG.E.U16 R44, desc[UR8][R14.64] ;  /* 0x000000080e2c7981 */ /* 0x000ea8000c1e1500 */
[----:B------:R-:W3:Y:S04]  /*2550*/  LDG.E.U16 R10, desc[UR8][R12.64] ;  /* 0x000000080c0a7981 */ /* 0x000ee8000c1e1500 */
[----:B------:R0:W4:Y:S04]  /*2560*/  LDG.E.U16 R45, desc[UR8][R12.64+0x2] ;  /* 0x000002080c2d7981 */ /* 0x000128000c1e1500 */
[----:B------:R-:W5:Y:S04]  /*2570*/  LDG.E.U16 R14, desc[UR8][R14.64+0x2] ;  /* 0x000002080e0e7981 */ /* 0x000f68000c1e1500 */
        /* <DEDUP_REMOVED lines=8> */
[----:B0-----:R-:W-:-:S06]  /*2600*/  @P0 FADD.FTZ R12, R8, UR6 ;  /* 0x00000006080c0e21 */ /* 0x001fcc0008010000 */
[----:B------:R-:W0:Y:S01]  /*2610*/  @P0 MUFU.RSQ R12, R12 ;  /* 0x0000000c000c0308 */ /* 0x000e220000001400 */
[----:B------:R-:W-:Y:S01]  /*2620*/  ISETP.NE.AND P6, PT, RZ, UR13, PT ;  /* 0x0000000dff007c0c */ /* 0x000fe2000bfc5270 */
[C---:B------:R-:W-:Y:S01]  /*2630*/  FADD.FTZ R18, -R6.reuse, R18 ;  /* 0x0000001206127221 */ /* 0x040fe20000010100 */
[----:B------:R-:W-:Y:S01]  /*2640*/  FADD.FTZ R19, -R6, R19 ;  /* 0x0000001306137221 */ /* 0x000fe20000010100 */
[----:B------:R-:W-:Y:S01]  /*2650*/  UMOV UR6, 0x3f800000 ;  /* 0x3f80000000067882 */ /* 0x000fe20000000000 */
[----:B0-----:R-:W-:Y:S02]  /*2660*/  @P0 R2UR UR7, R12 ;  /* 0x000000000c0702ca */ /* 0x001fe400000e0000 */
[----:B------:R-:W-:Y:S01]  /*2670*/  IADD3 R8, R3, 0x100, RZ ;  /* 0x0000010003087810 */ /* 0x000fe20007ffe0ff */
[C---:B------:R-:W-:Y:S01]  /*2680*/  FADD.FTZ R20, -R6.reuse, R20 ;  /* 0x0000001406147221 */ /* 0x040fe20000010100 */
[----:B------:R-:W-:Y:S02]  /*2690*/  FADD.FTZ R21, -R6, R21 ;  /* 0x0000001506157221 */ /* 0x000fe40000010100 */
[----:B------:R-:W-:-:S07]  /*26a0*/  ISETP.GE.U32.AND P0, PT, R8, UR16, PT ;  /* 0x0000001008007c0c */ /* 0x000fce000bf06070 */
[----:B------:R-:W-:Y:S02]  /*26b0*/  @UP0 UMOV UR6, UR7 ;  /* 0x0000000700060c82 */ /* 0x000fe40008000000 */
[----:B------:R-:W-:Y:S01]  /*26c0*/  FMUL.FTZ R18, R18, UR6 ;  /* 0x0000000612127c20 */ /* 0x000fe20008410000 */
[----:B------:R-:W-:Y:S01]  /*26d0*/  FMUL.FTZ R19, R19, UR6 ;  /* 0x0000000613137c20 */ /* 0x000fe20008410000 */
        /* <DEDUP_REMOVED lines=17> */
.L_x_2259:
        /* <DEDUP_REMOVED lines=13> */
.L_x_2261:
[----:B------:R-:W-:Y:S05]  /*28c0*/  BSYNC B0 ;  /* 0x0000000000007941 */ /* 0x000fea0003800000 */
.L_x_2260:
[----:B------:R-:W-:Y:S01]  /*28d0*/  FMUL.FTZ R20, R20, UR6 ;  /* 0x0000000614147c20 */ /* 0x000fe20008410000 */
[----:B------:R-:W-:Y:S01]  /*28e0*/  FMUL.FTZ R21, R21, UR6 ;  /* 0x0000000615157c20 */ /* 0x000fe20008410000 */
[C---:B------:R-:W-:Y:S01]  /*28f0*/  FADD.FTZ R22, -R6.reuse, R22 ;  /* 0x0000001606167221 */ /* 0x040fe20000010100 */
[----:B------:R-:W-:Y:S01]  /*2900*/  FADD.FTZ R23, -R6, R23 ;  /* 0x0000001706177221 */ /* 0x000fe20000010100 */
        /* <DEDUP_REMOVED lines=13> */
.L_x_2262:
        /* <DEDUP_REMOVED lines=13> */
.L_x_2264:
[----:B------:R-:W-:Y:S05]  /*2ab0*/  BSYNC B0 ;  /* 0x0000000000007941 */ /* 0x000fea0003800000 */
.L_x_2263:
        /* <DEDUP_REMOVED lines=17> */
.L_x_2265:
        /* <DEDUP_REMOVED lines=13> */
.L_x_2267:
[----:B------:R-:W-:Y:S05]  /*2ca0*/  BSYNC B0 ;  /* 0x0000000000007941 */ /* 0x000fea0003800000 */
.L_x_2266:
[----:B------:R-:W-:Y:S01]  /*2cb0*/  FMUL.FTZ R24, R24, UR6 ;  /* 0x0000000618187c20 */ /* 0x000fe20008410000 */
[----:B------:R-:W-:Y:S01]  /*2cc0*/  FMUL.FTZ R25, R25, UR6 ;  /* 0x0000000619197c20 */ /* 0x000fe20008410000 */
[----:B------:R-:W-:Y:S02]  /*2cd0*/  IADD3 R20, R3, 0x140, RZ ;  /* 0x0000014003147810 */ /* 0x000fe40007ffe0ff */
[----:B------:R-:W-:Y:S01]  /*2ce0*/  SHF.R.S32.HI R21, RZ, 0x1f, R8 ;  /* 0x0000001fff157819 */ /* 0x000fe20000011408 */
        /* <DEDUP_REMOVED lines=13> */
.L_x_2268:
        /* <DEDUP_REMOVED lines=15> */
.L_x_2270:
[----:B------:R-:W-:Y:S05]  /*2eb0*/  BSYNC B0 ;  /* 0x0000000000007941 */ /* 0x000fea0003800000 */
.L_x_2269:
[C---:B------:R-:W-:Y:S01]  /*2ec0*/  FADD.FTZ R16, -R6.reuse, R16 ;  /* 0x0000001006107221 */ /* 0x040fe20000010100 */
[----:B------:R-:W-:Y:S01]  /*2ed0*/  FADD.FTZ R17, -R6, R17 ;  /* 0x0000001106117221 */ /* 0x000fe20000010100 */
[----:B------:R-:W-:Y:S02]  /*2ee0*/  ISETP.GE.U32.AND P5, PT, R20, UR16, PT ;  /* 0x0000001014007c0c */ /* 0x000fe4000bfa6070 */
[----:B0-----:R-:W-:Y:S01]  /*2ef0*/  SHF.R.S32.HI R19, RZ, 0x1f, R20 ;  /* 0x0000001fff137819 */ /* 0x001fe20000011414 */
[----:B------:R-:W-:Y:S01]  /*2f00*/  FMUL.FTZ R16, R16, UR6 ;  /* 0x0000000610107c20 */ /* 0x000fe20008410000 */
[----:B------:R-:W-:Y:S01]  /*2f10*/  ISETP.GE.AND.EX P0, PT, R21, UR17, PT, P0 ;  /* 0x0000001115007c0c */ /* 0x000fe2000bf06300 */
[----:B------:R-:W-:Y:S01]  /*2f20*/  FMUL.FTZ R17, R17, UR6 ;  /* 0x0000000611117c20 */ /* 0x000fe20008410000 */
[----:B------:R-:W-:Y:S01]  /*2f30*/  ISETP.GE.AND.EX P5, PT, R19, UR17, PT, P5 ;  /* 0x0000001113007c0c */ /* 0x000fe2000bfa6350 */
[----:B------:R-:W-:Y:S01]  /*2f40*/  FFMA.FTZ R12, R10, R16, R33 ;  /* 0x000000100a0c7223 */ /* 0x000fe20000010021 */
[----:B------:R-:W-:Y:S01]  /*2f50*/  ISETP.LT.U32.AND P0, PT, R2, 0x80, !P0 ;  /* 0x000000800200780c */ /* 0x000fe20004701070 */
[----:B------:R-:W-:Y:S01]  /*2f60*/  FFMA.FTZ R13, R32, R17, R35 ;  /* 0x00000011200d7223 */ /* 0x000fe20000010023 */
        /* <DEDUP_REMOVED lines=12> */
.L_x_2271:
        /* <DEDUP_REMOVED lines=13> */
.L_x_2273:
[----:B------:R-:W-:Y:S05]  /*3100*/  BSYNC B0 ;  /* 0x0000000000007941 */ /* 0x000fea0003800000 */
.L_x_2272:
[C---:B------:R-:W-:Y:S01]  /*3110*/  FADD.FTZ R26, -R6.reuse, R26 ;  /* 0x0000001a061a7221 */ /* 0x040fe20000010100 */
[----:B------:R-:W-:Y:S01]  /*3120*/  FADD.FTZ R27, -R6, R27 ;  /* 0x0000001b061b7221 */ /* 0x000fe20000010100 */
[----:B------:R-:W-:Y:S02]  /*3130*/  ISETP.GE.U32.AND P0, PT, R18, UR16, PT ;  /* 0x0000001012007c0c */ /* 0x000fe4000bf06070 */
[----:B------:R-:W-:Y:S01]  /*3140*/  FMUL.FTZ R26, R26, UR6 ;  /* 0x000000061a1a7c20 */ /* 0x000fe20008410000 */
[----:B------:R-:W-:Y:S01]  /*3150*/  FMUL.FTZ R27, R27, UR6 ;  /* 0x000000061b1b7c20 */ /* 0x000fe20008410000 */
[----:B------:R-:W-:Y:S02]  /*3160*/  ISETP.LT.U32.AND P5, PT, R2, 0x80, !P5 ;  /* 0x000000800200780c */ /* 0x000fe40006fa1070 */
[----:B------:R-:W-:Y:S01]  /*3170*/  IADD3 R8, R3, 0x1c0, RZ ;  /* 0x000001c003087810 */ /* 0x000fe20007ffe0ff */
[----:B0-----:R-:W-:Y:S01]  /*3180*/  FFMA.FTZ R12, R10, R26, R33 ;  /* 0x0000001a0a0c7223 */ /* 0x001fe20000010021 */
        /* <DEDUP_REMOVED lines=12> */
.L_x_2274:
        /* <DEDUP_REMOVED lines=13> */
.L_x_2276:
[----:B------:R-:W-:Y:S05]  /*3320*/  BSYNC B0 ;  /* 0x0000000000007941 */ /* 0x000fea0003800000 */
.L_x_2275:
[----:B------:R-:W-:Y:S01]  /*3330*/  ISETP.GE.U32.AND P5, PT, R8, UR16, PT ;  /* 0x0000001008007c0c */ /* 0x000fe2000bfa6070 */
[C---:B------:R-:W-:Y:S01]  /*3340*/  FADD.FTZ R28, -R6.reuse, R28 ;  /* 0x0000001c061c7221 */ /* 0x040fe20000010100 */
[----:B------:R-:W-:Y:S01]  /*3350*/  SHF.R.S32.HI R19, RZ, 0x1f, R18 ;  /* 0x0000001fff137819 */ /* 0x000fe20000011412 */
[C---:B------:R-:W-:Y:S01]  /*3360*/  FADD.FTZ R29, -R6.reuse, R29 ;  /* 0x0000001d061d7221 */ /* 0x040fe20000010100 */
[----:B------:R-:W-:Y:S01]  /*3370*/  SHF.R.S32.HI R14, RZ, 0x1f, R8 ;  /* 0x0000001fff0e7819 */ /* 0x000fe20000011408 */
[C---:B------:R-:W-:Y:S01]  /*3380*/  FADD.FTZ R30, -R6.reuse, R30 ;  /* 0x0000001e061e7221 */ /* 0x040fe20000010100 */
[----:B------:R-:W-:Y:S01]  /*3390*/  ISETP.GE.AND.EX P0, PT, R19, UR17, PT, P0 ;  /* 0x0000001113007c0c */ /* 0x000fe2000bf06300 */
[----:B------:R-:W-:Y:S01]  /*33a0*/  FADD.FTZ R6, -R6, R31 ;  /* 0x0000001f06067221 */ /* 0x000fe20000010100 */
[----:B------:R-:W-:Y:S01]  /*33b0*/  ISETP.GE.AND.EX P5, PT, R14, UR17, PT, P5 ;  /* 0x000000110e007c0c */ /* 0x000fe2000bfa6350 */
[----:B------:R-:W-:Y:S01]  /*33c0*/  FMUL.FTZ R28, R28, UR6 ;  /* 0x000000061c1c7c20 */ /* 0x000fe20008410000 */
[----:B------:R-:W-:Y:S01]  /*33d0*/  FMUL.FTZ R29, R29, UR6 ;  /* 0x000000061d1d7c20 */ /* 0x000fe20008410000 */
[----:B------:R-:W-:Y:S01]  /*33e0*/  ISETP.LT.U32.AND P0, PT, R2, 0x80, !P0 ;  /* 0x000000800200780c */ /* 0x000fe20004701070 */
[----:B------:R-:W-:Y:S01]  /*33f0*/  FMUL.FTZ R30, R30, UR6 ;  /* 0x000000061e1e7c20 */ /* 0x000fe20008410000 */
[----:B------:R-:W-:Y:S01]  /*3400*/  ISETP.LT.U32.AND P5, PT, R2, 0x80, !P5 ;  /* 0x000000800200780c */ /* 0x000fe20006fa1070 */
[----:B------:R-:W-:Y:S01]  /*3410*/  FMUL.FTZ R21, R6, UR6 ;  /* 0x0000000606157c20 */ /* 0x000fe20008410000 */
[----:B0-----:R-:W-:Y:S01]  /*3420*/  FFMA.FTZ R12, R10, R28, R33 ;  /* 0x0000001c0a0c7223 */ /* 0x001fe20000010021 */
        /* <DEDUP_REMOVED lines=12> */
.L_x_2277:
        /* <DEDUP_REMOVED lines=13> */
.L_x_2279:
[----:B------:R-:W-:Y:S05]  /*35c0*/  BSYNC B0 ;  /* 0x0000000000007941 */ /* 0x000fea0003800000 */
.L_x_2278:
        /* <DEDUP_REMOVED lines=13> */
.L_x_2280:
        /* <DEDUP_REMOVED lines=12> */
.L_x_2282:
[----:B------:R-:W-:Y:S05]  /*3760*/  BSYNC B0 ;  /* 0x0000000000007941 */ /* 0x000fea0003800000 */
.L_x_2281:
[----:B------:R-:W-:Y:S02]  /*3770*/  UIADD3 UR11, UR12, UR11, URZ ;  /* 0x0000000b0c0b7290 */ /* 0x000fe4000fffe03f */
[----:B------:R-:W-:Y:S02]  /*3780*/  UIADD3 UR4, UR4, 0x1, URZ ;  /* 0x0000000104047890 */ /* 0x000fe4000fffe03f */
[----:B------:R-:W-:-:S06]  /*3790*/  UISETP.GE.AND UP0, UPT, UR11, UR5, UPT ;  /* 0x000000050b00728c */ /* 0x000fcc000bf06270 */
[----:B------:R-:W-:-:S13]  /*37a0*/  PLOP3.LUT P0, PT, PT, PT, UP0, 0x80, 0x0 ;  /* 0x000000000000781c */ /* 0x000fda0003f0f008 */
[----:B------:R-:W-:Y:S05]  /*37b0*/  @!P0 BRA `(.L_x_2283) ;  /* 0xffffffc8009c8947 */ /* 0x000fea000383ffff */
[----:B------:R-:W-:Y:S05]  /*37c0*/  EXIT ;  /* 0x000000000000794d */ /* 0x000fea0003800000 */
.L_x_2284:
        /* <DEDUP_REMOVED lines=11> */
.L_x_2454:


//--------------------- .text._Z35group_norm_nhwc_fwd_one_pass_kernelI11Fp32IOFp16WLi64ELi4ELi128EEv26Group_norm_nhwc_fwd_params --------------------------
	.section	.text._Z35group_norm_nhwc_fwd_one_pass_kernelI11Fp32IOFp16WLi64ELi4ELi128EEv26Group_norm_nhwc_fwd_params,"ax",@progbits
	.align	128
        .global         _Z35group_norm_nhwc_fwd_one_pass_kernelI11Fp32IOFp16WLi64ELi4ELi128EEv26Group_norm_nhwc_fwd_params
        .type           _Z35group_norm_nhwc_fwd_one_pass_kernelI11Fp32IOFp16WLi64ELi4ELi128EEv26Group_norm_nhwc_fwd_params,@function
        .size           _Z35group_norm_nhwc_fwd_one_pass_kernelI11Fp32IOFp16WLi64ELi4ELi128EEv26Group_norm_nhwc_fwd_params,(.L_x_2455 - _Z35group_norm_nhwc_fwd_one_pass_kernelI11Fp32IOFp16WLi64ELi4ELi128EEv26Group_norm_nhwc_fwd_params)
        .other          _Z35group_norm_nhwc_fwd_one_pass_kernelI11Fp32IOFp16WLi64ELi4ELi128EEv26Group_norm_nhwc_fwd_params,@"STO_CUDA_ENTRY STV_DEFAULT"
_Z35group_norm_nhwc_fwd_one_pass_kernelI11Fp32IOFp16WLi64ELi4ELi128EEv26Group_norm_nhwc_fwd_params:
.text._Z35group_norm_nhwc_fwd_one_pass_kernelI11Fp32IOFp16WLi64ELi4ELi128EEv26Group_norm_nhwc_fwd_params:
        /* <DEDUP_REMOVED lines=37> */
.L_x_2300:
        /* <DEDUP_REMOVED lines=96> */
.L_x_2286:
[----:B------:R-:W-:Y:S05]  /*0850*/  BSYNC B0 ;  /* 0x0000000000007941 */ /* 0x000fea0003800000 */
.L_x_2285:
        /* <DEDUP_REMOVED lines=25> */
.L_x_2289:
[----:B0-----:R-:W2:Y:S04]  /*09f0*/  LDG.E.STRONG.GPU R10, desc[UR8][R8.64] ;  /* 0x00000008080a7981 */ /* 0x001ea8000c1ef900 */
[----:B--2---:R-:W-:Y:S01]  /*0a00*/  CCTL.IVALL ;  /* 0x00000000ff00798f */ /* 0x004fe20002000000 */
[----:B------:R-:W-:Y:S05]  /*0a10*/  YIELD ;  /* 0x0000000000007946 */ /* 0x000fea0003800000 */
[----:B------:R-:W-:-:S13]  /*0a20*/  ISETP.NE.AND P0, PT, R10, R21, PT ;  /* 0x000000150a00720c */ /* 0x000fda0003f05270 */
[----:B------:R-:W-:Y:S05]  /*0a30*/  @P0 BRA `(.L_x_2289) ;  /* 0xfffffffc00ec0947 */ /* 0x000fea000383ffff */
.L_x_2288:
        /* <DEDUP_REMOVED lines=17> */
.L_x_2293:
        /* <DEDUP_REMOVED lines=115> */
.L_x_2292:
        /* <DEDUP_REMOVED lines=61> */
.L_x_2294:
[----:B------:R-:W-:-:S13]  /*1650*/  ISETP.NE.OR P0, PT, R20, RZ, P0 ;  /* 0x000000ff1400720c */ /* 0x000fda0000705670 */
[----:B------:R-:W-:Y:S05]  /*1660*/  @!P0 BRA `(.L_x_2290) ;  /* 0x00000000007c8947 */ /* 0x000fea0003800000 */
.L_x_2291:
        /* <DEDUP_REMOVED lines=31> */
.L_x_2290:
        /* <DEDUP_REMOVED lines=12> */
.L_x_2296:
[----:B------:R-:W-:Y:S05]  /*1920*/  BSYNC B0 ;  /* 0x0000000000007941 */ /* 0x000fea0003800000 */
.L_x_2295:
        /* <DEDUP_REMOVED lines=16> */
.L_x_2287:
        /* <DEDUP_REMOVED lines=55> */
.L_x_2297:
        /* <DEDUP_REMOVED lines=14> */
.L_x_2299:
[----:B------:R-:W-:Y:S05]  /*1e80*/  BSYNC B0 ;  /* 0x0000000000007941 */ /* 0x000fea0003800000 */
.L_x_2298:
[----:B------:R-:W-:Y:S02]  /*1e90*/  IADD3 R12, R5, R12, RZ ;  /* 0x0000000c050c7210 */ /* 0x000fe40007ffe0ff */
[----:B------:R-:W-:Y:S02]  /*1ea0*/  IADD3 R6, R6, 0x1, RZ ;  /* 0x0000000106067810 */ /* 0x000fe40007ffe0ff */
[----:B------:R-:W-:-:S13]  /*1eb0*/  ISETP.GE.AND P0, PT, R12, UR4, PT ;  /* 0x000000040c007c0c */ /* 0x000fda000bf06270 */
[----:B------:R-:W-:Y:S05]  /*1ec0*/  @!P0 BRA `(.L_x_2300) ;  /* 0xffffffe000e08947 */ /* 0x000fea000383ffff */
[----:B------:R-:W-:Y:S05]  /*1ed0*/  EXIT ;  /* 0x000000000000794d */ /* 0x000fea0003800000 */
.L_x_2301:
        /* <DEDUP_REMOVED lines=10> */
.L_x_2455:


//--------------------- .text._Z35group_norm_nhwc_fwd_one_pass_kernelI11Fp32IOFp16WLi128ELi4ELi128EEv26Group_norm_nhwc_fwd_params --------------------------
	.section	.text._Z35group_norm_nhwc_fwd_one_pass_kernelI11Fp32IOFp16WLi128ELi4ELi128EEv26Group_norm_nhwc_fwd_params,"ax",@progbits
	.align	128
        .global         _Z35group_norm_nhwc_fwd_one_pass_kernelI11Fp32IOFp16WLi128ELi4ELi128EEv26Group_norm_nhwc_fwd_params
        .type           _Z35group_norm_nhwc_fwd_one_pass_kernelI11Fp32IOFp16WLi128ELi4ELi128EEv26Group_norm_nhwc_fwd_params,@function
        .size           _Z35group_norm_nhwc_fwd_one_pass_kernelI11Fp32IOFp16WLi128ELi4ELi128EEv26Group_norm_nhwc_fwd_params,(.L_x_2456 - _Z35group_norm_nhwc_fwd_one_pass_kernelI11Fp32IOFp16WLi128ELi4ELi128EEv26Group_norm_nhwc_fwd_params)
        .other          _Z35group_norm_nhwc_fwd_one_pass_kernelI11Fp32IOFp16WLi128ELi4ELi128EEv26Group_norm_nhwc_fwd_params,@"STO_CUDA_ENTRY STV_DEFAULT"
_Z35group_norm_nhwc_fwd_one_pass_kernelI11Fp32IOFp16WLi128ELi4ELi128EEv26Group_norm_nhwc_fwd_params:
.text._Z35group_norm_nhwc_fwd_one_pass_kernelI11Fp32IOFp16WLi128ELi4ELi128EEv26Group_norm_nhwc_fwd_params:
        /* <DEDUP_REMOVED lines=23> */
.L_x_2320:
        /* <DEDUP_REMOVED lines=130> */
.L_x_2303:
[----:B------:R-:W-:Y:S05]  /*0990*/  BSYNC B0 ;  /* 0x0000000000007941 */ /* 0x000fea0003800000 */
.L_x_2302:
        /* <DEDUP_REMOVED lines=28> */
.L_x_2306:
[----:B0-----:R-:W2:Y:S04]  /*0b60*/  LDG.E.STRONG.GPU R9, desc[UR8][R10.64] ;  /* 0x000000080a097981 */ /* 0x001ea8000c1ef900 */
[----:B--2---:R-:W-:Y:S01]  /*0b70*/  CCTL.IVALL ;  /* 0x00000000ff00798f */ /* 0x004fe20002000000 */
[----:B------:R-:W-:Y:S05]  /*0b80*/  YIELD ;  /* 0x0000000000007946 */ /* 0x000fea0003800000 */
[----:B------:R-:W-:-:S13]  /*0b90*/  ISETP.NE.AND P0, PT, R9, R20, PT ;  /* 0x000000140900720c */ /* 0x000fda0003f05270 */
[----:B------:R-:W-:Y:S05]  /*0ba0*/  @P0 BRA `(.L_x_2306) ;  /* 0xfffffffc00ec0947 */ /* 0x000fea000383ffff */
.L_x_2305:
        /* <DEDUP_REMOVED lines=17> */
.L_x_2310:
        /* <DEDUP_REMOVED lines=115> */
.L_x_2309:
        /* <DEDUP_REMOVED lines=61> */
.L_x_2311:
[----:B------:R-:W-:-:S13]  /*17c0*/  ISETP.NE.OR P0, PT, R9, RZ, P0 ;  /* 0x000000ff0900720c */ /* 0x000fda0000705670 */
[----:B------:R-:W-:Y:S05]  /*17d0*/  @!P0 BRA `(.L_x_2307) ;  /* 0x00000000007c8947 */ /* 0x000fea0003800000 */
.L_x_2308:
        /* <DEDUP_REMOVED lines=31> */
.L_x_2307:
        /* <DEDUP_REMOVED lines=11> */
.L_x_2313:
[----:B------:R-:W-:Y:S05]  /*1a80*/  BSYNC B0 ;  /* 0x0000000000007941 */ /* 0x000fea0003800000 */
.L_x_2312:
        /* <DEDUP_REMOVED lines=16> */
.L_x_2304:
        /* <DEDUP_REMOVED lines=46> */
[----:B------:R-:W-:Y:S01]  /*1e70*/  FMUL.FTZ R26, R26, R9 ;  /* 0x000000091a1a7220 */ /* 0x000fe20000410000 */
[----:B--2---:R-:W-:Y:S02]  /*1e80*/  HADD2.F32 R14, -RZ, R29.H0_H0 ;  /* 0x2000001dff0e7230 */ /* 0x004fe40000004100 */
[----:B---3--:R-:W-:Y:S02]  /*1e90*/  HADD2.F32 R19, -RZ, R28.H0_H0 ;  /* 0x2000001cff137230 */ /* 0x008fe40000004100 */
[----:B----4-:R-:W-:Y:S02]  /*1ea0*/  HADD2.F32 R15, -RZ, R20.H0_H0 ;  /* 0x20000014ff0f7230 */ /* 0x010fe40000004100 */
[----:B-----5:R-:W-:-:S02]  /*1eb0*/  HADD2.F32 R16, -RZ, R18.H0_H0 ;  /* 0x20000012ff107230 */ /* 0x020fc40000004100 */
[-C--:B------:R-:W-:Y:S01]  /*1ec0*/  FMUL.FTZ R20, R10, R9.reuse ;  /* 0x000000090a147220 */ /* 0x080fe20000410000 */
[----:B------:R-:W-:Y:S01]  /*1ed0*/  FMUL.FTZ R18, R11, R9 ;  /* 0x000000090b127220 */ /* 0x000fe20000410000 */
        /* <DEDUP_REMOVED lines=13> */
.L_x_2314:
        /* <DEDUP_REMOVED lines=13> */
.L_x_2316:
[----:B------:R-:W-:Y:S05]  /*2080*/  BSYNC B0 ;  /* 0x0000000000007941 */ /* 0x000fea0003800000 */
.L_x_2315:
        /* <DEDUP_REMOVED lines=14> */
.L_x_2317:
        /* <DEDUP_REMOVED lines=17> */
.L_x_2319:
[----:B------:R-:W-:Y:S05]  /*2280*/  BSYNC B0 ;  /* 0x0000000000007941 */ /* 0x000fea0003800000 */
.L_x_2318:
[----:B------:R-:W-:Y:S02]  /*2290*/  IADD3 R6, R3, R6, RZ ;  /* 0x0000000603067210 */ /* 0x000fe40007ffe0ff */
[----:B------:R-:W-:Y:S02]  /*22a0*/  IADD3 R4, R4, 0x1, RZ ;  /* 0x0000000104047810 */ /* 0x000fe40007ffe0ff */
[----:B------:R-:W-:-:S13]  /*22b0*/  ISETP.GE.AND P0, PT, R6, UR4, PT ;  /* 0x0000000406007c0c */ /* 0x000fda000bf06270 */
[----:B------:R-:W-:Y:S05]  /*22c0*/  @!P0 BRA `(.L_x_2320) ;  /* 0xffffffdc00a88947 */ /* 0x000fea000383ffff */
[----:B------:R-:W-:Y:S05]  /*22d0*/  EXIT ;  /* 0x000000000000794d */ /* 0x000fea0003800000 */
.L_x_2321:
        /* <DEDUP_REMOVED lines=10> */
.L_x_2456:


//--------------------- .text._Z35group_norm_nhwc_fwd_one_pass_kernelI11Fp32IOFp16WLi256ELi4ELi128EEv26Group_norm_nhwc_fwd_params --------------------------
	.section	.text._Z35group_norm_nhwc_fwd_one_pass_kernelI11Fp32IOFp16WLi256ELi4ELi128EEv26Group_norm_nhwc_fwd_params,"ax",@progbits
	.align	128
        .global         _Z35group_norm_nhwc_fwd_one_pass_kernelI11Fp32IOFp16WLi256ELi4ELi128EEv26Group_norm_nhwc_fwd_params
        .type           _Z35group_norm_nhwc_fwd_one_pass_kernelI11Fp32IOFp16WLi256ELi4ELi128EEv26Group_norm_nhwc_fwd_params,@function
        .size           _Z35group_norm_nhwc_fwd_one_pass_kernelI11Fp32IOFp16WLi256ELi4ELi128EEv26Group_norm_nhwc_fwd_params,(.L_x_2457 - _Z35group_norm_nhwc_fwd_one_pass_kernelI11Fp32IOFp16WLi256ELi4ELi128EEv26Group_norm_nhwc_fwd_params)
        .other          _Z35group_norm_nhwc_fwd_one_pass_kernelI11Fp32IOFp16WLi256ELi4ELi128EEv26Group_norm_nhwc_fwd_params,@"STO_CUDA_ENTRY STV_DEFAULT"
_Z35group_norm_nhwc_fwd_one_pass_kernelI11Fp32IOFp16WLi256ELi4ELi128EEv26Group_norm_nhwc_fwd_params:
.text._Z35group_norm_nhwc_fwd_one_pass_kernelI11Fp32IOFp16WLi256ELi4ELi128EEv26Group_norm_nhwc_fwd_params:
        /* <DEDUP_REMOVED lines=13> */
.L_x_2346:
        /* <DEDUP_REMOVED lines=178> */
.L_x_2323:
[----:B------:R-:W-:Y:S05]  /*0bf0*/  BSYNC B0 ;  /* 0x0000000000007941 */ /* 0x000fea0003800000 */
.L_x_2322:
        /* <DEDUP_REMOVED lines=28> */
.L_x_2326:
[----:B0-----:R-:W2:Y:S04]  /*0dc0*/  LDG.E.STRONG.GPU R3, desc[UR6][R14.64] ;  /* 0x000000060e037981 */ /* 0x001ea8000c1ef900 */
[----:B--2---:R-:W-:Y:S01]  /*0dd0*/  CCTL.IVALL ;  /* 0x00000000ff00798f */ /* 0x004fe20002000000 */
[----:B------:R-:W-:Y:S05]  /*0de0*/  YIELD ;  /* 0x0000000000007946 */ /* 0x000fea0003800000 */
[----:B------:R-:W-:-:S13]  /*0df0*/  ISETP.NE.AND P0, PT, R3, R4, PT ;  /* 0x000000040300720c */ /* 0x000fda0003f05270 */
[----:B------:R-:W-:Y:S05]  /*0e00*/  @P0 BRA `(.L_x_2326) ;  /* 0xfffffffc00ec0947 */ /* 0x000fea000383ffff */
.L_x_2325:
        /* <DEDUP_REMOVED lines=17> */
.L_x_2330:
        /* <DEDUP_REMOVED lines=115> */
.L_x_2329:
        /* <DEDUP_REMOVED lines=61> */
.L_x_2331:
[----:B------:R-:W-:-:S13]  /*1a20*/  ISETP.NE.OR P0, PT, R3, RZ, P0 ;  /* 0x000000ff0300720c */ /* 0x000fda0000705670 */
[----:B------:R-:W-:Y:S05]  /*1a30*/  @!P0 BRA `(.L_x_2327) ;  /* 0x00000000007c8947 */ /* 0x000fea0003800000 */
.L_x_2328:
        /* <DEDUP_REMOVED lines=31> */
.L_x_2327:
        /* <DEDUP_REMOVED lines=11> */
.L_x_2333:
[----:B------:R-:W-:Y:S05]  /*1ce0*/  BSYNC B0 ;  /* 0x0000000000007941 */ /* 0x000fea0003800000 */
.L_x_2332:
        /* <DEDUP_REMOVED lines=16> */
.L_x_2324:
        /* <DEDUP_REMOVED lines=47> */
[----:B--2---:R-:W-:Y:S02]  /*20e0*/  HADD2.F32 R24, -RZ, R27.H0_H0 ;  /* 0x2000001bff187230 */ /* 0x004fe40000004100 */
[----:B---3--:R-:W-:Y:S02]  /*20f0*/  HADD2.F32 R6, -RZ, R26.H0_H0 ;  /* 0x2000001aff067230 */ /* 0x008fe40000004100 */
[----:B----4-:R-:W-:Y:S02]  /*2100*/  HADD2.F32 R7, -RZ, R14.H0_H0 ;  /* 0x2000000eff077230 */ /* 0x010fe40000004100 */
[----:B-----5:R-:W-:Y:S02]  /*2110*/  HADD2.F32 R5, -RZ, R12.H0_H0 ;  /* 0x2000000cff057230 */ /* 0x020fe40000004100 */
        /* <DEDUP_REMOVED lines=14> */
.L_x_2334:
        /* <DEDUP_REMOVED lines=19> */
.L_x_2336:
[----:B------:R-:W-:Y:S05]  /*2330*/  BSYNC B0 ;  /* 0x0000000000007941 */ /* 0x000fea0003800000 */
.L_x_2335:
        /* <DEDUP_REMOVED lines=42> */
.L_x_2337:
        /* <DEDUP_REMOVED lines=13> */
.L_x_2339:
[----:B------:R-:W-:Y:S05]  /*26b0*/  BSYNC B0 ;  /* 0x0000000000007941 */ /* 0x000fea0003800000 */
.L_x_2338:
        /* <DEDUP_REMOVED lines=13> */
.L_x_2340:
        /* <DEDUP_REMOVED lines=13> */
.L_x_2342:
[----:B------:R-:W-:Y:S05]  /*2860*/  BSYNC B0 ;  /* 0x0000000000007941 */ /* 0x000fea0003800000 */
.L_x_2341:
        /* <DEDUP_REMOVED lines=13> */
.L_x_2343:
        /* <DEDUP_REMOVED lines=12> */
.L_x_2345:
[----:B------:R-:W-:Y:S05]  /*2a00*/  BSYNC B0 ;  /* 0x0000000000007941 */ /* 0x000fea0003800000 */
.L_x_2344:
        /* <DEDUP_REMOVED lines=8> */
.L_x_2347:
        /* <DEDUP_REMOVED lines=15> */
.L_x_2457:


//--------------------- .text._Z35group_norm_nhwc_fwd_one_pass_kernelI11Fp32IOFp16WLi512ELi4ELi128EEv26Group_norm_nhwc_fwd_params --------------------------
	.section	.text._Z35group_norm_nhwc_fwd_one_pass_kernelI11Fp32IOFp16WLi512ELi4ELi128EEv26Group_norm_nhwc_fwd_params,"ax",@progbits
	.align	128
        .global         _Z35group_norm_nhwc_fwd_one_pass_kernelI11Fp32IOFp16WLi512ELi4ELi128EEv26Group_norm_nhwc_fwd_params
        .type           _Z35group_norm_nhwc_fwd_one_pass_kernelI11Fp32IOFp16WLi512ELi4ELi128EEv26Group_norm_nhwc_fwd_params,@function
        .size           _Z35group_norm_nhwc_fwd_one_pass_kernelI11Fp32IOFp16WLi512ELi4ELi128EEv26Group_norm_nhwc_fwd_params,(.L_x_2458 - _Z35group_norm_nhwc_fwd_one_pass_kernelI11Fp32IOFp16WLi512ELi4ELi128EEv26Group_norm_nhwc_fwd_params)
        .other          _Z35group_norm_nhwc_fwd_one_pass_kernelI11Fp32IOFp16WLi512ELi4ELi128EEv26Group_norm_nhwc_fwd_params,@"STO_CUDA_ENTRY STV_DEFAULT"
_Z35group_norm_nhwc_fwd_one_pass_kernelI11Fp32IOFp16WLi512ELi4ELi128EEv26Group_norm_nhwc_fwd_params:
.text._Z35group_norm_nhwc_fwd_one_pass_kernelI11Fp32IOFp16WLi512ELi4ELi128EEv26Group_norm_nhwc_fwd_params:
        /* <DEDUP_REMOVED lines=35> */
.L_x_2384:
        /* <DEDUP_REMOVED lines=247> */
.L_x_2349:
[----:B------:R-:W-:Y:S05]  /*11a0*/  BSYNC B0 ;  /* 0x0000000000007941 */ /* 0x000fea0003800000 */
.L_x_2348:
        /* <DEDUP_REMOVED lines=29> */
.L_x_2352:
[----:B------:R-:W2:Y:S04]  /*1380*/  LDG.E.STRONG.GPU R8, desc[UR8][R12.64] ;  /* 0x000000080c087981 */ /* 0x000ea8000c1ef900 */
[----:B--2---:R-:W-:Y:S01]  /*1390*/  CCTL.IVALL ;  /* 0x00000000ff00798f */ /* 0x004fe20002000000 */
[----:B------:R-:W-:Y:S05]  /*13a0*/  YIELD ;  /* 0x0000000000007946 */ /* 0x000fea0003800000 */
[----:B------:R-:W-:-:S13]  /*13b0*/  ISETP.NE.AND P0, PT, R8, R35, PT ;  /* 0x000000230800720c */ /* 0x000fda0003f05270 */
[----:B------:R-:W-:Y:S05]  /*13c0*/  @P0 BRA `(.L_x_2352) ;  /* 0xfffffffc00ec0947 */ /* 0x000fea000383ffff */
.L_x_2351:
        /* <DEDUP_REMOVED lines=17> */
.L_x_2356:
        /* <DEDUP_REMOVED lines=115> */
.L_x_2355:
        /* <DEDUP_REMOVED lines=61> */
.L_x_2357:
[----:B------:R-:W-:-:S13]  /*1fe0*/  ISETP.NE.OR P0, PT, R8, RZ, P0 ;  /* 0x000000ff0800720c */ /* 0x000fda0000705670 */
[----:B------:R-:W-:Y:S05]  /*1ff0*/  @!P0 BRA `(.L_x_2353) ;  /* 0x00000000007c8947 */ /* 0x000fea0003800000 */
.L_x_2354:
        /* <DEDUP_REMOVED lines=31> */
.L_x_2353:
        /* <DEDUP_REMOVED lines=11> */
.L_x_2359:
[----:B------:R-:W-:Y:S05]  /*22a0*/  BSYNC B0 ;  /* 0x0000000000007941 */ /* 0x000fea0003800000 */
.L_x_2358:
        /* <DEDUP_REMOVED lines=16> */
.L_x_2350:
        /* <DEDUP_REMOVED lines=51> */
[----:B--2---:R-:W-:Y:S02]  /*26e0*/  HADD2.F32 R33, -RZ, R44.H0_H0 ;  /* 0x2000002cff217230 */ /* 0x004fe40000004100 */
[----:B---3--:R-:W-:Y:S02]  /*26f0*/  HADD2.F32 R10, -RZ, R10.H0_H0 ;  /* 0x2000000aff0a7230 */ /* 0x008fe40000004100 */
[----:B----4-:R-:W-:Y:S02]  /*2700*/  HADD2.F32 R32, -RZ, R45.H0_H0 ;  /* 0x2000002dff207230 */ /* 0x010fe40000004100 */
[----:B-----5:R-:W-:-:S02]  /*2710*/  HADD2.F32 R35, -RZ, R14.H0_H0 ;  /* 0x2000000eff237230 */ /* 0x020fc40000004100 */
        /* <DEDUP_REMOVED lines=13> */
.L_x_2360:
        /* <DEDUP_REMOVED lines=13> */
.L_x_2362:
[----:B------:R-:W-:Y:S05]  /*28c0*/  BSYNC B0 ;  /* 0x0000000000007941 */ /* 0x000fea0003800000 */
.L_x_2361:
        /* <DEDUP_REMOVED lines=17> */
.L_x_2363:
        /* <DEDUP_REMOVED lines=13> */
.L_x_2365:
[----:B------:R-:W-:Y:S05]  /*2ab0*/  BSYNC B0 ;  /* 0x0000000000007941 */ /* 0x000fea0003800000 */
.L_x_2364:
        /* <DEDUP_REMOVED lines=17> */
.L_x_2366:
        /* <DEDUP_REMOVED lines=13> */
.L_x_2368:
[----:B------:R-:W-:Y:S05]  /*2ca0*/  BSYNC B0 ;  /* 0x0000000000007941 */ /* 0x000fea0003800000 */
.L_x_2367:
        /* <DEDUP_REMOVED lines=17> */
.L_x_2369:
        /* <DEDUP_REMOVED lines=15> */
.L_x_2371:
[----:B------:R-:W-:Y:S05]  /*2eb0*/  BSYNC B0 ;  /* 0x0000000000007941 */ /* 0x000fea0003800000 */
.L_x_2370:
        /* <DEDUP_REMOVED lines=23> */
.L_x_2372:
        /* <DEDUP_REMOVED lines=13> */
.L_x_2374:
[----:B------:R-:W-:Y:S05]  /*3100*/  BSYNC B0 ;  /* 0x0000000000007941 */ /* 0x000fea0003800000 */
.L_x_2373:
        /* <DEDUP_REMOVED lines=20> */
.L_x_2375:
        /* <DEDUP_REMOVED lines=13> */
.L_x_2377:
[----:B------:R-:W-:Y:S05]  /*3320*/  BSYNC B0 ;  /* 0x0000000000007941 */ /* 0x000fea0003800000 */
.L_x_2376:
        /* <DEDUP_REMOVED lines=28> */
.L_x_2378:
        /* <DEDUP_REMOVED lines=13> */
.L_x_2380:
[----:B------:R-:W-:Y:S05]  /*35c0*/  BSYNC B0 ;  /* 0x0000000000007941 */ /* 0x000fea0003800000 */
.L_x_2379:
        /* <DEDUP_REMOVED lines=13> */
.L_x_2381:
        /* <DEDUP_REMOVED lines=12> */
.L_x_2383:
[----:B------:R-:W-:Y:S05]  /*3760*/  BSYNC B0 ;  /* 0x0000000000007941 */ /* 0x000fea0003800000 */
.L_x_2382:
[----:B------:R-:W-:Y:S02]  /*3770*/  UIADD3 UR11, UR12, UR11, URZ ;  /* 0x0000000b0c0b7290 */ /* 0x000fe4000fffe03f */
[----:B------:R-:W-:Y:S02]  /*3780*/  UIADD3 UR4, UR4, 0x1, URZ ;  /* 0x0000000104047890 */ /* 0x000fe4000fffe03f */
[----:B------:R-:W-:-:S06]  /*3790*/  UISETP.GE.AND UP0, UPT, UR11, UR5, UPT ;  /* 0x000000050b00728c */ /* 0x000fcc000bf06270 */
[----:B------:R-:W-:-:S13]  /*37a0*/  PLOP3.LUT P0, PT, PT, PT, UP0, 0x80, 0x0 ;  /* 0x000000000000781c */ /* 0x000fda0003f0f008 */
[----:B------:R-:W-:Y:S05]  /*37b0*/  @!P0 BRA `(.L_x_2384) ;  /* 0xffffffc8009c8947 */ /* 0x000fea000383ffff */
[----:B------:R-:W-:Y:S05]  /*37c0*/  EXIT ;  /* 0x000000000000794d */ /* 0x000fea0003800000 */
.L_x_2385:
        /* <DEDUP_REMOVED lines=11> */
.L_x_2458:


//--------------------- .nv.shared.reserved.0     --------------------------
	.section	.nv.shared.reserved.0,"aw",@nobits
	.weak		__nv_reservedSMEM_offset_0_alias
	.size		__nv_reservedSMEM_offset_0_alias, 0, 0
	.other		__nv_reservedSMEM_offset_0_alias,@"STO_CUDA_RESERVED_SHARED STV_DEFAULT"
__nv_reservedSMEM_offset_0_alias:
	.zero		0


//--------------------- .nv.global                --------------------------
	.section	.nv.global,"aw",@nobits
.nv.global:
	.type		_ZN60_INTERNAL_cc39553c_29_group_norm_nhwc_one_pass_4_cu_64e7e9f96thrust23THRUST_300001_SM_900_NS12placeholders2_5E,@object
	.size		_ZN60_INTERNAL_cc39553c_29_group_norm_nhwc_one_pass_4_cu_64e7e9f96thrust23THRUST_300001_SM_900_NS12placeholders2_5E,(_ZN60_INTERNAL_cc39553c_29_group_norm_nhwc_one_pass_4_cu_64e7e9f94cuda3std3__45__cpo6cbeginE - _ZN60_INTERNAL_cc39553c_29_group_norm_nhwc_one_pass_4_cu_64e7e9f96thrust23THRUST_300001_SM_900_NS12placeholders2_5E)
_ZN60_INTERNAL_cc39553c_29_group_norm_nhwc_one_pass_4_cu_64e7e9f96thrust23THRUST_300001_SM_900_NS12placeholders2_5E:
	.zero		1
	.type		_ZN60_INTERNAL_cc39553c_29_group_norm_nhwc_one_pass_4_cu_64e7e9f94cuda3std3__45__cpo6cbeginE,@object
	.size		_ZN60_INTERNAL_cc39553c_29_group_norm_nhwc_one_pass_4_cu_64e7e9f94cuda3std3__45__cpo6cbeginE,(_ZN60_INTERNAL_cc39553c_29_group_norm_nhwc_one_pass_4_cu_64e7e9f94cuda3std6ranges3__45__cpo6cbeginE - _ZN60_INTERNAL_cc39553c_29_group_norm_nhwc_one_pass_4_cu_64e7e9f94cuda3std3__45__cpo6cbeginE)
_ZN60_INTERNAL_cc39553c_29_group_norm_nhwc_one_pass_4_cu_64e7e9f94cuda3std3__45__cpo6cbeginE:
	.zero		1
	.type		_ZN60_INTERNAL_cc39553c_29_group_norm_nhwc_one_pass_4_cu_64e7e9f94cuda3std6ranges3__45__cpo6cbeginE,@object
	.size		_ZN60_INTERNAL_cc39553c_29_group_norm_nhwc_one_pass_4_cu_64e7e9f94cuda3std6ranges3__45__cpo6cbeginE,(_ZN60_INTERNAL_cc39553c_29_group_norm_nhwc_one_pass_4_cu_64e7e9f94cuda3std3__48in_placeE - _ZN60_INTERNAL_cc39553c_29_group_norm_nhwc_one_pass_4_cu_64e7e9f94cuda3std6ranges3__45__cpo6cbeginE)
_ZN60_INTERNAL_cc39553c_29_group_norm_nhwc_one_pass_4_cu_64e7e9f94cuda3std6ranges3__45__cpo6cbeginE:
	.zero		1
	.type		_ZN60_INTERNAL_cc39553c_29_group_norm_nhwc_one_pass_4_cu_64e7e9f94cuda3std3__48in_placeE,@object
	.size		_ZN60_INTERNAL_cc39553c_29_group_norm_nhwc_one_pass_4_cu_64e7e9f94cuda3std3__48in_placeE,(_ZN60_INTERNAL_cc39553c_29_group_norm_nhwc_one_pass_4_cu_64e7e9f94cuda3std6ranges3__45__cpo4sizeE - _ZN60_INTERNAL_cc39553c_29_group_norm_nhwc_one_pass_4_cu_64e7e9f94cuda3std3__48in_placeE)
_ZN60_INTERNAL_cc39553c_29_group_norm_nhwc_one_pass_4_cu_64e7e9f94cuda3std3__48in_placeE:
	.zero		1
	.type		_ZN60_INTERNAL_cc39553c_29_group_norm_nhwc_one_pass_4_cu_64e7e9f94cuda3std6ranges3__45__cpo4sizeE,@object
	.size		_ZN60_INTERNAL_cc39553c_29_group_norm_nhwc_one_pass_4_cu_64e7e9f94cuda3std6ranges3__45__cpo4sizeE,(_ZN60_INTERNAL_cc39553c_29_group_norm_nhwc_one_pass_4_cu_64e7e9f96thrust23THRUST_300001_SM_900_NS12placeholders2_9E - _ZN60_INTERNAL_cc39553c_29_group_norm_nhwc_one_pass_4_cu_64e7e9f94cuda3std6ranges3__45__cpo4sizeE)
_ZN60_INTERNAL_cc39553c_29_group_norm_nhwc_one_pass_4_cu_64e7e9f94cuda3std6ranges3__45__cpo4sizeE:
	.zero		1
	.type		_ZN60_INTERNAL_cc39553c_29_group_norm_nhwc_one_pass_4_cu_64e7e9f96thrust23THRUST_300001_SM_900_NS12placeholders2_9E,@object
	.size		_ZN60_INTERNAL_cc39553c_29_group_norm_nhwc_one_pass_4_cu_64e7e9f96thrust23THRUST_300001_SM_900_NS12placeholders2_9E,(_ZN60_INTERNAL_cc39553c_29_group_norm_nhwc_one_pass_4_cu_64e7e9f94cuda3std3__45__cpo7crbeginE - _ZN60_INTERNAL_cc39553c_29_group_norm_nhwc_one_pass_4_cu_64e7e9f96thrust23THRUST_300001_SM_900_NS12placeholders2_9E)
_ZN60_INTERNAL_cc39553c_29_group_norm_nhwc_one_pass_4_cu_64e7e9f96thrust23THRUST_300001_SM_900_NS12placeholders2_9E:
	.zero		1
	.type		_ZN60_INTERNAL_cc39553c_29_group_norm_nhwc_one_pass_4_cu_64e7e9f94cuda3std3__45__cpo7crbeginE,@object
	.size		_ZN60_INTERNAL_cc39553c_29_group_norm_nhwc_one_pass_4_cu_64e7e9f94cuda3std3__45__cpo7crbeginE,(_ZN60_INTERNAL_cc39553c_29_group_norm_nhwc_one_pass_4_cu_64e7e9f94cuda3std6ranges3__45__cpo4nextE - _ZN60_INTERNAL_cc39553c_29_group_norm_nhwc_one_pass_4_cu_64e7e9f94cuda3std3__45__cpo7crbeginE)
_ZN60_INTERNAL_cc39553c_29_group_norm_nhwc_one_pass_4_cu_64e7e9f94cuda3std3__45__cpo7crbeginE:
	.zero		1
	.type		_ZN60_INTERNAL_cc39553c_29_group_norm_nhwc_one_pass_4_cu_64e7e9f94cuda3std6ranges3__45__cpo4nextE,@object
	.size		_ZN60_INTERNAL_cc39553c_29_group_norm_nhwc_one_pass_4_cu_64e7e9f94cuda3std6ranges3__45__cpo4nextE,(_ZN60_INTERNAL_cc39553c_29_group_norm_nhwc_one_pass_4_cu_64e7e9f94cuda3std6ranges3__45__cpo4swapE - _ZN60_INTERNAL_cc39553c_29_group_norm_nhwc_one_pass_4_cu_64e7e9f94cuda3std6ranges3__45__cpo4nextE)
_ZN60_INTERNAL_cc39553c_29_group_norm_nhwc_one_pass_4_cu_64e7e9f94cuda3std6ranges3__45__cpo4nextE:
	.zero		1
	.type		_ZN60_INTERNAL_cc39553c_29_group_norm_nhwc_one_pass_4_cu_64e7e9f94cuda3std6ranges3__45__cpo4swapE,@object
	.size		_ZN60_INTERNAL_cc39553c_29_group_norm_nhwc_one_pass_4_cu_64e7e9f94cuda3std6ranges3__45__cpo4swapE,(_ZN60_INTERNAL_cc39553c_29_group_norm_nhwc_one_pass_4_cu_64e7e9f96thrust23THRUST_300001_SM_900_NS12placeholders2_1E - _ZN60_INTERNAL_cc39553c_29_group_norm_nhwc_one_pass_4_cu_64e7e9f94cuda3std6ranges3__45__cpo4swapE)
_ZN60_INTERNAL_cc39553c_29_group_norm_nhwc_one_pass_4_cu_64e7e9f94cuda3std6ranges3__45__cpo4swapE:
	.zero		1
	.type		_ZN60_INTERNAL_cc39553c_29_group_norm_nhwc_one_pass_4_cu_64e7e9f96thrust23THRUST_300001_SM_900_NS12placeholders2_1E,@object
	.size		_ZN60_INTERNAL_cc39553c_29_group_norm_nhwc_one_pass_4_cu_64e7e9f96thrust23THRUST_300001_SM_900_NS12placeholders2_1E,(_ZN60_INTERNAL_cc39553c_29_group_norm_nhwc_one_pass_4_cu_64e7e9f96thrust23THRUST_300001_SM_900_NS12placeholders2_3E - _ZN60_INTERNAL_cc39553c_29_group_norm_nhwc_one_pass_4_cu_64e7e9f96thrust23THRUST_300001_SM_900_NS12placeholders2_1E)
_ZN60_INTERNAL_cc39553c_29_group_norm_nhwc_one_pass_4_cu_64e7e9f96thrust23THRUST_300001_SM_900_NS12placeholders2_1E:
	.zero		1
	.type		_ZN60_INTERNAL_cc39553c_29_group_norm_nhwc_one_pass_4_cu_64e7e9f96thrust23THRUST_300001_SM_900_NS12placeholders2_3E,@object
	.size		_ZN60_INTERNAL_cc39553c_29_group_norm_nhwc_one_pass_4_cu_64e7e9f96thrust23THRUST_300001_SM_900_NS12placeholders2_3E,(_ZN60_INTERNAL_cc39553c_29_group_norm_nhwc_one_pass_4_cu_64e7e9f94cuda3std3__45__cpo5beginE - _ZN60_INTERNAL_cc39553c_29_group_norm_nhwc_one_pass_4_cu_64e7e9f96thrust23THRUST_300001_SM_900_NS12placeholders2_3E)
_ZN60_INTERNAL_cc39553c_29_group_norm_nhwc_one_pass_4_cu_64e7e9f96thrust23THRUST_300001_SM_900_NS12placeholders2_3E:
	.zero		1
	.type		_ZN60_INTERNAL_cc39553c_29_group_norm_nhwc_one_pass_4_cu_64e7e9f94cuda3std3__45__cpo5beginE,@object
	.size		_ZN60_INTERNAL_cc39553c_29_group_norm_nhwc_one_pass_4_cu_64e7e9f94cuda3std3__45__cpo5beginE,(_ZN60_INTERNAL_cc39553c_29_group_norm_nhwc_one_pass_4_cu_64e7e9f94cuda3std6ranges3__45__cpo5beginE - _ZN60_INTERNAL_cc39553c_29_group_norm_nhwc_one_pass_4_cu_64e7e9f94cuda3std3__45__cpo5beginE)
_ZN60_INTERNAL_cc39553c_29_group_norm_nhwc_one_pass_4_cu_64e7e9f94cuda3std3__45__cpo5beginE:
	.zero		1
	.type		_ZN60_INTERNAL_cc39553c_29_group_norm_nhwc_one_pass_4_cu_64e7e9f94cuda3std6ranges3__45__cpo5beginE,@object
	.size		_ZN60_INTERNAL_cc39553c_29_group_norm_nhwc_one_pass_4_cu_64e7e9f94cuda3std6ranges3__45__cpo5beginE,(_ZN60_INTERNAL_cc39553c_29_group_norm_nhwc_one_pass_4_cu_64e7e9f94cuda3std3__462_GLOBAL__N__cc39553c_29_group_norm_nhwc_one_pass_4_cu_64e7e9f96ignoreE - _ZN60_INTERNAL_cc39553c_29_group_norm_nhwc_one_pass_4_cu_64e7e9f94cuda3std6ranges3__45__cpo5beginE)
_ZN60_INTERNAL_cc39553c_29_group_norm_nhwc_one_pass_4_cu_64e7e9f94cuda3std6ranges3__45__cpo5beginE:
	.zero		1
	.type		_ZN60_INTERNAL_cc39553c_29_group_norm_nhwc_one_pass_4_cu_64e7e9f94cuda3std3__462_GLOBAL__N__cc39553c_29_group_norm_nhwc_one_pass_4_cu_64e7e9f96ignoreE,@object
	.size		_ZN60_INTERNAL_cc39553c_29_group_norm_nhwc_one_pass_4_cu_64e7e9f94cuda3std3__462_GLOBAL__N__cc39553c_29_group_norm_nhwc_one_pass_4_cu_64e7e9f96ignoreE,(_ZN60_INTERNAL_cc39553c_29_group_norm_nhwc_one_pass_4_cu_64e7e9f94cuda3std6ranges3__45__cpo4dataE - _ZN60_INTERNAL_cc39553c_29_group_norm_nhwc_one_pass_4_cu_64e7e9f94cuda3std3__462_GLOBAL__N__cc39553c_29_group_norm_nhwc_one_pass_4_cu_64e7e9f96ignoreE)
_ZN60_INTERNAL_cc39553c_29_group_norm_nhwc_one_pass_4_cu_64e7e9f94cuda3std3__462_GLOBAL__N__cc39553c_29_group_norm_nhwc_one_pass_4_cu_64e7e9f96ignoreE:
	.zero		1
	.type		_ZN60_INTERNAL_cc39553c_29_group_norm_nhwc_one_pass_4_cu_64e7e9f94cuda3std6ranges3__45__cpo4dataE,@object
	.size		_ZN60_INTERNAL_cc39553c_29_group_norm_nhwc_one_pass_4_cu_64e7e9f94cuda3std6ranges3__45__cpo4dataE,(_ZN60_INTERNAL_cc39553c_29_group_norm_nhwc_one_pass_4_cu_64e7e9f96thrust23THRUST_300001_SM_900_NS12placeholders2_7E - _ZN60_INTERNAL_cc39553c_29_group_norm_nhwc_one_pass_4_cu_64e7e9f94cuda3std6ranges3__45__cpo4dataE)
_ZN60_INTERNAL_cc39553c_29_group_norm_nhwc_one_pass_4_cu_64e7e9f94cuda3std6ranges3__45__cpo4dataE:
	.zero		1
	.type		_ZN60_INTERNAL_cc39553c_29_group_norm_nhwc_one_pass_4_cu_64e7e9f96thrust23THRUST_300001_SM_900_NS12placeholders2_7E,@object
	.size		_ZN60_INTERNAL_cc39553c_29_group_norm_nhwc_one_pass_4_cu_64e7e9f96thrust23THRUST_300001_SM_900_NS12placeholders2_7E,(_ZN60_INTERNAL_cc39553c_29_group_norm_nhwc_one_pass_4_cu_64e7e9f94cuda3std3__45__cpo6rbeginE - _ZN60_INTERNAL_cc39553c_29_group_norm_nhwc_one_pass_4_cu_64e7e9f96thrust23THRUST_300001_SM_900_NS12placeholders2_7E)
_ZN60_INTERNAL_cc39553c_29_group_norm_nhwc_one_pass_4_cu_64e7e9f96thrust23THRUST_300001_SM_900_NS12placeholders2_7E:
	.zero		1
	.type		_ZN60_INTERNAL_cc39553c_29_group_norm_nhwc_one_pass_4_cu_64e7e9f94cuda3std3__45__cpo6rbeginE,@object
	.size		_ZN60_INTERNAL_cc39553c_29_group_norm_nhwc_one_pass_4_cu_64e7e9f94cuda3std3__45__cpo6rbeginE,(_ZN60_INTERNAL_cc39553c_29_group_norm_nhwc_one_pass_4_cu_64e7e9f94cuda3std6ranges3__45__cpo7advanceE - _ZN60_INTERNAL_cc39553c_29_group_norm_nhwc_one_pass_4_cu_64e7e9f94cuda3std3__45__cpo6rbeginE)
_ZN60_INTERNAL_cc39553c_29_group_norm_nhwc_one_pass_4_cu_64e7e9f94cuda3std3__45__cpo6rbeginE:
	.zero		1
	.type		_ZN60_INTERNAL_cc39553c_29_group_norm_nhwc_one_pass_4_cu_64e7e9f94cuda3std6ranges3__45__cpo7advanceE,@object
	.size		_ZN60_INTERNAL_cc39553c_29_group_norm_nhwc_one_pass_4_cu_64e7e9f94cuda3std6ranges3__45__cpo7advanceE,(_ZN60_INTERNAL_cc39553c_29_group_norm_nhwc_one_pass_4_cu_64e7e9f94cuda3std3__47nulloptE - _ZN60_INTERNAL_cc39553c_29_group_norm_nhwc_one_pass_4_cu_64e7e9f94cuda3std6ranges3__45__cpo7advanceE)
_ZN60_INTERNAL_cc39553c_29_group_norm_nhwc_one_pass_4_cu_64e7e9f94cuda3std6ranges3__45__cpo7advanceE:
	.zero		1
	.type		_ZN60_INTERNAL_cc39553c_29_group_norm_nhwc_one_pass_4_cu_64e7e9f94cuda3std3__47nulloptE,@object
	.size		_ZN60_INTERNAL_cc39553c_29_group_norm_nhwc_one_pass_4_cu_64e7e9f94cuda3std3__47nulloptE,(_ZN60_INTERNAL_cc39553c_29_group_norm_nhwc_one_pass_4_cu_64e7e9f94cuda3std6ranges3__45__cpo8distanceE - _ZN60_INTERNAL_cc39553c_29_group_norm_nhwc_one_pass_4_cu_64e7e9f94cuda3std3__47nulloptE)
_ZN60_INTERNAL_cc39553c_29_group_norm_nhwc_one_pass_4_cu_64e7e9f94cuda3std3__47nulloptE:
	.zero		1
	.type		_ZN60_INTERNAL_cc39553c_29_group_norm_nhwc_one_pass_4_cu_64e7e9f94cuda3std6ranges3__45__cpo8distanceE,@object
	.size		_ZN60_INTERNAL_cc39553c_29_group_norm_nhwc_one_pass_4_cu_64e7e9f94cuda3std6ranges3__45__cpo8distanceE,(_ZN60_INTERNAL_cc39553c_29_group_norm_nhwc_one_pass_4_cu_64e7e9f96thrust23THRUST_300001_SM_900_NS12placeholders2_6E - _ZN60_INTERNAL_cc39553c_29_group_norm_nhwc_one_pass_4_cu_64e7e9f94cuda3std6ranges3__45__cpo8distanceE)
_ZN60_INTERNAL_cc39553c_29_group_norm_nhwc_one_pass_4_cu_64e7e9f94cuda3std6ranges3__45__cpo8distanceE:
	.zero		1
	.type		_ZN60_INTERNAL_cc39553c_29_group_norm_nhwc_one_pass_4_cu_64e7e9f96thrust23THRUST_300001_SM_900_NS12placeholders2_6E,@object
	.size		_ZN60_INTERNAL_cc39553c_29_group_norm_nhwc_one_pass_4_cu_64e7e9f96thrust23THRUST_300001_SM_900_NS12placeholders2_6E,(_ZN60_INTERNAL_cc39553c_29_group_norm_nhwc_one_pass_4_cu_64e7e9f94cuda3std3__45__cpo4cendE - _ZN60_INTERNAL_cc39553c_29_group_norm_nhwc_one_pass_4_cu_64e7e9f96thrust23THRUST_300001_SM_900_NS12placeholders2_6E)
_ZN60_INTERNAL_cc39553c_29_group_norm_nhwc_one_pass_4_cu_64e7e9f96thrust23THRUST_300001_SM_900_NS12placeholders2_6E:
	.zero		1
	.type		_ZN60_INTERNAL_cc39553c_29_group_norm_nhwc_one_pass_4_cu_64e7e9f94cuda3std3__45__cpo4cendE,@object
	.size		_ZN60_INTERNAL_cc39553c_29_group_norm_nhwc_one_pass_4_cu_64e7e9f94cuda3std3__45__cpo4cendE,(_ZN60_INTERNAL_cc39553c_29_group_norm_nhwc_one_pass_4_cu_64e7e9f94cuda3std6ranges3__45__cpo4cendE - _ZN60_INTERNAL_cc39553c_29_group_norm_nhwc_one_pass_4_cu_64e7e9f94cuda3std3__45__cpo4cendE)
_ZN60_INTERNAL_cc39553c_29_group_norm_nhwc_one_pass_4_cu_64e7e9f94cuda3std3__45__cpo4cendE:
	.zero		1
	.type		_ZN60_INTERNAL_cc39553c_29_group_norm_nhwc_one_pass_4_cu_64e7e9f94cuda3std6ranges3__45__cpo4cendE,@object
	.size		_ZN60_INTERNAL_cc39553c_29_group_norm_nhwc_one_pass_4_cu_64e7e9f94cuda3std6ranges3__45__cpo4cendE,(_ZN60_INTERNAL_cc39553c_29_group_norm_nhwc_one_pass_4_cu_64e7e9f94cuda3std3__420unreachable_sentinelE - _ZN60_INTERNAL_cc39553c_29_group_norm_nhwc_one_pass_4_cu_64e7e9f94cuda3std6ranges3__45__cpo4cendE)
_ZN60_INTERNAL_cc39553c_29_group_norm_nhwc_one_pass_4_cu_64e7e9f94cuda3std6ranges3__45__cpo4cendE:
	.zero		1
	.type		_ZN60_INTERNAL_cc39553c_29_group_norm_nhwc_one_pass_4_cu_64e7e9f94cuda3std3__420unreachable_sentinelE,@object
	.size		_ZN60_INTERNAL_cc39553c_29_group_norm_nhwc_one_pass_4_cu_64e7e9f94cuda3std3__420unreachable_sentinelE,(_ZN60_INTERNAL_cc39553c_29_group_norm_nhwc_one_pass_4_cu_64e7e9f94cuda3std6ranges3__45__cpo5ssizeE - _ZN60_INTERNAL_cc39553c_29_group_norm_nhwc_one_pass_4_cu_64e7e9f94cuda3std3__420unreachable_sentinelE)
_ZN60_INTERNAL_cc39553c_29_group_norm_nhwc_one_pass_4_cu_64e7e9f94cuda3std3__420unreachable_sentinelE:
	.zero		1
	.type		_ZN60_INTERNAL_cc39553c_29_group_norm_nhwc_one_pass_4_cu_64e7e9f94cuda3std6ranges3__45__cpo5ssizeE,@object
	.size		_ZN60_INTERNAL_cc39553c_29_group_norm_nhwc_one_pass_4_cu_64e7e9f94cuda3std6ranges3__45__cpo5ssizeE,(_ZN60_INTERNAL_cc39553c_29_group_norm_nhwc_one_pass_4_cu_64e7e9f96thrust23THRUST_300001_SM_900_NS12placeholders3_10E - _ZN60_INTERNAL_cc39553c_29_group_norm_nhwc_one_pass_4_cu_64e7e9f94cuda3std6ranges3__45__cpo5ssizeE)
_ZN60_INTERNAL_cc39553c_29_group_norm_nhwc_one_pass_4_cu_64e7e9f94cuda3std6ranges3__45__cpo5ssizeE:
	.zero		1
	.type		_ZN60_INTERNAL_cc39553c_29_group_norm_nhwc_one_pass_4_cu_64e7e9f96thrust23THRUST_300001_SM_900_NS12placeholders3_10E,@object
	.size		_ZN60_INTERNAL_cc39553c_29_group_norm_nhwc_one_pass_4_cu_64e7e9f96thrust23THRUST_300001_SM_900_NS12placeholders3_10E,(_ZN60_INTERNAL_cc39553c_29_group_norm_nhwc_one_pass_4_cu_64e7e9f94cuda3std3__45__cpo5crendE - _ZN60_INTERNAL_cc39553c_29_group_norm_nhwc_one_pass_4_cu_64e7e9f96thrust23THRUST_300001_SM_900_NS12placeholders3_10E)
_ZN60_INTERNAL_cc39553c_29_group_norm_nhwc_one_pass_4_cu_64e7e9f96thrust23THRUST_300001_SM_900_NS12placeholders3_10E:
	.zero		1
	.type		_ZN60_INTERNAL_cc39553c_29_group_norm_nhwc_one_pass_4_cu_64e7e9f94cuda3std3__45__cpo5crendE,@object
	.size		_ZN60_INTERNAL_cc39553c_29_group_norm_nhwc_one_pass_4_cu_64e7e9f94cuda3std3__45__cpo5crendE,(_ZN60_INTERNAL_cc39553c_29_group_norm_nhwc_one_pass_4_cu_64e7e9f94cuda3std6ranges3__45__cpo4prevE - _ZN60_INTERNAL_cc39553c_29_group_norm_nhwc_one_pass_4_cu_64e7e9f94cuda3std3__45__cpo5crendE)
_ZN60_INTERNAL_cc39553c_29_group_norm_nhwc_one_pass_4_cu_64e7e9f94cuda3std3__45__cpo5crendE:
	.zero		1
	.type		_ZN60_INTERNAL_cc39553c_29_group_norm_nhwc_one_pass_4_cu_64e7e9f94cuda3std6ranges3__45__cpo4prevE,@object
	.size		_ZN60_INTERNAL_cc39553c_29_group_norm_nhwc_one_pass_4_cu_64e7e9f94cuda3std6ranges3__45__cpo4prevE,(_ZN60_INTERNAL_cc39553c_29_group_norm_nhwc_one_pass_4_cu_64e7e9f94cuda3std6ranges3__45__cpo9iter_moveE - _ZN60_INTERNAL_cc39553c_29_group_norm_nhwc_one_pass_4_cu_64e7e9f94cuda3std6ranges3__45__cpo4prevE)
_ZN60_INTERNAL_cc39553c_29_group_norm_nhwc_one_pass_4_cu_64e7e9f94cuda3std6ranges3__45__cpo4prevE:
	.zero		1
	.type		_ZN60_INTERNAL_cc39553c_29_group_norm_nhwc_one_pass_4_cu_64e7e9f94cuda3std6ranges3__45__cpo9iter_moveE,@object
	.size		_ZN60_INTERNAL_cc39553c_29_group_norm_nhwc_one_pass_4_cu_64e7e9f94cuda3std6ranges3__45__cpo9iter_moveE,(_ZN60_INTERNAL_cc39553c_29_group_norm_nhwc_one_pass_4_cu_64e7e9f96thrust23THRUST_300001_SM_900_NS12placeholders2_2E - _ZN60_INTERNAL_cc39553c_29_group_norm_nhwc_one_pass_4_cu_64e7e9f94cuda3std6ranges3__45__cpo9iter_moveE)
_ZN60_INTERNAL_cc39553c_29_group_norm_nhwc_one_pass_4_cu_64e7e9f94cuda3std6ranges3__45__cpo9iter_moveE:
	.zero		1
	.type		_ZN60_INTERNAL_cc39553c_29_group_norm_nhwc_one_pass_4_cu_64e7e9f96thrust23THRUST_300001_SM_900_NS12placeholders2_2E,@object
	.size		_ZN60_INTERNAL_cc39553c_29_group_norm_nhwc_one_pass_4_cu_64e7e9f96thrust23THRUST_300001_SM_900_NS12placeholders2_2E,(_ZN60_INTERNAL_cc39553c_29_group_norm_nhwc_one_pass_4_cu_64e7e9f96thrust23THRUST_300001_SM_900_NS12placeholders2_4E - _ZN60_INTERNAL_cc39553c_29_group_norm_nhwc_one_pass_4_cu_64e7e9f96thrust23THRUST_300001_SM_900_NS12placeholders2_2E)
_ZN60_INTERNAL_cc39553c_29_group_norm_nhwc_one_pass_4_cu_64e7e9f96thrust23THRUST_300001_SM_900_NS12placeholders2_2E:
	.zero		1
	.type		_ZN60_INTERNAL_cc39553c_29_group_norm_nhwc_one_pass_4_cu_64e7e9f96thrust23THRUST_300001_SM_900_NS12placeholders2_4E,@object
	.size		_ZN60_INTERNAL_cc39553c_29_group_norm_nhwc_one_pass_4_cu_64e7e9f96thrust23THRUST_300001_SM_900_NS12placeholders2_4E,(_ZN60_INTERNAL_cc39553c_29_group_norm_nhwc_one_pass_4_cu_64e7e9f94cuda3std3__45__cpo3endE - _ZN60_INTERNAL_cc39553c_29_group_norm_nhwc_one_pass_4_cu_64e7e9f96thrust23THRUST_300001_SM_900_NS12placeholders2_4E)
_ZN60_INTERNAL_cc39553c_29_group_norm_nhwc_one_pass_4_cu_64e7e9f96thrust23THRUST_300001_SM_900_NS12placeholders2_4E:
	.zero		1
	.type		_ZN60_INTERNAL_cc39553c_29_group_norm_nhwc_one_pass_4_cu_64e7e9f94cuda3std3__45__cpo3endE,@object
	.size		_ZN60_INTERNAL_cc39553c_29_group_norm_nhwc_one_pass_4_cu_64e7e9f94cuda3std3__45__cpo3endE,(_ZN60_INTERNAL_cc39553c_29_group_norm_nhwc_one_pass_4_cu_64e7e9f94cuda3std6ranges3__45__cpo3endE - _ZN60_INTERNAL_cc39553c_29_group_norm_nhwc_one_pass_4_cu_64e7e9f94cuda3std3__45__cpo3endE)
_ZN60_INTERNAL_cc39553c_29_group_norm_nhwc_one_pass_4_cu_64e7e9f94cuda3std3__45__cpo3endE:
	.zero		1
	.type		_ZN60_INTERNAL_cc39553c_29_group_norm_nhwc_one_pass_4_cu_64e7e9f94cuda3std6ranges3__45__cpo3endE,@object
	.size		_ZN60_INTERNAL_cc39553c_29_group_norm_nhwc_one_pass_4_cu_64e7e9f94cuda3std6ranges3__45__cpo3endE,(_ZN60_INTERNAL_cc39553c_29_group_norm_nhwc_one_pass_4_cu_64e7e9f94cuda3std3__419piecewise_constructE - _ZN60_INTERNAL_cc39553c_29_group_norm_nhwc_one_pass_4_cu_64e7e9f94cuda3std6ranges3__45__cpo3endE)
_ZN60_INTERNAL_cc39553c_29_group_norm_nhwc_one_pass_4_cu_64e7e9f94cuda3std6ranges3__45__cpo3endE:
	.zero		1
	.type		_ZN60_INTERNAL_cc39553c_29_group_norm_nhwc_one_pass_4_cu_64e7e9f94cuda3std3__419piecewise_constructE,@object
	.size		_ZN60_INTERNAL_cc39553c_29_group_norm_nhwc_one_pass_4_cu_64e7e9f94cuda3std3__419piecewise_constructE,(_ZN60_INTERNAL_cc39553c_29_group_norm_nhwc_one_pass_4_cu_64e7e9f94cuda3std6ranges3__45__cpo5cdataE - _ZN60_INTERNAL_cc39553c_29_group_norm_nhwc_one_pass_4_cu_64e7e9f94cuda3std3__419piecewise_constructE)
_ZN60_INTERNAL_cc39553c_29_group_norm_nhwc_one_pass_4_cu_64e7e9f94cuda3std3__419piecewise_constructE:
	.zero		1
	.type		_ZN60_INTERNAL_cc39553c_29_group_norm_nhwc_one_pass_4_cu_64e7e9f94cuda3std6ranges3__45__cpo5cdataE,@object
	.size		_ZN60_INTERNAL_cc39553c_29_group_norm_nhwc_one_pass_4_cu_64e7e9f94cuda3std6ranges3__45__cpo5cdataE,(_ZN60_INTERNAL_cc39553c_29_group_norm_nhwc_one_pass_4_cu_64e7e9f96thrust23THRUST_300001_SM_900_NS12placeholders2_8E - _ZN60_INTERNAL_cc39553c_29_group_norm_nhwc_one_pass_4_cu_64e7e9f94cuda3std6ranges3__45__cpo5cdataE)
_ZN60_INTERNAL_cc39553c_29_group_norm_nhwc_one_pass_4_cu_64e7e9f94cuda3std6ranges3__45__cpo5cdataE:
	.zero		1
	.type		_ZN60_INTERNAL_cc39553c_29_group_norm_nhwc_one_pass_4_cu_64e7e9f96thrust23THRUST_300001_SM_900_NS12placeholders2_8E,@object
	.size		_ZN60_INTERNAL_cc39553c_29_group_norm_nhwc_one_pass_4_cu_64e7e9f96thrust23THRUST_300001_SM_900_NS12placeholders2_8E,(_ZN60_INTERNAL_cc39553c_29_group_norm_nhwc_one_pass_4_cu_64e7e9f94cuda3std3__45__cpo4rendE - _ZN60_INTERNAL_cc39553c_29_group_norm_nhwc_one_pass_4_cu_64e7e9f96thrust23THRUST_300001_SM_900_NS12placeholders2_8E)
_ZN60_INTERNAL_cc39553c_29_group_norm_nhwc_one_pass_4_cu_64e7e9f96thrust23THRUST_300001_SM_900_NS12placeholders2_8E:
	.zero		1
	.type		_ZN60_INTERNAL_cc39553c_29_group_norm_nhwc_one_pass_4_cu_64e7e9f94cuda3std3__45__cpo4rendE,@object
	.size		_ZN60_INTERNAL_cc39553c_29_group_norm_nhwc_one_pass_4_cu_64e7e9f94cuda3std3__45__cpo4rendE,(_ZN60_INTERNAL_cc39553c_29_group_norm_nhwc_one_pass_4_cu_64e7e9f94cuda3std6ranges3__45__cpo9iter_swapE - _ZN60_INTERNAL_cc39553c_29_group_norm_nhwc_one_pass_4_cu_64e7e9f94cuda3std3__45__cpo4rendE)
_ZN60_INTERNAL_cc39553c_29_group_norm_nhwc_one_pass_4_cu_64e7e9f94cuda3std3__45__cpo4rendE:
	.zero		1
	.type		_ZN60_INTERNAL_cc39553c_29_group_norm_nhwc_one_pass_4_cu_64e7e9f94cuda3std6ranges3__45__cpo9iter_swapE,@object
	.size		_ZN60_INTERNAL_cc39553c_29_group_norm_nhwc_one_pass_4_cu_64e7e9f94cuda3std6ranges3__45__cpo9iter_swapE,(_ZN60_INTERNAL_cc39553c_29_group_norm_nhwc_one_pass_4_cu_64e7e9f94cuda3std3__48unexpectE - _ZN60_INTERNAL_cc39553c_29_group_norm_nhwc_one_pass_4_cu_64e7e9f94cuda3std6ranges3__45__cpo9iter_swapE)
_ZN60_INTERNAL_cc39553c_29_group_norm_nhwc_one_pass_4_cu_64e7e9f94cuda3std6ranges3__45__cpo9iter_swapE:
	.zero		1
	.type		_ZN60_INTERNAL_cc39553c_29_group_norm_nhwc_one_pass_4_cu_64e7e9f94cuda3std3__48unexpectE,@object
	.size		_ZN60_INTERNAL_cc39553c_29_group_norm_nhwc_one_pass_4_cu_64e7e9f94cuda3std3__48unexpectE,(_ZN60_INTERNAL_cc39553c_29_group_norm_nhwc_one_pass_4_cu_64e7e9f96thrust23THRUST_300001_SM_900_NS6system6detail10sequential3seqE - _ZN60_INTERNAL_cc39553c_29_group_norm_nhwc_one_pass_4_cu_64e7e9f94cuda3std3__48unexpectE)
_ZN60_INTERNAL_cc39553c_29_group_norm_nhwc_one_pass_4_cu_64e7e9f94cuda3std3__48unexpectE:
	.zero		1
	.type		_ZN60_INTERNAL_cc39553c_29_group_norm_nhwc_one_pass_4_cu_64e7e9f96thrust23THRUST_300001_SM_900_NS6system6detail10sequential3seqE,@object
	.size		_ZN60_INTERNAL_cc39553c_29_group_norm_nhwc_one_pass_4_cu_64e7e9f96thrust23THRUST_300001_SM_900_NS6system6detail10sequential3seqE,(.L_29 - _ZN60_INTERNAL_cc39553c_29_group_norm_nhwc_one_pass_4_cu_64e7e9f96thrust23THRUST_300001_SM_900_NS6system6detail10sequential3seqE)
_ZN60_INTERNAL_cc39553c_29_group_norm_nhwc_one_pass_4_cu_64e7e9f96thrust23THRUST_300001_SM_900_NS6system6detail10sequential3seqE:
	.zero		1
.L_29:


//--------------------- .nv.shared._Z35group_norm_nhwc_bwd_one_pass_kernelI11Bf16IOFp32WLi64ELi4ELi128EEv26Group_norm_nhwc_bwd_params --------------------------
	.section	.nv.shared._Z35group_norm_nhwc_bwd_one_pass_kernelI11Bf16IOFp32WLi64ELi4ELi128EEv26Group_norm_nhwc_bwd_params,"aw",@nobits
	.sectionflags	@""
	.align	16
.nv.shared._Z35group_norm_nhwc_bwd_one_pass_kernelI11Bf16IOFp32WLi64ELi4ELi128EEv26Group_norm_nhwc_bwd_params:
	.zero		3136


//--------------------- .nv.shared._Z35group_norm_nhwc_bwd_one_pass_kernelI11Bf16IOFp32WLi128ELi4ELi128EEv26Group_norm_nhwc_bwd_params --------------------------
	.section	.nv.shared._Z35group_norm_nhwc_bwd_one_pass_kernelI11Bf16IOFp32WLi128ELi4ELi128EEv26Group_norm_nhwc_bwd_params,"aw",@nobits
	.sectionflags	@""
	.align	16
.nv.shared._Z35group_norm_nhwc_bwd_one_pass_kernelI11Bf16IOFp32WLi128ELi4ELi128EEv26Group_norm_nhwc_bwd_params:
	.zero		3136


//--------------------- .nv.shared._Z35group_norm_nhwc_bwd_one_pass_kernelI11Bf16IOFp32WLi256ELi4ELi128EEv26Group_norm_nhwc_bwd_params --------------------------
	.section	.nv.shared._Z35group_norm_nhwc_bwd_one_pass_kernelI11Bf16IOFp32WLi256ELi4ELi128EEv26Group_norm_nhwc_bwd_params,"aw",@nobits
	.sectionflags	@""
	.align	16
.nv.shared._Z35group_norm_nhwc_bwd_one_pass_kernelI11Bf16IOFp32WLi256ELi4ELi128EEv26Group_norm_nhwc_bwd_params:
	.zero		3136


//--------------------- .nv.shared._Z35group_norm_nhwc_bwd_one_pass_kernelI11Bf16IOFp32WLi512ELi4ELi128EEv26Group_norm_nhwc_bwd_params --------------------------
	.section	.nv.shared._Z35group_norm_nhwc_bwd_one_pass_kernelI11Bf16IOFp32WLi512ELi4ELi128EEv26Group_norm_nhwc_bwd_params,"aw",@nobits
	.sectionflags	@""
	.align	16
.nv.shared._Z35group_norm_nhwc_bwd_one_pass_kernelI11Bf16IOFp32WLi512ELi4ELi128EEv26Group_norm_nhwc_bwd_params:
	.zero		3136


//--------------------- .nv.shared._Z35group_norm_nhwc_bwd_one_pass_kernelI11Bf16IOBf16WLi64ELi4ELi128EEv26Group_norm_nhwc_bwd_params --------------------------
	.section	.nv.shared._Z35group_norm_nhwc_bwd_one_pass_kernelI11Bf16IOBf16WLi64ELi4ELi128EEv26Group_norm_nhwc_bwd_params,"aw",@nobits
	.sectionflags	@""
	.align	16
.nv.shared._Z35group_norm_nhwc_bwd_one_pass_kernelI11Bf16IOBf16WLi64ELi4ELi128EEv26Group_norm_nhwc_bwd_params:
	.zero		3136


//--------------------- .nv.shared._Z35group_norm_nhwc_bwd_one_pass_kernelI11Bf16IOBf16WLi128ELi4ELi128EEv26Group_norm_nhwc_bwd_params --------------------------
	.section	.nv.shared._Z35group_norm_nhwc_bwd_one_pass_kernelI11Bf16IOBf16WLi128ELi4ELi128EEv26Group_norm_nhwc_bwd_params,"aw",@nobits
	.sectionflags	@""
	.align	16
.nv.shared._Z35group_norm_nhwc_bwd_one_pass_kernelI11Bf16IOBf16WLi128ELi4ELi128EEv26Group_norm_nhwc_bwd_params:
	.zero		3136


//--------------------- .nv.shared._Z35group_norm_nhwc_bwd_one_pass_kernelI11Bf16IOBf16WLi256ELi4ELi128EEv26Group_norm_nhwc_bwd_params --------------------------
	.section	.nv.shared._Z35group_norm_nhwc_bwd_one_pass_kernelI11Bf16IOBf16WLi256ELi4ELi128EEv26Group_norm_nhwc_bwd_params,"aw",@nobits
	.sectionflags	@""
	.align	16
.nv.shared._Z35group_norm_nhwc_bwd_one_pass_kernelI11Bf16IOBf16WLi256ELi4ELi128EEv26Group_norm_nhwc_bwd_params:
	.zero		3136


//--------------------- .nv.shared._Z35group_norm_nhwc_bwd_one_pass_kernelI11Bf16IOBf16WLi512ELi4ELi128EEv26Group_norm_nhwc_bwd_params --------------------------
	.section	.nv.shared._Z35group_norm_nhwc_bwd_one_pass_kernelI11Bf16IOBf16WLi512ELi4ELi128EEv26Group_norm_nhwc_bwd_params,"aw",@nobits
	.sectionflags	@""
	.align	16
.nv.shared._Z35group_norm_nhwc_bwd_one_pass_kernelI11Bf16IOBf16WLi512ELi4ELi128EEv26Group_norm_nhwc_bwd_params:
	.zero		3136


//--------------------- .nv.shared._Z35group_norm_nhwc_bwd_one_pass_kernelI11Bf16IOFp16WLi64ELi4ELi128EEv26Group_norm_nhwc_bwd_params --------------------------
	.section	.nv.shared._Z35group_norm_nhwc_bwd_one_pass_kernelI11Bf16IOFp16WLi64ELi4ELi128EEv26Group_norm_nhwc_bwd_params,"aw",@nobits
	.sectionflags	@""
	.align	16
.nv.shared._Z35group_norm_nhwc_bwd_one_pass_kernelI11Bf16IOFp16WLi64ELi4ELi128EEv26Group_norm_nhwc_bwd_params:
	.zero		3136


//--------------------- .nv.shared._Z35group_norm_nhwc_bwd_one_pass_kernelI11Bf16IOFp16WLi128ELi4ELi128EEv26Group_norm_nhwc_bwd_params --------------------------
	.section	.nv.shared._Z35group_norm_nhwc_bwd_one_pass_kernelI11Bf16IOFp16WLi128ELi4ELi128EEv26Group_norm_nhwc_bwd_params,"aw",@nobits
	.sectionflags	@""
	.align	16
.nv.shared._Z35group_norm_nhwc_bwd_one_pass_kernelI11Bf16IOFp16WLi128ELi4ELi128EEv26Group_norm_nhwc_bwd_params:
	.zero		3136


//--------------------- .nv.shared._Z35group_norm_nhwc_bwd_one_pass_kernelI11Bf16IOFp16WLi256ELi4ELi128EEv26Group_norm_nhwc_bwd_params --------------------------
	.section	.nv.shared._Z35group_norm_nhwc_bwd_one_pass_kernelI11Bf16IOFp16WLi256ELi4ELi128EEv26Group_norm_nhwc_bwd_params,"aw",@nobits
	.sectionflags	@""
	.align	16
.nv.shared._Z35group_norm_nhwc_bwd_one_pass_kernelI11Bf16IOFp16WLi256ELi4ELi128EEv26Group_norm_nhwc_bwd_params:
	.zero		3136


//--------------------- .nv.shared._Z35group_norm_nhwc_bwd_one_pass_kernelI11Bf16IOFp16WLi512ELi4ELi128EEv26Group_norm_nhwc_bwd_params --------------------------
	.section	.nv.shared._Z35group_norm_nhwc_bwd_one_pass_kernelI11Bf16IOFp16WLi512ELi4ELi128EEv26Group_norm_nhwc_bwd_params,"aw",@nobits
	.sectionflags	@""
	.align	16
.nv.shared._Z35group_norm_nhwc_bwd_one_pass_kernelI11Bf16IOFp16WLi512ELi4ELi128EEv26Group_norm_nhwc_bwd_params:
	.zero		3136


//--------------------- .nv.shared._Z35group_norm_nhwc_bwd_one_pass_kernelI11Fp16IOFp32WLi64ELi4ELi128EEv26Group_norm_nhwc_bwd_params --------------------------
	.section	.nv.shared._Z35group_norm_nhwc_bwd_one_pass_kernelI11Fp16IOFp32WLi64ELi4ELi128EEv26Group_norm_nhwc_bwd_params,"aw",@nobits
	.sectionflags	@""
	.align	16
.nv.shared._Z35group_norm_nhwc_bwd_one_pass_kernelI11Fp16IOFp32WLi64ELi4ELi128EEv26Group_norm_nhwc_bwd_params:
	.zero		3136


//--------------------- .nv.shared._Z35group_norm_nhwc_bwd_one_pass_kernelI11Fp16IOFp32WLi128ELi4ELi128EEv26Group_norm_nhwc_bwd_params --------------------------
	.section	.nv.shared._Z35group_norm_nhwc_bwd_one_pass_kernelI11Fp16IOFp32WLi128ELi4ELi128EEv26Group_norm_nhwc_bwd_params,"aw",@nobits
	.sectionflags	@""
	.align	16
.nv.shared._Z35group_norm_nhwc_bwd_one_pass_kernelI11Fp16IOFp32WLi128ELi4ELi128EEv26Group_norm_nhwc_bwd_params:
	.zero		3136


//--------------------- .nv.shared._Z35group_norm_nhwc_bwd_one_pass_kernelI11Fp16IOFp32WLi256ELi4ELi128EEv26Group_norm_nhwc_bwd_params --------------------------
	.section	.nv.shared._Z35group_norm_nhwc_bwd_one_pass_kernelI11Fp16IOFp32WLi256ELi4ELi128EEv26Group_norm_nhwc_bwd_params,"aw",@nobits
	.sectionflags	@""
	.align	16
.nv.shared._Z35group_norm_nhwc_bwd_one_pass_kernelI11Fp16IOFp32WLi256ELi4ELi128EEv26Group_norm_nhwc_bwd_params:
	.zero		3136


//--------------------- .nv.shared._Z35group_norm_nhwc_bwd_one_pass_kernelI11Fp16IOFp32WLi512ELi4ELi128EEv26Group_norm_nhwc_bwd_params --------------------------
	.section	.nv.shared._Z35group_norm_nhwc_bwd_one_pass_kernelI11Fp16IOFp32WLi512ELi4ELi128EEv26Group_norm_nhwc_bwd_params,"aw",@nobits
	.sectionflags	@""
	.align	16
.nv.shared._Z35group_norm_nhwc_bwd_one_pass_kernelI11Fp16IOFp32WLi512ELi4ELi128EEv26Group_norm_nhwc_bwd_params:
	.zero		3136


//--------------------- .nv.shared._Z35group_norm_nhwc_bwd_one_pass_kernelI11Fp16IOBf16WLi64ELi4ELi128EEv26Group_norm_nhwc_bwd_params --------------------------
	.section	.nv.shared._Z35group_norm_nhwc_bwd_one_pass_kernelI11Fp16IOBf16WLi64ELi4ELi128EEv26Group_norm_nhwc_bwd_params,"aw",@nobits
	.sectionflags	@""
	.align	16
.nv.shared._Z35group_norm_nhwc_bwd_one_pass_kernelI11Fp16IOBf16WLi64ELi4ELi128EEv26Group_norm_nhwc_bwd_params:
	.zero		3136


//--------------------- .nv.shared._Z35group_norm_nhwc_bwd_one_pass_kernelI11Fp16IOBf16WLi128ELi4ELi128EEv26Group_norm_nhwc_bwd_params --------------------------
	.section	.nv.shared._Z35group_norm_nhwc_bwd_one_pass_kernelI11Fp16IOBf16WLi128ELi4ELi128EEv26Group_norm_nhwc_bwd_params,"aw",@nobits
	.sectionflags	@""
	.align	16
.nv.shared._Z35group_norm_nhwc_bwd_one_pass_kernelI11Fp16IOBf16WLi128ELi4ELi128EEv26Group_norm_nhwc_bwd_params:
	.zero		3136


//--------------------- .nv.shared._Z35group_norm_nhwc_bwd_one_pass_kernelI11Fp16IOBf16WLi256ELi4ELi128EEv26Group_norm_nhwc_bwd_params --------------------------
	.section	.nv.shared._Z35group_norm_nhwc_bwd_one_pass_kernelI11Fp16IOBf16WLi256ELi4ELi128EEv26Group_norm_nhwc_bwd_params,"aw",@nobits
	.sectionflags	@""
	.align	16
.nv.shared._Z35group_norm_nhwc_bwd_one_pass_kernelI11Fp16IOBf16WLi256ELi4ELi128EEv26Group_norm_nhwc_bwd_params:
	.zero		3136


//--------------------- .nv.shared._Z35group_norm_nhwc_bwd_one_pass_kernelI11Fp16IOBf16WLi512ELi4ELi128EEv26Group_norm_nhwc_bwd_params --------------------------
	.section	.nv.shared._Z35group_norm_nhwc_bwd_one_pass_kernelI11Fp16IOBf16WLi512ELi4ELi128EEv26Group_norm_nhwc_bwd_params,"aw",@nobits
	.sectionflags	@""
	.align	16
.nv.shared._Z35group_norm_nhwc_bwd_one_pass_kernelI11Fp16IOBf16WLi512ELi4ELi128EEv26Group_norm_nhwc_bwd_params:
	.zero		3136


//--------------------- .nv.shared._Z35group_norm_nhwc_bwd_one_pass_kernelI11Fp16IOFp16WLi64ELi4ELi128EEv26Group_norm_nhwc_bwd_params --------------------------
	.section	.nv.shared._Z35group_norm_nhwc_bwd_one_pass_kernelI11Fp16IOFp16WLi64ELi4ELi128EEv26Group_norm_nhwc_bwd_params,"aw",@nobits
	.sectionflags	@""
	.align	16
.nv.shared._Z35group_norm_nhwc_bwd_one_pass_kernelI11Fp16IOFp16WLi64ELi4ELi128EEv26Group_norm_nhwc_bwd_params:
	.zero		3136


//--------------------- .nv.shared._Z35group_norm_nhwc_bwd_one_pass_kernelI11Fp16IOFp16WLi128ELi4ELi128EEv26Group_norm_nhwc_bwd_params --------------------------
	.section	.nv.shared._Z35group_norm_nhwc_bwd_one_pass_kernelI11Fp16IOFp16WLi128ELi4ELi128EEv26Group_norm_nhwc_bwd_params,"aw",@nobits
	.sectionflags	@""
	.align	16
.nv.shared._Z35group_norm_nhwc_bwd_one_pass_kernelI11Fp16IOFp16WLi128ELi4ELi128EEv26Group_norm_nhwc_bwd_params:
	.zero		3136


//--------------------- .nv.shared._Z35group_norm_nhwc_bwd_one_pass_kernelI11Fp16IOFp16WLi256ELi4ELi128EEv26Group_norm_nhwc_bwd_params --------------------------
	.section	.nv.shared._Z35group_norm_nhwc_bwd_one_pass_kernelI11Fp16IOFp16WLi256ELi4ELi128EEv26Group_norm_nhwc_bwd_params,"aw",@nobits
	.sectionflags	@""
	.align	16
.nv.shared._Z35group_norm_nhwc_bwd_one_pass_kernelI11Fp16IOFp16WLi256ELi4ELi128EEv26Group_norm_nhwc_bwd_params:
	.zero		3136


//--------------------- .nv.shared._Z35group_norm_nhwc_bwd_one_pass_kernelI11Fp16IOFp16WLi512ELi4ELi128EEv26Group_norm_nhwc_bwd_params --------------------------
	.section	.nv.shared._Z35group_norm_nhwc_bwd_one_pass_kernelI11Fp16IOFp16WLi512ELi4ELi128EEv26Group_norm_nhwc_bwd_params,"aw",@nobits
	.sectionflags	@""
	.align	16
.nv.shared._Z35group_norm_nhwc_bwd_one_pass_kernelI11Fp16IOFp16WLi512ELi4ELi128EEv26Group_norm_nhwc_bwd_params:
	.zero		3136


//--------------------- .nv.shared._Z35group_norm_nhwc_bwd_one_pass_kernelI11Fp32IOFp32WLi64ELi4ELi128EEv26Group_norm_nhwc_bwd_params --------------------------
	.section	.nv.shared._Z35group_norm_nhwc_bwd_one_pass_kernelI11Fp32IOFp32WLi64ELi4ELi128EEv26Group_norm_nhwc_bwd_params,"aw",@nobits
	.sectionflags	@""
	.align	16
.nv.shared._Z35group_norm_nhwc_bwd_one_pass_kernelI11Fp32IOFp32WLi64ELi4ELi128EEv26Group_norm_nhwc_bwd_params:
	.zero		3136


//--------------------- .nv.shared._Z35group_norm_nhwc_bwd_one_pass_kernelI11Fp32IOFp32WLi128ELi4ELi128EEv26Group_norm_nhwc_bwd_params --------------------------
	.section	.nv.shared._Z35group_norm_nhwc_bwd_one_pass_kernelI11Fp32IOFp32WLi128ELi4ELi128EEv26Group_norm_nhwc_bwd_params,"aw",@nobits
	.sectionflags	@""
	.align	16
.nv.shared._Z35group_norm_nhwc_bwd_one_pass_kernelI11Fp32IOFp32WLi128ELi4ELi128EEv26Group_norm_nhwc_bwd_params:
	.zero		3136


//--------------------- .nv.shared._Z35group_norm_nhwc_bwd_one_pass_kernelI11Fp32IOFp32WLi256ELi4ELi128EEv26Group_norm_nhwc_bwd_params --------------------------
	.section	.nv.shared._Z35group_norm_nhwc_bwd_one_pass_kernelI11Fp32IOFp32WLi256ELi4ELi128EEv26Group_norm_nhwc_bwd_params,"aw",@nobits
	.sectionflags	@""
	.align	16
.nv.shared._Z35group_norm_nhwc_bwd_one_pass_kernelI11Fp32IOFp32WLi256ELi4ELi128EEv26Group_norm_nhwc_bwd_params:
	.zero		3136


//--------------------- .nv.shared._Z35group_norm_nhwc_bwd_one_pass_kernelI11Fp32IOFp32WLi512ELi4ELi128EEv26Group_norm_nhwc_bwd_params --------------------------
	.section	.nv.shared._Z35group_norm_nhwc_bwd_one_pass_kernelI11Fp32IOFp32WLi512ELi4ELi128EEv26Group_norm_nhwc_bwd_params,"aw",@nobits
	.sectionflags	@""
	.align	16
.nv.shared._Z35group_norm_nhwc_bwd_one_pass_kernelI11Fp32IOFp32WLi512ELi4ELi128EEv26Group_norm_nhwc_bwd_params:
	.zero		3136


//--------------------- .nv.shared._Z35group_norm_nhwc_bwd_one_pass_kernelI11Fp32IOBf16WLi64ELi4ELi128EEv26Group_norm_nhwc_bwd_params --------------------------
	.section	.nv.shared._Z35group_norm_nhwc_bwd_one_pass_kernelI11Fp32IOBf16WLi64ELi4ELi128EEv26Group_norm_nhwc_bwd_params,"aw",@nobits
	.sectionflags	@""
	.align	16
.nv.shared._Z35group_norm_nhwc_bwd_one_pass_kernelI11Fp32IOBf16WLi64ELi4ELi128EEv26Group_norm_nhwc_bwd_params:
	.zero		3136


//--------------------- .nv.shared._Z35group_norm_nhwc_bwd_one_pass_kernelI11Fp32IOBf16WLi128ELi4ELi128EEv26Group_norm_nhwc_bwd_params --------------------------
	.section	.nv.shared._Z35group_norm_nhwc_bwd_one_pass_kernelI11Fp32IOBf16WLi128ELi4ELi128EEv26Group_norm_nhwc_bwd_params,"aw",@nobits
	.sectionflags	@""
	.align	16
.nv.shared._Z35group_norm_nhwc_bwd_one_pass_kernelI11Fp32IOBf16WLi128ELi4ELi128EEv26Group_norm_nhwc_bwd_params:
	.zero		3136


//--------------------- .nv.shared._Z35group_norm_nhwc_bwd_one_pass_kernelI11Fp32IOBf16WLi256ELi4ELi128EEv26Group_norm_nhwc_bwd_params --------------------------
	.section	.nv.shared._Z35group_norm_nhwc_bwd_one_pass_kernelI11Fp32IOBf16WLi256ELi4ELi128EEv26Group_norm_nhwc_bwd_params,"aw",@nobits
	.sectionflags	@""
	.align	16
.nv.shared._Z35group_norm_nhwc_bwd_one_pass_kernelI11Fp32IOBf16WLi256ELi4ELi128EEv26Group_norm_nhwc_bwd_params:
	.zero		3136


//--------------------- .nv.shared._Z35group_norm_nhwc_bwd_one_pass_kernelI11Fp32IOBf16WLi512ELi4ELi128EEv26Group_norm_nhwc_bwd_params --------------------------
	.section	.nv.shared._Z35group_norm_nhwc_bwd_one_pass_kernelI11Fp32IOBf16WLi512ELi4ELi128EEv26Group_norm_nhwc_bwd_params,"aw",@nobits
	.sectionflags	@""
	.align	16
.nv.shared._Z35group_norm_nhwc_bwd_one_pass_kernelI11Fp32IOBf16WLi512ELi4ELi128EEv26Group_norm_nhwc_bwd_params:
	.zero		3136


//--------------------- .nv.shared._Z35group_norm_nhwc_bwd_one_pass_kernelI11Fp32IOFp16WLi64ELi4ELi128EEv26Group_norm_nhwc_bwd_params --------------------------
	.section	.nv.shared._Z35group_norm_nhwc_bwd_one_pass_kernelI11Fp32IOFp16WLi64ELi4ELi128EEv26Group_norm_nhwc_bwd_params,"aw",@nobits
	.sectionflags	@""
	.align	16
.nv.shared._Z35group_norm_nhwc_bwd_one_pass_kernelI11Fp32IOFp16WLi64ELi4ELi128EEv26Group_norm_nhwc_bwd_params:
	.zero		3136


//--------------------- .nv.shared._Z35group_norm_nhwc_bwd_one_pass_kernelI11Fp32IOFp16WLi128ELi4ELi128EEv26Group_norm_nhwc_bwd_params --------------------------
	.section	.nv.shared._Z35group_norm_nhwc_bwd_one_pass_kernelI11Fp32IOFp16WLi128ELi4ELi128EEv26Group_norm_nhwc_bwd_params,"aw",@nobits
	.sectionflags	@""
	.align	16
.nv.shared._Z35group_norm_nhwc_bwd_one_pass_kernelI11Fp32IOFp16WLi128ELi4ELi128EEv26Group_norm_nhwc_bwd_params:
	.zero		3136


//--------------------- .nv.shared._Z35group_norm_nhwc_bwd_one_pass_kernelI11Fp32IOFp16WLi256ELi4ELi128EEv26Group_norm_nhwc_bwd_params --------------------------
	.section	.nv.shared._Z35group_norm_nhwc_bwd_one_pass_kernelI11Fp32IOFp16WLi256ELi4ELi128EEv26Group_norm_nhwc_bwd_params,"aw",@nobits
	.sectionflags	@""
	.align	16
.nv.shared._Z35group_norm_nhwc_bwd_one_pass_kernelI11Fp32IOFp16WLi256ELi4ELi128EEv26Group_norm_nhwc_bwd_params:
	.zero		3136


//--------------------- .nv.shared._Z35group_norm_nhwc_bwd_one_pass_kernelI11Fp32IOFp16WLi512ELi4ELi128EEv26Group_norm_nhwc_bwd_params --------------------------
	.section	.nv.shared._Z35group_norm_nhwc_bwd_one_pass_kernelI11Fp32IOFp16WLi512ELi4ELi128EEv26Group_norm_nhwc_bwd_params,"aw",@nobits
	.sectionflags	@""
	.align	16
.nv.shared._Z35group_norm_nhwc_bwd_one_pass_kernelI11Fp32IOFp16WLi512ELi4ELi128EEv26Group_norm_nhwc_bwd_params:
	.zero		3136


//--------------------- .nv.shared._Z35group_norm_nhwc_fwd_one_pass_kernelI11Bf16IOFp32WLi64ELi4ELi128EEv26Group_norm_nhwc_fwd_params --------------------------
	.section	.nv.shared._Z35group_norm_nhwc_fwd_one_pass_kernelI11Bf16IOFp32WLi64ELi4ELi128EEv26Group_norm_nhwc_fwd_params,"aw",@nobits
	.sectionflags	@""
	.align	8
.nv.shared._Z35group_norm_nhwc_fwd_one_pass_kernelI11Bf16IOFp32WLi64ELi4ELi128EEv26Group_norm_nhwc_fwd_params:
	.zero		1080


//--------------------- .nv.shared._Z35group_norm_nhwc_fwd_one_pass_kernelI11Bf16IOFp32WLi128ELi4ELi128EEv26Group_norm_nhwc_fwd_params --------------------------
	.section	.nv.shared._Z35group_norm_nhwc_fwd_one_pass_kernelI11Bf16IOFp32WLi128ELi4ELi128EEv26Group_norm_nhwc_fwd_params,"aw",@nobits
	.sectionflags	@""
	.align	8
.nv.shared._Z35group_norm_nhwc_fwd_one_pass_kernelI11Bf16IOFp32WLi128ELi4ELi128EEv26Group_norm_nhwc_fwd_params:
	.zero		1080


//--------------------- .nv.shared._Z35group_norm_nhwc_fwd_one_pass_kernelI11Bf16IOFp32WLi256ELi4ELi128EEv26Group_norm_nhwc_fwd_params --------------------------
	.section	.nv.shared._Z35group_norm_nhwc_fwd_one_pass_kernelI11Bf16IOFp32WLi256ELi4ELi128EEv26Group_norm_nhwc_fwd_params,"aw",@nobits
	.sectionflags	@""
	.align	8
.nv.shared._Z35group_norm_nhwc_fwd_one_pass_kernelI11Bf16IOFp32WLi256ELi4ELi128EEv26Group_norm_nhwc_fwd_params:
	.zero		1080


//--------------------- .nv.shared._Z35group_norm_nhwc_fwd_one_pass_kernelI11Bf16IOFp32WLi512ELi4ELi128EEv26Group_norm_nhwc_fwd_params --------------------------
	.section	.nv.shared._Z35group_norm_nhwc_fwd_one_pass_kernelI11Bf16IOFp32WLi512ELi4ELi128EEv26Group_norm_nhwc_fwd_params,"aw",@nobits
	.sectionflags	@""
	.align	8
.nv.shared._Z35group_norm_nhwc_fwd_one_pass_kernelI11Bf16IOFp32WLi512ELi4ELi128EEv26Group_norm_nhwc_fwd_params:
	.zero		1080


//--------------------- .nv.shared._Z35group_norm_nhwc_fwd_one_pass_kernelI11Bf16IOBf16WLi64ELi4ELi128EEv26Group_norm_nhwc_fwd_params --------------------------
	.section	.nv.shared._Z35group_norm_nhwc_fwd_one_pass_kernelI11Bf16IOBf16WLi64ELi4ELi128EEv26Group_norm_nhwc_fwd_params,"aw",@nobits
	.sectionflags	@""
	.align	8
.nv.shared._Z35group_norm_nhwc_fwd_one_pass_kernelI11Bf16IOBf16WLi64ELi4ELi128EEv26Group_norm_nhwc_fwd_params:
	.zero		1080


//--------------------- .nv.shared._Z35group_norm_nhwc_fwd_one_pass_kernelI11Bf16IOBf16WLi128ELi4ELi128EEv26Group_norm_nhwc_fwd_params --------------------------
	.section	.nv.shared._Z35group_norm_nhwc_fwd_one_pass_kernelI11Bf16IOBf16WLi128ELi4ELi128EEv26Group_norm_nhwc_fwd_params,"aw",@nobits
	.sectionflags	@""
	.align	8
.nv.shared._Z35group_norm_nhwc_fwd_one_pass_kernelI11Bf16IOBf16WLi128ELi4ELi128EEv26Group_norm_nhwc_fwd_params:
	.zero		1080


//--------------------- .nv.shared._Z35group_norm_nhwc_fwd_one_pass_kernelI11Bf16IOBf16WLi256ELi4ELi128EEv26Group_norm_nhwc_fwd_params --------------------------
	.section	.nv.shared._Z35group_norm_nhwc_fwd_one_pass_kernelI11Bf16IOBf16WLi256ELi4ELi128EEv26Group_norm_nhwc_fwd_params,"aw",@nobits
	.sectionflags	@""
	.align	8
.nv.shared._Z35group_norm_nhwc_fwd_one_pass_kernelI11Bf16IOBf16WLi256ELi4ELi128EEv26Group_norm_nhwc_fwd_params:
	.zero		1080


//--------------------- .nv.shared._Z35group_norm_nhwc_fwd_one_pass_kernelI11Bf16IOBf16WLi512ELi4ELi128EEv26Group_norm_nhwc_fwd_params --------------------------
	.section	.nv.shared._Z35group_norm_nhwc_fwd_one_pass_kernelI11Bf16IOBf16WLi512ELi4ELi128EEv26Group_norm_nhwc_fwd_params,"aw",@nobits
	.sectionflags	@""
	.align	8
.nv.shared._Z35group_norm_nhwc_fwd_one_pass_kernelI11Bf16IOBf16WLi512ELi4ELi128EEv26Group_norm_nhwc_fwd_params:
	.zero		1080


//--------------------- .nv.shared._Z35group_norm_nhwc_fwd_one_pass_kernelI11Bf16IOFp16WLi64ELi4ELi128EEv26Group_norm_nhwc_fwd_params --------------------------
	.section	.nv.shared._Z35group_norm_nhwc_fwd_one_pass_kernelI11Bf16IOFp16WLi64ELi4ELi128EEv26Group_norm_nhwc_fwd_params,"aw",@nobits
	.sectionflags	@""
	.align	8
.nv.shared._Z35group_norm_nhwc_fwd_one_pass_kernelI11Bf16IOFp16WLi64ELi4ELi128EEv26Group_norm_nhwc_fwd_params:
	.zero		1080


//--------------------- .nv.shared._Z35group_norm_nhwc_fwd_one_pass_kernelI11Bf16IOFp16WLi128ELi4ELi128EEv26Group_norm_nhwc_fwd_params --------------------------
	.section	.nv.shared._Z35group_norm_nhwc_fwd_one_pass_kernelI11Bf16IOFp16WLi128ELi4ELi128EEv26Group_norm_nhwc_fwd_params,"aw",@nobits
	.sectionflags	@""
	.align	8
.nv.shared._Z35group_norm_nhwc_fwd_one_pass_kernelI11Bf16IOFp16WLi128ELi4ELi128EEv26Group_norm_nhwc_fwd_params:
	.zero		1080


//--------------------- .nv.shared._Z35group_norm_nhwc_fwd_one_pass_kernelI11Bf16IOFp16WLi256ELi4ELi128EEv26Group_norm_nhwc_fwd_params --------------------------
	.section	.nv.shared._Z35group_norm_nhwc_fwd_one_pass_kernelI11Bf16IOFp16WLi256ELi4ELi128EEv26Group_norm_nhwc_fwd_params,"aw",@nobits
	.sectionflags	@""
	.align	8
.nv.shared._Z35group_norm_nhwc_fwd_one_pass_kernelI11Bf16IOFp16WLi256ELi4ELi128EEv26Group_norm_nhwc_fwd_params:
	.zero		1080


//--------------------- .nv.shared._Z35group_norm_nhwc_fwd_one_pass_kernelI11Bf16IOFp16WLi512ELi4ELi128EEv26Group_norm_nhwc_fwd_params --------------------------
	.section	.nv.shared._Z35group_norm_nhwc_fwd_one_pass_kernelI11Bf16IOFp16WLi512ELi4ELi128EEv26Group_norm_nhwc_fwd_params,"aw",@nobits
	.sectionflags	@""
	.align	8
.nv.shared._Z35group_norm_nhwc_fwd_one_pass_kernelI11Bf16IOFp16WLi512ELi4ELi128EEv26Group_norm_nhwc_fwd_params:
	.zero		1080


//--------------------- .nv.shared._Z35group_norm_nhwc_fwd_one_pass_kernelI11Fp16IOFp32WLi64ELi4ELi128EEv26Group_norm_nhwc_fwd_params --------------------------
	.section	.nv.shared._Z35group_norm_nhwc_fwd_one_pass_kernelI11Fp16IOFp32WLi64ELi4ELi128EEv26Group_norm_nhwc_fwd_params,"aw",@nobits
	.sectionflags	@""
	.align	8
.nv.shared._Z35group_norm_nhwc_fwd_one_pass_kernelI11Fp16IOFp32WLi64ELi4ELi128EEv26Group_norm_nhwc_fwd_params:
	.zero		1080


//--------------------- .nv.shared._Z35group_norm_nhwc_fwd_one_pass_kernelI11Fp16IOFp32WLi128ELi4ELi128EEv26Group_norm_nhwc_fwd_params --------------------------
	.section	.nv.shared._Z35group_norm_nhwc_fwd_one_pass_kernelI11Fp16IOFp32WLi128ELi4ELi128EEv26Group_norm_nhwc_fwd_params,"aw",@nobits
	.sectionflags	@""
	.align	8
.nv.shared._Z35group_norm_nhwc_fwd_one_pass_kernelI11Fp16IOFp32WLi128ELi4ELi128EEv26Group_norm_nhwc_fwd_params:
	.zero		1080


//--------------------- .nv.shared._Z35group_norm_nhwc_fwd_one_pass_kernelI11Fp16IOFp32WLi256ELi4ELi128EEv26Group_norm_nhwc_fwd_params --------------------------
	.section	.nv.shared._Z35group_norm_nhwc_fwd_one_pass_kernelI11Fp16IOFp32WLi256ELi4ELi128EEv26Group_norm_nhwc_fwd_params,"aw",@nobits
	.sectionflags	@""
	.align	8
.nv.shared._Z35group_norm_nhwc_fwd_one_pass_kernelI11Fp16IOFp32WLi256ELi4ELi128EEv26Group_norm_nhwc_fwd_params:
	.zero		1080


//--------------------- .nv.shared._Z35group_norm_nhwc_fwd_one_pass_kernelI11Fp16IOFp32WLi512ELi4ELi128EEv26Group_norm_nhwc_fwd_params --------------------------
	.section	.nv.shared._Z35group_norm_nhwc_fwd_one_pass_kernelI11Fp16IOFp32WLi512ELi4ELi128EEv26Group_norm_nhwc_fwd_params,"aw",@nobits
	.sectionflags	@""
	.align	8
.nv.shared._Z35group_norm_nhwc_fwd_one_pass_kernelI11Fp16IOFp32WLi512ELi4ELi128EEv26Group_norm_nhwc_fwd_params:
	.zero		1080


//--------------------- .nv.shared._Z35group_norm_nhwc_fwd_one_pass_kernelI11Fp16IOBf16WLi64ELi4ELi128EEv26Group_norm_nhwc_fwd_params --------------------------
	.section	.nv.shared._Z35group_norm_nhwc_fwd_one_pass_kernelI11Fp16IOBf16WLi64ELi4ELi128EEv26Group_norm_nhwc_fwd_params,"aw",@nobits
	.sectionflags	@""
	.align	8
.nv.shared._Z35group_norm_nhwc_fwd_one_pass_kernelI11Fp16IOBf16WLi64ELi4ELi128EEv26Group_norm_nhwc_fwd_params:
	.zero		1080


//--------------------- .nv.shared._Z35group_norm_nhwc_fwd_one_pass_kernelI11Fp16IOBf16WLi128ELi4ELi128EEv26Group_norm_nhwc_fwd_params --------------------------
	.section	.nv.shared._Z35group_norm_nhwc_fwd_one_pass_kernelI11Fp16IOBf16WLi128ELi4ELi128EEv26Group_norm_nhwc_fwd_params,"aw",@nobits
	.sectionflags	@""
	.align	8
.nv.shared._Z35group_norm_nhwc_fwd_one_pass_kernelI11Fp16IOBf16WLi128ELi4ELi128EEv26Group_norm_nhwc_fwd_params:
	.zero		1080


//--------------------- .nv.shared._Z35group_norm_nhwc_fwd_one_pass_kernelI11Fp16IOBf16WLi256ELi4ELi128EEv26Group_norm_nhwc_fwd_params --------------------------
	.section	.nv.shared._Z35group_norm_nhwc_fwd_one_pass_kernelI11Fp16IOBf16WLi256ELi4ELi128EEv26Group_norm_nhwc_fwd_params,"aw",@nobits
	.sectionflags	@""
	.align	8
.nv.shared._Z35group_norm_nhwc_fwd_one_pass_kernelI11Fp16IOBf16WLi256ELi4ELi128EEv26Group_norm_nhwc_fwd_params:
	.zero		1080


//--------------------- .nv.shared._Z35group_norm_nhwc_fwd_one_pass_kernelI11Fp16IOBf16WLi512ELi4ELi128EEv26Group_norm_nhwc_fwd_params --------------------------
	.section	.nv.shared._Z35group_norm_nhwc_fwd_one_pass_kernelI11Fp16IOBf16WLi512ELi4ELi128EEv26Group_norm_nhwc_fwd_params,"aw",@nobits
	.sectionflags	@""
	.align	8
.nv.shared._Z35group_norm_nhwc_fwd_one_pass_kernelI11Fp16IOBf16WLi512ELi4ELi128EEv26Group_norm_nhwc_fwd_params:
	.zero		1080


//--------------------- .nv.shared._Z35group_norm_nhwc_fwd_one_pass_kernelI11Fp16IOFp16WLi64ELi4ELi128EEv26Group_norm_nhwc_fwd_params --------------------------
	.section	.nv.shared._Z35group_norm_nhwc_fwd_one_pass_kernelI11Fp16IOFp16WLi64ELi4ELi128EEv26Group_norm_nhwc_fwd_params,"aw",@nobits
	.sectionflags	@""
	.align	8
.nv.shared._Z35group_norm_nhwc_fwd_one_pass_kernelI11Fp16IOFp16WLi64ELi4ELi128EEv26Group_norm_nhwc_fwd_params:
	.zero		1080


//--------------------- .nv.shared._Z35group_norm_nhwc_fwd_one_pass_kernelI11Fp16IOFp16WLi128ELi4ELi128EEv26Group_norm_nhwc_fwd_params --------------------------
	.section	.nv.shared._Z35group_norm_nhwc_fwd_one_pass_kernelI11Fp16IOFp16WLi128ELi4ELi128EEv26Group_norm_nhwc_fwd_params,"aw",@nobits
	.sectionflags	@""
	.align	8
.nv.shared._Z35group_norm_nhwc_fwd_one_pass_kernelI11Fp16IOFp16WLi128ELi4ELi128EEv26Group_norm_nhwc_fwd_params:
	.zero		1080


//--------------------- .nv.shared._Z35group_norm_nhwc_fwd_one_pass_kernelI11Fp16IOFp16WLi256ELi4ELi128EEv26Group_norm_nhwc_fwd_params --------------------------
	.section	.nv.shared._Z35group_norm_nhwc_fwd_one_pass_kernelI11Fp16IOFp16WLi256ELi4ELi128EEv26Group_norm_nhwc_fwd_params,"aw",@nobits
	.sectionflags	@""
	.align	8
.nv.shared._Z35group_norm_nhwc_fwd_one_pass_kernelI11Fp16IOFp16WLi256ELi4ELi128EEv26Group_norm_nhwc_fwd_params:
	.zero		1080


//--------------------- .nv.shared._Z35group_norm_nhwc_fwd_one_pass_kernelI11Fp16IOFp16WLi512ELi4ELi128EEv26Group_norm_nhwc_fwd_params --------------------------
	.section	.nv.shared._Z35group_norm_nhwc_fwd_one_pass_kernelI11Fp16IOFp16WLi512ELi4ELi128EEv26Group_norm_nhwc_fwd_params,"aw",@nobits
	.sectionflags	@""
	.align	8
.nv.shared._Z35group_norm_nhwc_fwd_one_pass_kernelI11Fp16IOFp16WLi512ELi4ELi128EEv26Group_norm_nhwc_fwd_params:
	.zero		1080


//--------------------- .nv.shared._Z35group_norm_nhwc_fwd_one_pass_kernelI11Fp32IOFp32WLi64ELi4ELi128EEv26Group_norm_nhwc_fwd_params --------------------------
	.section	.nv.shared._Z35group_norm_nhwc_fwd_one_pass_kernelI11Fp32IOFp32WLi64ELi4ELi128EEv26Group_norm_nhwc_fwd_params,"aw",@nobits
	.sectionflags	@""
	.align	8
.nv.shared._Z35group_norm_nhwc_fwd_one_pass_kernelI11Fp32IOFp32WLi64ELi4ELi128EEv26Group_norm_nhwc_fwd_params:
	.zero		1080


//--------------------- .nv.shared._Z35group_norm_nhwc_fwd_one_pass_kernelI11Fp32IOFp32WLi128ELi4ELi128EEv26Group_norm_nhwc_fwd_params --------------------------
	.section	.nv.shared._Z35group_norm_nhwc_fwd_one_pass_kernelI11Fp32IOFp32WLi128ELi4ELi128EEv26Group_norm_nhwc_fwd_params,"aw",@nobits
	.sectionflags	@""
	.align	8
.nv.shared._Z35group_norm_nhwc_fwd_one_pass_kernelI11Fp32IOFp32WLi128ELi4ELi128EEv26Group_norm_nhwc_fwd_params:
	.zero		1080


//--------------------- .nv.shared._Z35group_norm_nhwc_fwd_one_pass_kernelI11Fp32IOFp32WLi256ELi4ELi128EEv26Group_norm_nhwc_fwd_params --------------------------
	.section	.nv.shared._Z35group_norm_nhwc_fwd_one_pass_kernelI11Fp32IOFp32WLi256ELi4ELi128EEv26Group_norm_nhwc_fwd_params,"aw",@nobits
	.sectionflags	@""
	.align	8
.nv.shared._Z35group_norm_nhwc_fwd_one_pass_kernelI11Fp32IOFp32WLi256ELi4ELi128EEv26Group_norm_nhwc_fwd_params:
	.zero		1080


//--------------------- .nv.shared._Z35group_norm_nhwc_fwd_one_pass_kernelI11Fp32IOFp32WLi512ELi4ELi128EEv26Group_norm_nhwc_fwd_params --------------------------
	.section	.nv.shared._Z35group_norm_nhwc_fwd_one_pass_kernelI11Fp32IOFp32WLi512ELi4ELi128EEv26Group_norm_nhwc_fwd_params,"aw",@nobits
	.sectionflags	@""
	.align	8
.nv.shared._Z35group_norm_nhwc_fwd_one_pass_kernelI11Fp32IOFp32WLi512ELi4ELi128EEv26Group_norm_nhwc_fwd_params:
	.zero		1080


//--------------------- .nv.shared._Z35group_norm_nhwc_fwd_one_pass_kernelI11Fp32IOBf16WLi64ELi4ELi128EEv26Group_norm_nhwc_fwd_params --------------------------
	.section	.nv.shared._Z35group_norm_nhwc_fwd_one_pass_kernelI11Fp32IOBf16WLi64ELi4ELi128EEv26Group_norm_nhwc_fwd_params,"aw",@nobits
	.sectionflags	@""
	.align	8
.nv.shared._Z35group_norm_nhwc_fwd_one_pass_kernelI11Fp32IOBf16WLi64ELi4ELi128EEv26Group_norm_nhwc_fwd_params:
	.zero		1080


//--------------------- .nv.shared._Z35group_norm_nhwc_fwd_one_pass_kernelI11Fp32IOBf16WLi128ELi4ELi128EEv26Group_norm_nhwc_fwd_params --------------------------
	.section	.nv.shared._Z35group_norm_nhwc_fwd_one_pass_kernelI11Fp32IOBf16WLi128ELi4ELi128EEv26Group_norm_nhwc_fwd_params,"aw",@nobits
	.sectionflags	@""
	.align	8
.nv.shared._Z35group_norm_nhwc_fwd_one_pass_kernelI11Fp32IOBf16WLi128ELi4ELi128EEv26Group_norm_nhwc_fwd_params:
	.zero		1080


//--------------------- .nv.shared._Z35group_norm_nhwc_fwd_one_pass_kernelI11Fp32IOBf16WLi256ELi4ELi128EEv26Group_norm_nhwc_fwd_params --------------------------
	.section	.nv.shared._Z35group_norm_nhwc_fwd_one_pass_kernelI11Fp32IOBf16WLi256ELi4ELi128EEv26Group_norm_nhwc_fwd_params,"aw",@nobits
	.sectionflags	@""
	.align	8
.nv.shared._Z35group_norm_nhwc_fwd_one_pass_kernelI11Fp32IOBf16WLi256ELi4ELi128EEv26Group_norm_nhwc_fwd_params:
	.zero		1080


//--------------------- .nv.shared._Z35group_norm_nhwc_fwd_one_pass_kernelI11Fp32IOBf16WLi512ELi4ELi128EEv26Group_norm_nhwc_fwd_params --------------------------
	.section	.nv.shared._Z35group_norm_nhwc_fwd_one_pass_kernelI11Fp32IOBf16WLi512ELi4ELi128EEv26Group_norm_nhwc_fwd_params,"aw",@nobits
	.sectionflags	@""
	.align	8
.nv.shared._Z35group_norm_nhwc_fwd_one_pass_kernelI11Fp32IOBf16WLi512ELi4ELi128EEv26Group_norm_nhwc_fwd_params:
	.zero		1080


//--------------------- .nv.shared._Z35group_norm_nhwc_fwd_one_pass_kernelI11Fp32IOFp16WLi64ELi4ELi128EEv26Group_norm_nhwc_fwd_params --------------------------
	.section	.nv.shared._Z35group_norm_nhwc_fwd_one_pass_kernelI11Fp32IOFp16WLi64ELi4ELi128EEv26Group_norm_nhwc_fwd_params,"aw",@nobits
	.sectionflags	@""
	.align	8
.nv.shared._Z35group_norm_nhwc_fwd_one_pass_kernelI11Fp32IOFp16WLi64ELi4ELi128EEv26Group_norm_nhwc_fwd_params:
	.zero		1080


//--------------------- .nv.shared._Z35group_norm_nhwc_fwd_one_pass_kernelI11Fp32IOFp16WLi128ELi4ELi128EEv26Group_norm_nhwc_fwd_params --------------------------
	.section	.nv.shared._Z35group_norm_nhwc_fwd_one_pass_kernelI11Fp32IOFp16WLi128ELi4ELi128EEv26Group_norm_nhwc_fwd_params,"aw",@nobits
	.sectionflags	@""
	.align	8
.nv.shared._Z35group_norm_nhwc_fwd_one_pass_kernelI11Fp32IOFp16WLi128ELi4ELi128EEv26Group_norm_nhwc_fwd_params:
	.zero		1080


//--------------------- .nv.shared._Z35group_norm_nhwc_fwd_one_pass_kernelI11Fp32IOFp16WLi256ELi4ELi128EEv26Group_norm_nhwc_fwd_params --------------------------
	.section	.nv.shared._Z35group_norm_nhwc_fwd_one_pass_kernelI11Fp32IOFp16WLi256ELi4ELi128EEv26Group_norm_nhwc_fwd_params,"aw",@nobits
	.sectionflags	@""
	.align	8
.nv.shared._Z35group_norm_nhwc_fwd_one_pass_kernelI11Fp32IOFp16WLi256ELi4ELi128EEv26Group_norm_nhwc_fwd_params:
	.zero		1080


//--------------------- .nv.shared._Z35group_norm_nhwc_fwd_one_pass_kernelI11Fp32IOFp16WLi512ELi4ELi128EEv26Group_norm_nhwc_fwd_params --------------------------
	.section	.nv.shared._Z35group_norm_nhwc_fwd_one_pass_kernelI11Fp32IOFp16WLi512ELi4ELi128EEv26Group_norm_nhwc_fwd_params,"aw",@nobits
	.sectionflags	@""
	.align	8
.nv.shared._Z35group_norm_nhwc_fwd_one_pass_kernelI11Fp32IOFp16WLi512ELi4ELi128EEv26Group_norm_nhwc_fwd_params:
	.zero		1080


//--------------------- .nv.constant0._ZN3cub17CUB_300001_SM_9006detail11EmptyKernelIvEEvv --------------------------
	.section	.nv.constant0._ZN3cub17CUB_300001_SM_9006detail11EmptyKernelIvEEvv,"a",@progbits
	.sectionflags	@""
	.align	4
.nv.constant0._ZN3cub17CUB_300001_SM_9006detail11EmptyKernelIvEEvv:
	.zero		528


//--------------------- .nv.constant0._Z35group_norm_nhwc_bwd_one_pass_kernelI11Bf16IOFp32WLi64ELi4ELi128EEv26Group_norm_nhwc_bwd_params --------------------------
	.section	.nv.constant0._Z35group_norm_nhwc_bwd_one_pass_kernelI11Bf16IOFp32WLi64ELi4ELi128EEv26Group_norm_nhwc_bwd_params,"a",@progbits
	.sectionflags	@""
	.align	4
.nv.constant0._Z35group_norm_nhwc_bwd_one_pass_kernelI11Bf16IOFp32WLi64ELi4ELi128EEv26Group_norm_nhwc_bwd_params:
	.zero		712


//--------------------- .nv.constant0._Z35group_norm_nhwc_bwd_one_pass_kernelI11Bf16IOFp32WLi128ELi4ELi128EEv26Group_norm_nhwc_bwd_params --------------------------
	.section	.nv.constant0._Z35group_norm_nhwc_bwd_one_pass_kernelI11Bf16IOFp32WLi128ELi4ELi128EEv26Group_norm_nhwc_bwd_params,"a",@progbits
	.sectionflags	@""
	.align	4
.nv.constant0._Z35group_norm_nhwc_bwd_one_pass_kernelI11Bf16IOFp32WLi128ELi4ELi128EEv26Group_norm_nhwc_bwd_params:
	.zero		712


//--------------------- .nv.constant0._Z35group_norm_nhwc_bwd_one_pass_kernelI11Bf16IOFp32WLi256ELi4ELi128EEv26Group_norm_nhwc_bwd_params --------------------------
	.section	.nv.constant0._Z35group_norm_nhwc_bwd_one_pass_kernelI11Bf16IOFp32WLi256ELi4ELi128EEv26Group_norm_nhwc_bwd_params,"a",@progbits
	.sectionflags	@""
	.align	4
.nv.constant0._Z35group_norm_nhwc_bwd_one_pass_kernelI11Bf16IOFp32WLi256ELi4ELi128EEv26Group_norm_nhwc_bwd_params:
	.zero		712


//--------------------- .nv.constant0._Z35group_norm_nhwc_bwd_one_pass_kernelI11Bf16IOFp32WLi512ELi4ELi128EEv26Group_norm_nhwc_bwd_params --------------------------
	.section	.nv.constant0._Z35group_norm_nhwc_bwd_one_pass_kernelI11Bf16IOFp32WLi512ELi4ELi128EEv26Group_norm_nhwc_bwd_params,"a",@progbits
	.sectionflags	@""
	.align	4
.nv.constant0._Z35group_norm_nhwc_bwd_one_pass_kernelI11Bf16IOFp32WLi512ELi4ELi128EEv26Group_norm_nhwc_bwd_params:
	.zero		712


//--------------------- .nv.constant0._Z35group_norm_nhwc_bwd_one_pass_kernelI11Bf16IOBf16WLi64ELi4ELi128EEv26Group_norm_nhwc_bwd_params --------------------------
	.section	.nv.constant0._Z35group_norm_nhwc_bwd_one_pass_kernelI11Bf16IOBf16WLi64ELi4ELi128EEv26Group_norm_nhwc_bwd_params,"a",@progbits
	.sectionflags	@""
	.align	4
.nv.constant0._Z35group_norm_nhwc_bwd_one_pass_kernelI11Bf16IOBf16WLi64ELi4ELi128EEv26Group_norm_nhwc_bwd_params:
	.zero		712


//--------------------- .nv.constant0._Z35group_norm_nhwc_bwd_one_pass_kernelI11Bf16IOBf16WLi128ELi4ELi128EEv26Group_norm_nhwc_bwd_params --------------------------
	.section	.nv.constant0._Z35group_norm_nhwc_bwd_one_pass_kernelI11Bf16IOBf16WLi128ELi4ELi128EEv26Group_norm_nhwc_bwd_params,"a",@progbits
	.sectionflags	@""
	.align	4
.nv.constant0._Z35group_norm_nhwc_bwd_one_pass_kernelI11Bf16IOBf16WLi128ELi4ELi128EEv26Group_norm_nhwc_bwd_params:
	.zero		712


//--------------------- .nv.constant0._Z35group_norm_nhwc_bwd_one_pass_kernelI11Bf16IOBf16WLi256ELi4ELi128EEv26Group_norm_nhwc_bwd_params --------------------------
	.section	.nv.constant0._Z35group_norm_nhwc_bwd_one_pass_kernelI11Bf16IOBf16WLi256ELi4ELi128EEv26Group_norm_nhwc_bwd_params,"a",@progbits
	.sectionflags	@""
	.align	4
.nv.constant0._Z35group_norm_nhwc_bwd_one_pass_kernelI11Bf16IOBf16WLi256ELi4ELi128EEv26Group_norm_nhwc_bwd_params:
	.zero		712


//--------------------- .nv.constant0._Z35group_norm_nhwc_bwd_one_pass_kernelI11Bf16IOBf16WLi512ELi4ELi128EEv26Group_norm_nhwc_bwd_params --------------------------
	.section	.nv.constant0._Z35group_norm_nhwc_bwd_one_pass_kernelI11Bf16IOBf16WLi512ELi4ELi128EEv26Group_norm_nhwc_bwd_params,"a",@progbits
	.sectionflags	@""
	.align	4
.nv.constant0._Z35group_norm_nhwc_bwd_one_pass_kernelI11Bf16IOBf16WLi512ELi4ELi128EEv26Group_norm_nhwc_bwd_params:
	.zero		712


//--------------------- .nv.constant0._Z35group_norm_nhwc_bwd_one_pass_kernelI11Bf16IOFp16WLi64ELi4ELi128EEv26Group_norm_nhwc_bwd_params --------------------------
	.section	.nv.constant0._Z35group_norm_nhwc_bwd_one_pass_kernelI11Bf16IOFp16WLi64ELi4ELi128EEv26Group_norm_nhwc_bwd_params,"a",@progbits
	.sectionflags	@""
	.align	4
.nv.constant0._Z35group_norm_nhwc_bwd_one_pass_kernelI11Bf16IOFp16WLi64ELi4ELi128EEv26Group_norm_nhwc_bwd_params:
	.zero		712


//--------------------- .nv.constant0._Z35group_norm_nhwc_bwd_one_pass_kernelI11Bf16IOFp16WLi128ELi4ELi128EEv26Group_norm_nhwc_bwd_params --------------------------
	.section	.nv.constant0._Z35group_norm_nhwc_bwd_one_pass_kernelI11Bf16IOFp16WLi128ELi4ELi128EEv26Group_norm_nhwc_bwd_params,"a",@progbits
	.sectionflags	@""
	.align	4
.nv.constant0._Z35group_norm_nhwc_bwd_one_pass_kernelI11Bf16IOFp16WLi128ELi4ELi128EEv26Group_norm_nhwc_bwd_params:
	.zero		712


//--------------------- .nv.constant0._Z35group_norm_nhwc_bwd_one_pass_kernelI11Bf16IOFp16WLi256ELi4ELi128EEv26Group_norm_nhwc_bwd_params --------------------------
	.section	.nv.constant0._Z35group_norm_nhwc_bwd_one_pass_kernelI11Bf16IOFp16WLi256ELi4ELi128EEv26Group_norm_nhwc_bwd_params,"a",@progbits
	.sectionflags	@""
	.align	4
.nv.constant0._Z35group_norm_nhwc_bwd_one_pass_kernelI11Bf16IOFp16WLi256ELi4ELi128EEv26Group_norm_nhwc_bwd_params:
	.zero		712


//--------------------- .nv.constant0._Z35group_norm_nhwc_bwd_one_pass_kernelI11Bf16IOFp16WLi512ELi4ELi128EEv26Group_norm_nhwc_bwd_params --------------------------
	.section	.nv.constant0._Z35group_norm_nhwc_bwd_one_pass_kernelI11Bf16IOFp16WLi512ELi4ELi128EEv26Group_norm_nhwc_bwd_params,"a",@progbits
	.sectionflags	@""
	.align	4
.nv.constant0._Z35group_norm_nhwc_bwd_one_pass_kernelI11Bf16IOFp16WLi512ELi4ELi128EEv26Group_norm_nhwc_bwd_params:
	.zero		712


//--------------------- .nv.constant0._Z35group_norm_nhwc_bwd_one_pass_kernelI11Fp16IOFp32WLi64ELi4ELi128EEv26Group_norm_nhwc_bwd_params --------------------------
	.section	.nv.constant0._Z35group_norm_nhwc_bwd_one_pass_kernelI11Fp16IOFp32WLi64ELi4ELi128EEv26Group_norm_nhwc_bwd_params,"a",@progbits
	.sectionflags	@""
	.align	4
.nv.constant0._Z35group_norm_nhwc_bwd_one_pass_kernelI11Fp16IOFp32WLi64ELi4ELi128EEv26Group_norm_nhwc_bwd_params:
	.zero		712


//--------------------- .nv.constant0._Z35group_norm_nhwc_bwd_one_pass_kernelI11Fp16IOFp32WLi128ELi4ELi128EEv26Group_norm_nhwc_bwd_params --------------------------
	.section	.nv.constant0._Z35group_norm_nhwc_bwd_one_pass_kernelI11Fp16IOFp32WLi128ELi4ELi128EEv26Group_norm_nhwc_bwd_params,"a",@progbits
	.sectionflags	@""
	.align	4
.nv.constant0._Z35group_norm_nhwc_bwd_one_pass_kernelI11Fp16IOFp32WLi128ELi4ELi128EEv26Group_norm_nhwc_bwd_params:
	.zero		712


//--------------------- .nv.constant0._Z35group_norm_nhwc_bwd_one_pass_kernelI11Fp16IOFp32WLi256ELi4ELi128EEv26Group_norm_nhwc_bwd_params --------------------------
	.section	.nv.constant0._Z35group_norm_nhwc_bwd_one_pass_kernelI11Fp16IOFp32WLi256ELi4ELi128EEv26Group_norm_nhwc_bwd_params,"a",@progbits
	.sectionflags	@""
	.align	4
.nv.constant0._Z35group_norm_nhwc_bwd_one_pass_kernelI11Fp16IOFp32WLi256ELi4ELi128EEv26Group_norm_nhwc_bwd_params:
	.zero		712


//--------------------- .nv.constant0._Z35group_norm_nhwc_bwd_one_pass_kernelI11Fp16IOFp32WLi512ELi4ELi128EEv26Group_norm_nhwc_bwd_params --------------------------
	.section	.nv.constant0._Z35group_norm_nhwc_bwd_one_pass_kernelI11Fp16IOFp32WLi512ELi4ELi128EEv26Group_norm_nhwc_bwd_params,"a",@progbits
	.sectionflags	@""
	.align	4
.nv.constant0._Z35group_norm_nhwc_bwd_one_pass_kernelI11Fp16IOFp32WLi512ELi4ELi128EEv26Group_norm_nhwc_bwd_params:
	.zero		712


//--------------------- .nv.constant0._Z35group_norm_nhwc_bwd_one_pass_kernelI11Fp16IOBf16WLi64ELi4ELi128EEv26Group_norm_nhwc_bwd_params --------------------------
	.section	.nv.constant0._Z35group_norm_nhwc_bwd_one_pass_kernelI11Fp16IOBf16WLi64ELi4ELi128EEv26Group_norm_nhwc_bwd_params,"a",@progbits
	.sectionflags	@""
	.align	4
.nv.constant0._Z35group_norm_nhwc_bwd_one_pass_kernelI11Fp16IOBf16WLi64ELi4ELi128EEv26Group_norm_nhwc_bwd_params:
	.zero		712


//--------------------- .nv.constant0._Z35group_norm_nhwc_bwd_one_pass_kernelI11Fp16IOBf16WLi128ELi4ELi128EEv26Group_norm_nhwc_bwd_params --------------------------
	.section	.nv.constant0._Z35group_norm_nhwc_bwd_one_pass_kernelI11Fp16IOBf16WLi128ELi4ELi128EEv26Group_norm_nhwc_bwd_params,"a",@progbits
	.sectionflags	@""
	.align	4
.nv.constant0._Z35group_norm_nhwc_bwd_one_pass_kernelI11Fp16IOBf16WLi128ELi4ELi128EEv26Group_norm_nhwc_bwd_params:
	.zero		712


//--------------------- .nv.constant0._Z35group_norm_nhwc_bwd_one_pass_kernelI11Fp16IOBf16WLi256ELi4ELi128EEv26Group_norm_nhwc_bwd_params --------------------------
	.section	.nv.constant0._Z35group_norm_nhwc_bwd_one_pass_kernelI11Fp16IOBf16WLi256ELi4ELi128EEv26Group_norm_nhwc_bwd_params,"a",@progbits
	.sectionflags	@""
	.align	4
.nv.constant0._Z35group_norm_nhwc_bwd_one_pass_kernelI11Fp16IOBf16WLi256ELi4ELi128EEv26Group_norm_nhwc_bwd_params:
	.zero		712


//--------------------- .nv.constant0._Z35group_norm_nhwc_bwd_one_pass_kernelI11Fp16IOBf16WLi512ELi4ELi128EEv26Group_norm_nhwc_bwd_params --------------------------
	.section	.nv.constant0._Z35group_norm_nhwc_bwd_one_pass_kernelI11Fp16IOBf16WLi512ELi4ELi128EEv26Group_norm_nhwc_bwd_params,"a",@progbits
	.sectionflags	@""
	.align	4
.nv.constant0._Z35group_norm_nhwc_bwd_one_pass_kernelI11Fp16IOBf16WLi512ELi4ELi128EEv26Group_norm_nhwc_bwd_params:
	.zero		712


//--------------------- .nv.constant0._Z35group_norm_nhwc_bwd_one_pass_kernelI11Fp16IOFp16WLi64ELi4ELi128EEv26Group_norm_nhwc_bwd_params --------------------------
	.section	.nv.constant0._Z35group_norm_nhwc_bwd_one_pass_kernelI11Fp16IOFp16WLi64ELi4ELi128EEv26Group_norm_nhwc_bwd_params,"a",@progbits
	.sectionflags	@""
	.align	4
.nv.constant0._Z35group_norm_nhwc_bwd_one_pass_kernelI11Fp16IOFp16WLi64ELi4ELi128EEv26Group_norm_nhwc_bwd_params:
	.zero		712


//--------------------- .nv.constant0._Z35group_norm_nhwc_bwd_one_pass_kernelI11Fp16IOFp16WLi128ELi4ELi128EEv26Group_norm_nhwc_bwd_params --------------------------
	.section	.nv.constant0._Z35group_norm_nhwc_bwd_one_pass_kernelI11Fp16IOFp16WLi128ELi4ELi128EEv26Group_norm_nhwc_bwd_params,"a",@progbits
	.sectionflags	@""
	.align	4
.nv.constant0._Z35group_norm_nhwc_bwd_one_pass_kernelI11Fp16IOFp16WLi128ELi4ELi128EEv26Group_norm_nhwc_bwd_params:
	.zero		712


//--------------------- .nv.constant0._Z35group_norm_nhwc_bwd_one_pass_kernelI11Fp16IOFp16WLi256ELi4ELi128EEv26Group_norm_nhwc_bwd_params --------------------------
	.section	.nv.constant0._Z35group_norm_nhwc_bwd_one_pass_kernelI11Fp16IOFp16WLi256ELi4ELi128EEv26Group_norm_nhwc_bwd_params,"a",@progbits
	.sectionflags	@""
	.align	4
.nv.constant0._Z35group_norm_nhwc_bwd_one_pass_kernelI11Fp16IOFp16WLi256ELi4ELi128EEv26Group_norm_nhwc_bwd_params:
	.zero		712


//--------------------- .nv.constant0._Z35group_norm_nhwc_bwd_one_pass_kernelI11Fp16IOFp16WLi512ELi4ELi128EEv26Group_norm_nhwc_bwd_params --------------------------
	.section	.nv.constant0._Z35group_norm_nhwc_bwd_one_pass_kernelI11Fp16IOFp16WLi512ELi4ELi128EEv26Group_norm_nhwc_bwd_params,"a",@progbits
	.sectionflags	@""
	.align	4
.nv.constant0._Z35group_norm_nhwc_bwd_one_pass_kernelI11Fp16IOFp16WLi512ELi4ELi128EEv26Group_norm_nhwc_bwd_params:
	.zero		712


//--------------------- .nv.constant0._Z35group_norm_nhwc_bwd_one_pass_kernelI11Fp32IOFp32WLi64ELi4ELi128EEv26Group_norm_nhwc_bwd_params --------------------------
	.section	.nv.constant0._Z35group_norm_nhwc_bwd_one_pass_kernelI11Fp32IOFp32WLi64ELi4ELi128EEv26Group_norm_nhwc_bwd_params,"a",@progbits
	.sectionflags	@""
	.align	4
.nv.constant0._Z35group_norm_nhwc_bwd_one_pass_kernelI11Fp32IOFp32WLi64ELi4ELi128EEv26Group_norm_nhwc_bwd_params:
	.zero		712


//--------------------- .nv.constant0._Z35group_norm_nhwc_bwd_one_pass_kernelI11Fp32IOFp32WLi128ELi4ELi128EEv26Group_norm_nhwc_bwd_params --------------------------
	.section	.nv.constant0._Z35group_norm_nhwc_bwd_one_pass_kernelI11Fp32IOFp32WLi128ELi4ELi128EEv26Group_norm_nhwc_bwd_params,"a",@progbits
	.sectionflags	@""
	.align	4
.nv.constant0._Z35group_norm_nhwc_bwd_one_pass_kernelI11Fp32IOFp32WLi128ELi4ELi128EEv26Group_norm_nhwc_bwd_params:
	.zero		712


//--------------------- .nv.constant0._Z35group_norm_nhwc_bwd_one_pass_kernelI11Fp32IOFp32WLi256ELi4ELi128EEv26Group_norm_nhwc_bwd_params --------------------------
	.section	.nv.constant0._Z35group_norm_nhwc_bwd_one_pass_kernelI11Fp32IOFp32WLi256ELi4ELi128EEv26Group_norm_nhwc_bwd_params,"a",@progbits
	.sectionflags	@""
	.align	4
.nv.constant0._Z35group_norm_nhwc_bwd_one_pass_kernelI11Fp32IOFp32WLi256ELi4ELi128EEv26Group_norm_nhwc_bwd_params:
	.zero		712


//--------------------- .nv.constant0._Z35group_norm_nhwc_bwd_one_pass_kernelI11Fp32IOFp32WLi512ELi4ELi128EEv26Group_norm_nhwc_bwd_params --------------------------
	.section	.nv.constant0._Z35group_norm_nhwc_bwd_one_pass_kernelI11Fp32IOFp32WLi512ELi4ELi128EEv26Group_norm_nhwc_bwd_params,"a",@progbits
	.sectionflags	@""
	.align	4
.nv.constant0._Z35group_norm_nhwc_bwd_one_pass_kernelI11Fp32IOFp32WLi512ELi4ELi128EEv26Group_norm_nhwc_bwd_params:
	.zero		712


//--------------------- .nv.constant0._Z35group_norm_nhwc_bwd_one_pass_kernelI11Fp32IOBf16WLi64ELi4ELi128EEv26Group_norm_nhwc_bwd_params --------------------------
	.section	.nv.constant0._Z35group_norm_nhwc_bwd_one_pass_kernelI11Fp32IOBf16WLi64ELi4ELi128EEv26Group_norm_nhwc_bwd_params,"a",@progbits
	.sectionflags	@""
	.align	4
.nv.constant0._Z35group_norm_nhwc_bwd_one_pass_kernelI11Fp32IOBf16WLi64ELi4ELi128EEv26Group_norm_nhwc_bwd_params:
	.zero		712


//--------------------- .nv.constant0._Z35group_norm_nhwc_bwd_one_pass_kernelI11Fp32IOBf16WLi128ELi4ELi128EEv26Group_norm_nhwc_bwd_params --------------------------
	.section	.nv.constant0._Z35group_norm_nhwc_bwd_one_pass_kernelI11Fp32IOBf16WLi128ELi4ELi128EEv26Group_norm_nhwc_bwd_params,"a",@progbits
	.sectionflags	@""
	.align	4
.nv.constant0._Z35group_norm_nhwc_bwd_one_pass_kernelI11Fp32IOBf16WLi128ELi4ELi128EEv26Group_norm_nhwc_bwd_params:
	.zero		712


//--------------------- .nv.constant0._Z35group_norm_nhwc_bwd_one_pass_kernelI11Fp32IOBf16WLi256ELi4ELi128EEv26Group_norm_nhwc_bwd_params --------------------------
	.section	.nv.constant0._Z35group_norm_nhwc_bwd_one_pass_kernelI11Fp32IOBf16WLi256ELi4ELi128EEv26Group_norm_nhwc_bwd_params,"a",@progbits
	.sectionflags	@""
	.align	4
.nv.constant0._Z35group_norm_nhwc_bwd_one_pass_kernelI11Fp32IOBf16WLi256ELi4ELi128EEv26Group_norm_nhwc_bwd_params:
	.zero		712


//--------------------- .nv.constant0._Z35group_norm_nhwc_bwd_one_pass_kernelI11Fp32IOBf16WLi512ELi4ELi128EEv26Group_norm_nhwc_bwd_params --------------------------
	.section	.nv.constant0._Z35group_norm_nhwc_bwd_one_pass_kernelI11Fp32IOBf16WLi512ELi4ELi128EEv26Group_norm_nhwc_bwd_params,"a",@progbits
	.sectionflags	@""
	.align	4
.nv.constant0._Z35group_norm_nhwc_bwd_one_pass_kernelI11Fp32IOBf16WLi512ELi4ELi128EEv26Group_norm_nhwc_bwd_params:
	.zero		712


//--------------------- .nv.constant0._Z35group_norm_nhwc_bwd_one_pass_kernelI11Fp32IOFp16WLi64ELi4ELi128EEv26Group_norm_nhwc_bwd_params --------------------------
	.section	.nv.constant0._Z35group_norm_nhwc_bwd_one_pass_kernelI11Fp32IOFp16WLi64ELi4ELi128EEv26Group_norm_nhwc_bwd_params,"a",@progbits
	.sectionflags	@""
	.align	4
.nv.constant0._Z35group_norm_nhwc_bwd_one_pass_kernelI11Fp32IOFp16WLi64ELi4ELi128EEv26Group_norm_nhwc_bwd_params:
	.zero		712


//--------------------- .nv.constant0._Z35group_norm_nhwc_bwd_one_pass_kernelI11Fp32IOFp16WLi128ELi4ELi128EEv26Group_norm_nhwc_bwd_params --------------------------
	.section	.nv.constant0._Z35group_norm_nhwc_bwd_one_pass_kernelI11Fp32IOFp16WLi128ELi4ELi128EEv26Group_norm_nhwc_bwd_params,"a",@progbits
	.sectionflags	@""
	.align	4
.nv.constant0._Z35group_norm_nhwc_bwd_one_pass_kernelI11Fp32IOFp16WLi128ELi4ELi128EEv26Group_norm_nhwc_bwd_params:
	.zero		712


//--------------------- .nv.constant0._Z35group_norm_nhwc_bwd_one_pass_kernelI11Fp32IOFp16WLi256ELi4ELi128EEv26Group_norm_nhwc_bwd_params --------------------------
	.section	.nv.constant0._Z35group_norm_nhwc_bwd_one_pass_kernelI11Fp32IOFp16WLi256ELi4ELi128EEv26Group_norm_nhwc_bwd_params,"a",@progbits
	.sectionflags	@""
	.align	4
.nv.constant0._Z35group_norm_nhwc_bwd_one_pass_kernelI11Fp32IOFp16WLi256ELi4ELi128EEv26Group_norm_nhwc_bwd_params:
	.zero		712


//--------------------- .nv.constant0._Z35group_norm_nhwc_bwd_one_pass_kernelI11Fp32IOFp16WLi512ELi4ELi128EEv26Group_norm_nhwc_bwd_params --------------------------
	.section	.nv.constant0._Z35group_norm_nhwc_bwd_one_pass_kernelI11Fp32IOFp16WLi512ELi4ELi128EEv26Group_norm_nhwc_bwd_params,"a",@progbits
	.sectionflags	@""
	.align	4
.nv.constant0._Z35group_norm_nhwc_bwd_one_pass_kernelI11Fp32IOFp16WLi512ELi4ELi128EEv26Group_norm_nhwc_bwd_params:
	.zero		712


//--------------------- .nv.constant0._Z35group_norm_nhwc_fwd_one_pass_kernelI11Bf16IOFp32WLi64ELi4ELi128EEv26Group_norm_nhwc_fwd_params --------------------------
	.section	.nv.constant0._Z35group_norm_nhwc_fwd_one_pass_kernelI11Bf16IOFp32WLi64ELi4ELi128EEv26Group_norm_nhwc_fwd_params,"a",@progbits
	.sectionflags	@""
	.align	4
.nv.constant0._Z35group_norm_nhwc_fwd_one_pass_kernelI11Bf16IOFp32WLi64ELi4ELi128EEv26Group_norm_nhwc_fwd_params:
	.zero		688


//--------------------- .nv.constant0._Z35group_norm_nhwc_fwd_one_pass_kernelI11Bf16IOFp32WLi128ELi4ELi128EEv26Group_norm_nhwc_fwd_params --------------------------
	.section	.nv.constant0._Z35group_norm_nhwc_fwd_one_pass_kernelI11Bf16IOFp32WLi128ELi4ELi128EEv26Group_norm_nhwc_fwd_params,"a",@progbits
	.sectionflags	@""
	.align	4
.nv.constant0._Z35group_norm_nhwc_fwd_one_pass_kernelI11Bf16IOFp32WLi128ELi4ELi128EEv26Group_norm_nhwc_fwd_params:
	.zero		688


//--------------------- .nv.constant0._Z35group_norm_nhwc_fwd_one_pass_kernelI11Bf16IOFp32WLi256ELi4ELi128EEv26Group_norm_nhwc_fwd_params --------------------------
	.section	.nv.constant0._Z35group_norm_nhwc_fwd_one_pass_kernelI11Bf16IOFp32WLi256ELi4ELi128EEv26Group_norm_nhwc_fwd_params,"a",@progbits
	.sectionflags	@""
	.align	4
.nv.constant0._Z35group_norm_nhwc_fwd_one_pass_kernelI11Bf16IOFp32WLi256ELi4ELi128EEv26Group_norm_nhwc_fwd_params:
	.zero		688


//--------------------- .nv.constant0._Z35group_norm_nhwc_fwd_one_pass_kernelI11Bf16IOFp32WLi512ELi4ELi128EEv26Group_norm_nhwc_fwd_params --------------------------
	.section	.nv.constant0._Z35group_norm_nhwc_fwd_one_pass_kernelI11Bf16IOFp32WLi512ELi4ELi128EEv26Group_norm_nhwc_fwd_params,"a",@progbits
	.sectionflags	@""
	.align	4
.nv.constant0._Z35group_norm_nhwc_fwd_one_pass_kernelI11Bf16IOFp32WLi512ELi4ELi128EEv26Group_norm_nhwc_fwd_params:
	.zero		688


//--------------------- .nv.constant0._Z35group_norm_nhwc_fwd_one_pass_kernelI11Bf16IOBf16WLi64ELi4ELi128EEv26Group_norm_nhwc_fwd_params --------------------------
	.section	.nv.constant0._Z35group_norm_nhwc_fwd_one_pass_kernelI11Bf16IOBf16WLi64ELi4ELi128EEv26Group_norm_nhwc_fwd_params,"a",@progbits
	.sectionflags	@""
	.align	4
.nv.constant0._Z35group_norm_nhwc_fwd_one_pass_kernelI11Bf16IOBf16WLi64ELi4ELi128EEv26Group_norm_nhwc_fwd_params:
	.zero		688


//--------------------- .nv.constant0._Z35group_norm_nhwc_fwd_one_pass_kernelI11Bf16IOBf16WLi128ELi4ELi128EEv26Group_norm_nhwc_fwd_params --------------------------
	.section	.nv.constant0._Z35group_norm_nhwc_fwd_one_pass_kernelI11Bf16IOBf16WLi128ELi4ELi128EEv26Group_norm_nhwc_fwd_params,"a",@progbits
	.sectionflags	@""
	.align	4
.nv.constant0._Z35group_norm_nhwc_fwd_one_pass_kernelI11Bf16IOBf16WLi128ELi4ELi128EEv26Group_norm_nhwc_fwd_params:
	.zero		688


//--------------------- .nv.constant0._Z35group_norm_nhwc_fwd_one_pass_kernelI11Bf16IOBf16WLi256ELi4ELi128EEv26Group_norm_nhwc_fwd_params --------------------------
	.section	.nv.constant0._Z35group_norm_nhwc_fwd_one_pass_kernelI11Bf16IOBf16WLi256ELi4ELi128EEv26Group_norm_nhwc_fwd_params,"a",@progbits
	.sectionflags	@""
	.align	4
.nv.constant0._Z35group_norm_nhwc_fwd_one_pass_kernelI11Bf16IOBf16WLi256ELi4ELi128EEv26Group_norm_nhwc_fwd_params:
	.zero		688


//--------------------- .nv.constant0._Z35group_norm_nhwc_fwd_one_pass_kernelI11Bf16IOBf16WLi512ELi4ELi128EEv26Group_norm_nhwc_fwd_params --------------------------
	.section	.nv.constant0._Z35group_norm_nhwc_fwd_one_pass_kernelI11Bf16IOBf16WLi512ELi4ELi128EEv26Group_norm_nhwc_fwd_params,"a",@progbits
	.sectionflags	@""
	.align	4
.nv.constant0._Z35group_norm_nhwc_fwd_one_pass_kernelI11Bf16IOBf16WLi512ELi4ELi128EEv26Group_norm_nhwc_fwd_params:
	.zero		688


//--------------------- .nv.constant0._Z35group_norm_nhwc_fwd_one_pass_kernelI11Bf16IOFp16WLi64ELi4ELi128EEv26Group_norm_nhwc_fwd_params --------------------------
	.section	.nv.constant0._Z35group_norm_nhwc_fwd_one_pass_kernelI11Bf16IOFp16WLi64ELi4ELi128EEv26Group_norm_nhwc_fwd_params,"a",@progbits
	.sectionflags	@""
	.align	4
.nv.constant0._Z35group_norm_nhwc_fwd_one_pass_kernelI11Bf16IOFp16WLi64ELi4ELi128EEv26Group_norm_nhwc_fwd_params:
	.zero		688


//--------------------- .nv.constant0._Z35group_norm_nhwc_fwd_one_pass_kernelI11Bf16IOFp16WLi128ELi4ELi128EEv26Group_norm_nhwc_fwd_params --------------------------
	.section	.nv.constant0._Z35group_norm_nhwc_fwd_one_pass_kernelI11Bf16IOFp16WLi128ELi4ELi128EEv26Group_norm_nhwc_fwd_params,"a",@progbits
	.sectionflags	@""
	.align	4
.nv.constant0._Z35group_norm_nhwc_fwd_one_pass_kernelI11Bf16IOFp16WLi128ELi4ELi128EEv26Group_norm_nhwc_fwd_params:
	.zero		688


//--------------------- .nv.constant0._Z35group_norm_nhwc_fwd_one_pass_kernelI11Bf16IOFp16WLi256ELi4ELi128EEv26Group_norm_nhwc_fwd_params --------------------------
	.section	.nv.constant0._Z35group_norm_nhwc_fwd_one_pass_kernelI11Bf16IOFp16WLi256ELi4ELi128EEv26Group_norm_nhwc_fwd_params,"a",@progbits
	.sectionflags	@""
	.align	4
.nv.constant0._Z35group_norm_nhwc_fwd_one_pass_kernelI11Bf16IOFp16WLi256ELi4ELi128EEv26Group_norm_nhwc_fwd_params:
	.zero		688


//--------------------- .nv.constant0._Z35group_norm_nhwc_fwd_one_pass_kernelI11Bf16IOFp16WLi512ELi4ELi128EEv26Group_norm_nhwc_fwd_params --------------------------
	.section	.nv.constant0._Z35group_norm_nhwc_fwd_one_pass_kernelI11Bf16IOFp16WLi512ELi4ELi128EEv26Group_norm_nhwc_fwd_params,"a",@progbits
	.sectionflags	@""
	.align	4
.nv.constant0._Z35group_norm_nhwc_fwd_one_pass_kernelI11Bf16IOFp16WLi512ELi4ELi128EEv26Group_norm_nhwc_fwd_params:
	.zero		688


//--------------------- .nv.constant0._Z35group_norm_nhwc_fwd_one_pass_kernelI11Fp16IOFp32WLi64ELi4ELi128EEv26Group_norm_nhwc_fwd_params --------------------------
	.section	.nv.constant0._Z35group_norm_nhwc_fwd_one_pass_kernelI11Fp16IOFp32WLi64ELi4ELi128EEv26Group_norm_nhwc_fwd_params,"a",@progbits
	.sectionflags	@""
	.align	4
.nv.constant0._Z35group_norm_nhwc_fwd_one_pass_kernelI11Fp16IOFp32WLi64ELi4ELi128EEv26Group_norm_nhwc_fwd_params:
	.zero		688


//--------------------- .nv.constant0._Z35group_norm_nhwc_fwd_one_pass_kernelI11Fp16IOFp32WLi128ELi4ELi128EEv26Group_norm_nhwc_fwd_params --------------------------
	.section	.nv.constant0._Z35group_norm_nhwc_fwd_one_pass_kernelI11Fp16IOFp32WLi128ELi4ELi128EEv26Group_norm_nhwc_fwd_params,"a",@progbits
	.sectionflags	@""
	.align	4
.nv.constant0._Z35group_norm_nhwc_fwd_one_pass_kernelI11Fp16IOFp32WLi128ELi4ELi128EEv26Group_norm_nhwc_fwd_params:
	.zero		688


//--------------------- .nv.constant0._Z35group_norm_nhwc_fwd_one_pass_kernelI11Fp16IOFp32WLi256ELi4ELi128EEv26Group_norm_nhwc_fwd_params --------------------------
	.section	.nv.constant0._Z35group_norm_nhwc_fwd_one_pass_kernelI11Fp16IOFp32WLi256ELi4ELi128EEv26Group_norm_nhwc_fwd_params,"a",@progbits
	.sectionflags	@""
	.align	4
.nv.constant0._Z35group_norm_nhwc_fwd_one_pass_kernelI11Fp16IOFp32WLi256ELi4ELi128EEv26Group_norm_nhwc_fwd_params:
	.zero		688


//--------------------- .nv.constant0._Z35group_norm_nhwc_fwd_one_pass_kernelI11Fp16IOFp32WLi512ELi4ELi128EEv26Group_norm_nhwc_fwd_params --------------------------
	.section	.nv.constant0._Z35group_norm_nhwc_fwd_one_pass_kernelI11Fp16IOFp32WLi512ELi4ELi128EEv26Group_norm_nhwc_fwd_params,"a",@progbits
	.sectionflags	@""
	.align	4
.nv.constant0._Z35group_norm_nhwc_fwd_one_pass_kernelI11Fp16IOFp32WLi512ELi4ELi128EEv26Group_norm_nhwc_fwd_params:
	.zero		688


//--------------------- .nv.constant0._Z35group_norm_nhwc_fwd_one_pass_kernelI11Fp16IOBf16WLi64ELi4ELi128EEv26Group_norm_nhwc_fwd_params --------------------------
	.section	.nv.constant0._Z35group_norm_nhwc_fwd_one_pass_kernelI11Fp16IOBf16WLi64ELi4ELi128EEv26Group_norm_nhwc_fwd_params,"a",@progbits
	.sectionflags	@""
	.align	4
.nv.constant0._Z35group_norm_nhwc_fwd_one_pass_kernelI11Fp16IOBf16WLi64ELi4ELi128EEv26Group_norm_nhwc_fwd_params:
	.zero		688


//--------------------- .nv.constant0._Z35group_norm_nhwc_fwd_one_pass_kernelI11Fp16IOBf16WLi128ELi4ELi128EEv26Group_norm_nhwc_fwd_params --------------------------
	.section	.nv.constant0._Z35group_norm_nhwc_fwd_one_pass_kernelI11Fp16IOBf16WLi128ELi4ELi128EEv26Group_norm_nhwc_fwd_params,"a",@progbits
	.sectionflags	@""
	.align	4
.nv.constant0._Z35group_norm_nhwc_fwd_one_pass_kernelI11Fp16IOBf16WLi128ELi4ELi128EEv26Group_norm_nhwc_fwd_params:
	.zero		688


//--------------------- .nv.constant0._Z35group_norm_nhwc_fwd_one_pass_kernelI11Fp16IOBf16WLi256ELi4ELi128EEv26Group_norm_nhwc_fwd_params --------------------------
	.section	.nv.constant0._Z35group_norm_nhwc_fwd_one_pass_kernelI11Fp16IOBf16WLi256ELi4ELi128EEv26Group_norm_nhwc_fwd_params,"a",@progbits
	.sectionflags	@""
	.align	4
.nv.constant0._Z35group_norm_nhwc_fwd_one_pass_kernelI11Fp16IOBf16WLi256ELi4ELi128EEv26Group_norm_nhwc_fwd_params:
	.zero		688


//--------------------- .nv.constant0._Z35group_norm_nhwc_fwd_one_pass_kernelI11Fp16IOBf16WLi512ELi4ELi128EEv26Group_norm_nhwc_fwd_params --------------------------
	.section	.nv.constant0._Z35group_norm_nhwc_fwd_one_pass_kernelI11Fp16IOBf16WLi512ELi4ELi128EEv26Group_norm_nhwc_fwd_params,"a",@progbits
	.sectionflags	@""
	.align	4
.nv.constant0._Z35group_norm_nhwc_fwd_one_pass_kernelI11Fp16IOBf16WLi512ELi4ELi128EEv26Group_norm_nhwc_fwd_params:
	.zero		688


//--------------------- .nv.constant0._Z35group_norm_nhwc_fwd_one_pass_kernelI11Fp16IOFp16WLi64ELi4ELi128EEv26Group_norm_nhwc_fwd_params --------------------------
	.section	.nv.constant0._Z35group_norm_nhwc_fwd_one_pass_kernelI11Fp16IOFp16WLi64ELi4ELi128EEv26Group_norm_nhwc_fwd_params,"a",@progbits
	.sectionflags	@""
	.align	4
.nv.constant0._Z35group_norm_nhwc_fwd_one_pass_kernelI11Fp16IOFp16WLi64ELi4ELi128EEv26Group_norm_nhwc_fwd_params:
	.zero		688


//--------------------- .nv.constant0._Z35group_norm_nhwc_fwd_one_pass_kernelI11Fp16IOFp16WLi128ELi4ELi128EEv26Group_norm_nhwc_fwd_params --------------------------
	.section	.nv.constant0._Z35group_norm_nhwc_fwd_one_pass_kernelI11Fp16IOFp16WLi128ELi4ELi128EEv26Group_norm_nhwc_fwd_params,"a",@progbits
	.sectionflags	@""
	.align	4
.nv.constant0._Z35group_norm_nhwc_fwd_one_pass_kernelI11Fp16IOFp16WLi128ELi4ELi128EEv26Group_norm_nhwc_fwd_params:
	.zero		688


//--------------------- .nv.constant0._Z35group_norm_nhwc_fwd_one_pass_kernelI11Fp16IOFp16WLi256ELi4ELi128EEv26Group_norm_nhwc_fwd_params --------------------------
	.section	.nv.constant0._Z35group_norm_nhwc_fwd_one_pass_kernelI11Fp16IOFp16WLi256ELi4ELi128EEv26Group_norm_nhwc_fwd_params,"a",@progbits
	.sectionflags	@""
	.align	4
.nv.constant0._Z35group_norm_nhwc_fwd_one_pass_kernelI11Fp16IOFp16WLi256ELi4ELi128EEv26Group_norm_nhwc_fwd_params:
	.zero		688


//--------------------- .nv.constant0._Z35group_norm_nhwc_fwd_one_pass_kernelI11Fp16IOFp16WLi512ELi4ELi128EEv26Group_norm_nhwc_fwd_params --------------------------
	.section	.nv.constant0._Z35group_norm_nhwc_fwd_one_pass_kernelI11Fp16IOFp16WLi512ELi4ELi128EEv26Group_norm_nhwc_fwd_params,"a",@progbits
	.sectionflags	@""
	.align	4
.nv.constant0._Z35group_norm_nhwc_fwd_one_pass_kernelI11Fp16IOFp16WLi512ELi4ELi128EEv26Group_norm_nhwc_fwd_params:
	.zero		688


//--------------------- .nv.constant0._Z35group_norm_nhwc_fwd_one_pass_kernelI11Fp32IOFp32WLi64ELi4ELi128EEv26Group_norm_nhwc_fwd_params --------------------------
	.section	.nv.constant0._Z35group_norm_nhwc_fwd_one_pass_kernelI11Fp32IOFp32WLi64ELi4ELi128EEv26Group_norm_nhwc_fwd_params,"a",@progbits
	.sectionflags	@""
	.align	4
.nv.constant0._Z35group_norm_nhwc_fwd_one_pass_kernelI11Fp32IOFp32WLi64ELi4ELi128EEv26Group_norm_nhwc_fwd_params:
	.zero		688


//--------------------- .nv.constant0._Z35group_norm_nhwc_fwd_one_pass_kernelI11Fp32IOFp32WLi128ELi4ELi128EEv26Group_norm_nhwc_fwd_params --------------------------
	.section	.nv.constant0._Z35group_norm_nhwc_fwd_one_pass_kernelI11Fp32IOFp32WLi128ELi4ELi128EEv26Group_norm_nhwc_fwd_params,"a",@progbits
	.sectionflags	@""
	.align	4
.nv.constant0._Z35group_norm_nhwc_fwd_one_pass_kernelI11Fp32IOFp32WLi128ELi4ELi128EEv26Group_norm_nhwc_fwd_params:
	.zero		688


//--------------------- .nv.constant0._Z35group_norm_nhwc_fwd_one_pass_kernelI11Fp32IOFp32WLi256ELi4ELi128EEv26Group_norm_nhwc_fwd_params --------------------------
	.section	.nv.constant0._Z35group_norm_nhwc_fwd_one_pass_kernelI11Fp32IOFp32WLi256ELi4ELi128EEv26Group_norm_nhwc_fwd_params,"a",@progbits
	.sectionflags	@""
	.align	4
.nv.constant0._Z35group_norm_nhwc_fwd_one_pass_kernelI11Fp32IOFp32WLi256ELi4ELi128EEv26Group_norm_nhwc_fwd_params:
	.zero		688


//--------------------- .nv.constant0._Z35group_norm_nhwc_fwd_one_pass_kernelI11Fp32IOFp32WLi512ELi4ELi128EEv26Group_norm_nhwc_fwd_params --------------------------
	.section	.nv.constant0._Z35group_norm_nhwc_fwd_one_pass_kernelI11Fp32IOFp32WLi512ELi4ELi128EEv26Group_norm_nhwc_fwd_params,"a",@progbits
	.sectionflags	@""
	.align	4
.nv.constant0._Z35group_norm_nhwc_fwd_one_pass_kernelI11Fp32IOFp32WLi512ELi4ELi128EEv26Group_norm_nhwc_fwd_params:
	.zero		688


//--------------------- .nv.constant0._Z35group_norm_nhwc_fwd_one_pass_kernelI11Fp32IOBf16WLi64ELi4ELi128EEv26Group_norm_nhwc_fwd_params --------------------------
	.section	.nv.constant0._Z35group_norm_nhwc_fwd_one_pass_kernelI11Fp32IOBf16WLi64ELi4ELi128EEv26Group_norm_nhwc_fwd_params,"a",@progbits
	.sectionflags	@""
	.align	4
.nv.constant0._Z35group_norm_nhwc_fwd_one_pass_kernelI11Fp32IOBf16WLi64ELi4ELi128EEv26Group_norm_nhwc_fwd_params:
	.zero		688


//--------------------- .nv.constant0._Z35group_norm_nhwc_fwd_one_pass_kernelI11Fp32IOBf16WLi128ELi4ELi128EEv26Group_norm_nhwc_fwd_params --------------------------
	.section	.nv.constant0._Z35group_norm_nhwc_fwd_one_pass_kernelI11Fp32IOBf16WLi128ELi4ELi128EEv26Group_norm_nhwc_fwd_params,"a",@progbits
	.sectionflags	@""
	.align	4
.nv.constant0._Z35group_norm_nhwc_fwd_one_pass_kernelI11Fp32IOBf16WLi128ELi4ELi128EEv26Group_norm_nhwc_fwd_params:
	.zero		688


//--------------------- .nv.constant0._Z35group_norm_nhwc_fwd_one_pass_kernelI11Fp32IOBf16WLi256ELi4ELi128EEv26Group_norm_nhwc_fwd_params --------------------------
	.section	.nv.constant0._Z35group_norm_nhwc_fwd_one_pass_kernelI11Fp32IOBf16WLi256ELi4ELi128EEv26Group_norm_nhwc_fwd_params,"a",@progbits
	.sectionflags	@""
	.align	4
.nv.constant0._Z35group_norm_nhwc_fwd_one_pass_kernelI11Fp32IOBf16WLi256ELi4ELi128EEv26Group_norm_nhwc_fwd_params:
	.zero		688


//--------------------- .nv.constant0._Z35group_norm_nhwc_fwd_one_pass_kernelI11Fp32IOBf16WLi512ELi4ELi128EEv26Group_norm_nhwc_fwd_params --------------------------
	.section	.nv.constant0._Z35group_norm_nhwc_fwd_one_pass_kernelI11Fp32IOBf16WLi512ELi4ELi128EEv26Group_norm_nhwc_fwd_params,"a",@progbits
	.sectionflags	@""
	.align	4
.nv.constant0._Z35group_norm_nhwc_fwd_one_pass_kernelI11Fp32IOBf16WLi512ELi4ELi128EEv26Group_norm_nhwc_fwd_params:
	.zero		688


//--------------------- .nv.constant0._Z35group_norm_nhwc_fwd_one_pass_kernelI11Fp32IOFp16WLi64ELi4ELi128EEv26Group_norm_nhwc_fwd_params --------------------------
	.section	.nv.constant0._Z35group_norm_nhwc_fwd_one_pass_kernelI11Fp32IOFp16WLi64ELi4ELi128EEv26Group_norm_nhwc_fwd_params,"a",@progbits
	.sectionflags	@""
	.align	4
.nv.constant0._Z35group_norm_nhwc_fwd_one_pass_kernelI11Fp32IOFp16WLi64ELi4ELi128EEv26Group_norm_nhwc_fwd_params:
	.zero		688


//--------------------- .nv.constant0._Z35group_norm_nhwc_fwd_one_pass_kernelI11Fp32IOFp16WLi128ELi4ELi128EEv26Group_norm_nhwc_fwd_params --------------------------
	.section	.nv.constant0._Z35group_norm_nhwc_fwd_one_pass_kernelI11Fp32IOFp16WLi128ELi4ELi128EEv26Group_norm_nhwc_fwd_params,"a",@progbits
	.sectionflags	@""
	.align	4
.nv.constant0._Z35group_norm_nhwc_fwd_one_pass_kernelI11Fp32IOFp16WLi128ELi4ELi128EEv26Group_norm_nhwc_fwd_params:
	.zero		688


//--------------------- .nv.constant0._Z35group_norm_nhwc_fwd_one_pass_kernelI11Fp32IOFp16WLi256ELi4ELi128EEv26Group_norm_nhwc_fwd_params --------------------------
	.section	.nv.constant0._Z35group_norm_nhwc_fwd_one_pass_kernelI11Fp32IOFp16WLi256ELi4ELi128EEv26Group_norm_nhwc_fwd_params,"a",@progbits
	.sectionflags	@""
	.align	4
.nv.constant0._Z35group_norm_nhwc_fwd_one_pass_kernelI11Fp32IOFp16WLi256ELi4ELi128EEv26Group_norm_nhwc_fwd_params:
	.zero		688


//--------------------- .nv.constant0._Z35group_norm_nhwc_fwd_one_pass_kernelI11Fp32IOFp16WLi512ELi4ELi128EEv26Group_norm_nhwc_fwd_params --------------------------
	.section	.nv.constant0._Z35group_norm_nhwc_fwd_one_pass_kernelI11Fp32IOFp16WLi512ELi4ELi128EEv26Group_norm_nhwc_fwd_params,"a",@progbits
	.sectionflags	@""
	.align	4
.nv.constant0._Z35group_norm_nhwc_fwd_one_pass_kernelI11Fp32IOFp16WLi512ELi4ELi128EEv26Group_norm_nhwc_fwd_params:
	.zero		688


//--------------------- SYMBOLS --------------------------

	.type		.nv.reservedSmem.offset0,@object
	.size		.nv.reservedSmem.offset0,0x4
